	.target	sm_80

	.elftype	@"ET_EXEC"


//--------------------- .note.nv.tkinfo           --------------------------
	.section	.note.nv.tkinfo,"",@"SHT_NOTE"
	.sectionflags	@"SHF_NOTE_NV_TKINFO"
	.tkinfo
        /*0018*/ 	.word	0x00000002
        /*0030*/ 	.string	""
        /*0030*/ 	.string	"ptxas"
        /*0030*/ 	.string	"Cuda compilation tools, release 13.0, V13.0.88"
        /*0030*/ 	.string	"Build cuda_13.0.r13.0/compiler.36424714_0"
        /*0030*/ 	.string	"-v  -suppress-debug-info  -lineinfo  -arch sm_80 "



//--------------------- .note.nv.cuinfo           --------------------------
	.section	.note.nv.cuinfo,"",@"SHT_NOTE"
	.sectionflags	@"SHF_NOTE_NV_CUINFO"
        /*0018*/ 	.short	0x0002
        /*001a*/ 	.short	0x0050
        /*001c*/ 	.short	0x0082
	.zero		2


//--------------------- .nv.info                  --------------------------
	.section	.nv.info,"",@"SHT_CUDA_INFO"
	.align	4


	//----- nvinfo : EIATTR_REGCOUNT
	.align		4
        /*0000*/ 	.byte	0x04, 0x2f
        /*0002*/ 	.short	(.L_2 - .L_1)
	.align		4
.L_1:
        /*0004*/ 	.word	index@(attn_fwd)
        /*0008*/ 	.word	0x00000020


	//----- nvinfo : EIATTR_FRAME_SIZE
	.align		4
.L_2:
        /*000c*/ 	.byte	0x04, 0x11
        /*000e*/ 	.short	(.L_4 - .L_3)
	.align		4
.L_3:
        /*0010*/ 	.word	index@(attn_fwd)
        /*0014*/ 	.word	0x00001a18


	//----- nvinfo : EIATTR_MIN_STACK_SIZE
	.align		4
.L_4:
        /*0018*/ 	.byte	0x04, 0x12
        /*001a*/ 	.short	(.L_6 - .L_5)
	.align		4
.L_5:
        /*001c*/ 	.word	index@(attn_fwd)
        /*0020*/ 	.word	0x00001a18
.L_6:


//--------------------- .nv.info.attn_fwd         --------------------------
	.section	.nv.info.attn_fwd,"",@"SHT_CUDA_INFO"
	.sectionflags	@""
	.align	4


	//----- nvinfo : EIATTR_CUDA_API_VERSION
	.align		4
        /*0000*/ 	.byte	0x04, 0x37
        /*0002*/ 	.short	(.L_8 - .L_7)
.L_7:
        /*0004*/ 	.word	0x00000082


	//----- nvinfo : EIATTR_SW2861232_WAR
	.align		4
.L_8:
        /*0008*/ 	.byte	0x01, 0x35
	.zero		2


	//----- nvinfo : EIATTR_PARAM_CBANK
	.align		4
        /*000c*/ 	.byte	0x04, 0x0a
        /*000e*/ 	.short	(.L_10 - .L_9)
	.align		4
.L_9:
        /*0010*/ 	.word	index@(.nv.constant0.attn_fwd)
        /*0014*/ 	.short	0x0160
        /*0016*/ 	.short	0x0088


	//----- nvinfo : EIATTR_CBANK_PARAM_SIZE
	.align		4
.L_10:
        /*0018*/ 	.byte	0x03, 0x19
        /*001a*/ 	.short	0x0088


	//----- nvinfo : EIATTR_KPARAM_INFO
	.align		4
        /*001c*/ 	.byte	0x04, 0x17
        /*001e*/ 	.short	(.L_12 - .L_11)
.L_11:
        /*0020*/ 	.word	0x00000000
        /*0024*/ 	.short	0x0019
        /*0026*/ 	.short	0x0080
        /*0028*/ 	.byte	0x00, 0xf4, 0x21, 0x00


	//----- nvinfo : EIATTR_KPARAM_INFO
	.align		4
.L_12:
        /*002c*/ 	.byte	0x04, 0x17
        /*002e*/ 	.short	(.L_14 - .L_13)
.L_13:
        /*0030*/ 	.word	0x00000000
        /*0034*/ 	.short	0x0018
        /*0036*/ 	.short	0x0078
        /*0038*/ 	.byte	0x00, 0xf4, 0x21, 0x00


	//----- nvinfo : EIATTR_KPARAM_INFO
	.align		4
.L_14:
        /*003c*/ 	.byte	0x04, 0x17
        /*003e*/ 	.short	(.L_16 - .L_15)
.L_15:
        /*0040*/ 	.word	0x00000000
        /*0044*/ 	.short	0x0017
        /*0046*/ 	.short	0x0070
        /*0048*/ 	.byte	0x00, 0xf0, 0x11, 0x00


	//----- nvinfo : EIATTR_KPARAM_INFO
	.align		4
.L_16:
        /*004c*/ 	.byte	0x04, 0x17
        /*004e*/ 	.short	(.L_18 - .L_17)
.L_17:
        /*0050*/ 	.word	0x00000000
        /*0054*/ 	.short	0x0016
        /*0056*/ 	.short	0x006c
        /*0058*/ 	.byte	0x00, 0xf0, 0x11, 0x00


	//----- nvinfo : EIATTR_KPARAM_INFO
	.align		4
.L_18:
        /*005c*/ 	.byte	0x04, 0x17
        /*005e*/ 	.short	(.L_20 - .L_19)
.L_19:
        /*0060*/ 	.word	0x00000000
        /*0064*/ 	.short	0x0015
        /*0066*/ 	.short	0x0068
        /*0068*/ 	.byte	0x00, 0xf0, 0x11, 0x00


	//----- nvinfo : EIATTR_KPARAM_INFO
	.align		4
.L_20:
        /*006c*/ 	.byte	0x04, 0x17
        /*006e*/ 	.short	(.L_22 - .L_21)
.L_21:
        /*0070*/ 	.word	0x00000000
        /*0074*/ 	.short	0x0014
        /*0076*/ 	.short	0x0064
        /*0078*/ 	.byte	0x00, 0xf0, 0x11, 0x00


	//----- nvinfo : EIATTR_KPARAM_INFO
	.align		4
.L_22:
        /*007c*/ 	.byte	0x04, 0x17
        /*007e*/ 	.short	(.L_24 - .L_23)
.L_23:
        /*0080*/ 	.word	0x00000000
        /*0084*/ 	.short	0x0013
        /*0086*/ 	.short	0x0060
        /*0088*/ 	.byte	0x00, 0xf0, 0x11, 0x00


	//----- nvinfo : EIATTR_KPARAM_INFO
	.align		4
.L_24:
        /*008c*/ 	.byte	0x04, 0x17
        /*008e*/ 	.short	(.L_26 - .L_25)
.L_25:
        /*0090*/ 	.word	0x00000000
        /*0094*/ 	.short	0x0012
        /*0096*/ 	.short	0x005c
        /*0098*/ 	.byte	0x00, 0xf0, 0x11, 0x00


	//----- nvinfo : EIATTR_KPARAM_INFO
	.align		4
.L_26:
        /*009c*/ 	.byte	0x04, 0x17
        /*009e*/ 	.short	(.L_28 - .L_27)
.L_27:
        /*00a0*/ 	.word	0x00000000
        /*00a4*/ 	.short	0x0011
        /*00a6*/ 	.short	0x0058
        /*00a8*/ 	.byte	0x00, 0xf0, 0x11, 0x00


	//----- nvinfo : EIATTR_KPARAM_INFO
	.align		4
.L_28:
        /*00ac*/ 	.byte	0x04, 0x17
        /*00ae*/ 	.short	(.L_30 - .L_29)
.L_29:
        /*00b0*/ 	.word	0x00000000
        /*00b4*/ 	.short	0x0010
        /*00b6*/ 	.short	0x0054
        /*00b8*/ 	.byte	0x00, 0xf0, 0x11, 0x00


	//----- nvinfo : EIATTR_KPARAM_INFO
	.align		4
.L_30:
        /*00bc*/ 	.byte	0x04, 0x17
        /*00be*/ 	.short	(.L_32 - .L_31)
.L_31:
        /*00c0*/ 	.word	0x00000000
        /*00c4*/ 	.short	0x000f
        /*00c6*/ 	.short	0x0050
        /*00c8*/ 	.byte	0x00, 0xf0, 0x11, 0x00


	//----- nvinfo : EIATTR_KPARAM_INFO
	.align		4
.L_32:
        /*00cc*/ 	.byte	0x04, 0x17
        /*00ce*/ 	.short	(.L_34 - .L_33)
.L_33:
        /*00d0*/ 	.word	0x00000000
        /*00d4*/ 	.short	0x000e
        /*00d6*/ 	.short	0x004c
        /*00d8*/ 	.byte	0x00, 0xf0, 0x11, 0x00


	//----- nvinfo : EIATTR_KPARAM_INFO
	.align		4
.L_34:
        /*00dc*/ 	.byte	0x04, 0x17
        /*00de*/ 	.short	(.L_36 - .L_35)
.L_35:
        /*00e0*/ 	.word	0x00000000
        /*00e4*/ 	.short	0x000d
        /*00e6*/ 	.short	0x0048
        /*00e8*/ 	.byte	0x00, 0xf0, 0x11, 0x00


	//----- nvinfo : EIATTR_KPARAM_INFO
	.align		4
.L_36:
        /*00ec*/ 	.byte	0x04, 0x17
        /*00ee*/ 	.short	(.L_38 - .L_37)
.L_37:
        /*00f0*/ 	.word	0x00000000
        /*00f4*/ 	.short	0x000c
        /*00f6*/ 	.short	0x0044
        /*00f8*/ 	.byte	0x00, 0xf0, 0x11, 0x00


	//----- nvinfo : EIATTR_KPARAM_INFO
	.align		4
.L_38:
        /*00fc*/ 	.byte	0x04, 0x17
        /*00fe*/ 	.short	(.L_40 - .L_39)
.L_39:
        /*0100*/ 	.word	0x00000000
        /*0104*/ 	.short	0x000b
        /*0106*/ 	.short	0x0040
        /*0108*/ 	.byte	0x00, 0xf0, 0x11, 0x00


	//----- nvinfo : EIATTR_KPARAM_INFO
	.align		4
.L_40:
        /*010c*/ 	.byte	0x04, 0x17
        /*010e*/ 	.short	(.L_42 - .L_41)
.L_41:
        /*0110*/ 	.word	0x00000000
        /*0114*/ 	.short	0x000a
        /*0116*/ 	.short	0x003c
        /*0118*/ 	.byte	0x00, 0xf0, 0x11, 0x00


	//----- nvinfo : EIATTR_KPARAM_INFO
	.align		4
.L_42:
        /*011c*/ 	.byte	0x04, 0x17
        /*011e*/ 	.short	(.L_44 - .L_43)
.L_43:
        /*0120*/ 	.word	0x00000000
        /*0124*/ 	.short	0x0009
        /*0126*/ 	.short	0x0038
        /*0128*/ 	.byte	0x00, 0xf0, 0x11, 0x00


	//----- nvinfo : EIATTR_KPARAM_INFO
	.align		4
.L_44:
        /*012c*/ 	.byte	0x04, 0x17
        /*012e*/ 	.short	(.L_46 - .L_45)
.L_45:
        /*0130*/ 	.word	0x00000000
        /*0134*/ 	.short	0x0008
        /*0136*/ 	.short	0x0034
        /*0138*/ 	.byte	0x00, 0xf0, 0x11, 0x00


	//----- nvinfo : EIATTR_KPARAM_INFO
	.align		4
.L_46:
        /*013c*/ 	.byte	0x04, 0x17
        /*013e*/ 	.short	(.L_48 - .L_47)
.L_47:
        /*0140*/ 	.word	0x00000000
        /*0144*/ 	.short	0x0007
        /*0146*/ 	.short	0x0030
        /*0148*/ 	.byte	0x00, 0xf0, 0x11, 0x00


	//----- nvinfo : EIATTR_KPARAM_INFO
	.align		4
.L_48:
        /*014c*/ 	.byte	0x04, 0x17
        /*014e*/ 	.short	(.L_50 - .L_49)
.L_49:
        /*0150*/ 	.word	0x00000000
        /*0154*/ 	.short	0x0006
        /*0156*/ 	.short	0x002c
        /*0158*/ 	.byte	0x00, 0xf0, 0x11, 0x00


	//----- nvinfo : EIATTR_KPARAM_INFO
	.align		4
.L_50:
        /*015c*/ 	.byte	0x04, 0x17
        /*015e*/ 	.short	(.L_52 - .L_51)
.L_51:
        /*0160*/ 	.word	0x00000000
        /*0164*/ 	.short	0x0005
        /*0166*/ 	.short	0x0028
        /*0168*/ 	.byte	0x00, 0xf0, 0x11, 0x00


	//----- nvinfo : EIATTR_KPARAM_INFO
	.align		4
.L_52:
        /*016c*/ 	.byte	0x04, 0x17
        /*016e*/ 	.short	(.L_54 - .L_53)
.L_53:
        /*0170*/ 	.word	0x00000000
        /*0174*/ 	.short	0x0004
        /*0176*/ 	.short	0x0020
        /*0178*/ 	.byte	0x00, 0xf4, 0x21, 0x00


	//----- nvinfo : EIATTR_KPARAM_INFO
	.align		4
.L_54:
        /*017c*/ 	.byte	0x04, 0x17
        /*017e*/ 	.short	(.L_56 - .L_55)
.L_55:
        /*0180*/ 	.word	0x00000000
        /*0184*/ 	.short	0x0003
        /*0186*/ 	.short	0x0018
        /*0188*/ 	.byte	0x00, 0xf4, 0x21, 0x00


	//----- nvinfo : EIATTR_KPARAM_INFO
	.align		4
.L_56:
        /*018c*/ 	.byte	0x04, 0x17
        /*018e*/ 	.short	(.L_58 - .L_57)
.L_57:
        /*0190*/ 	.word	0x00000000
        /*0194*/ 	.short	0x0002
        /*0196*/ 	.short	0x0010
        /*0198*/ 	.byte	0x00, 0xf4, 0x21, 0x00


	//----- nvinfo : EIATTR_KPARAM_INFO
	.align		4
.L_58:
        /*019c*/ 	.byte	0x04, 0x17
        /*019e*/ 	.short	(.L_60 - .L_59)
.L_59:
        /*01a0*/ 	.word	0x00000000
        /*01a4*/ 	.short	0x0001
        /*01a6*/ 	.short	0x0008
        /*01a8*/ 	.byte	0x00, 0xf4, 0x21, 0x00


	//----- nvinfo : EIATTR_KPARAM_INFO
	.align		4
.L_60:
        /*01ac*/ 	.byte	0x04, 0x17
        /*01ae*/ 	.short	(.L_62 - .L_61)
.L_61:
        /*01b0*/ 	.word	0x00000000
        /*01b4*/ 	.short	0x0000
        /*01b6*/ 	.short	0x0000
        /*01b8*/ 	.byte	0x00, 0xf4, 0x21, 0x00


	//----- nvinfo : EIATTR_MAXREG_COUNT
	.align		4
.L_62:
        /*01bc*/ 	.byte	0x03, 0x1b
        /*01be*/ 	.short	0x00ff


	//----- nvinfo : EIATTR_NUM_BARRIERS
	.align		4
        /*01c0*/ 	.byte	0x02, 0x4c
        /*01c2*/ 	.byte	0x01
	.zero		1


	//----- nvinfo : EIATTR_ANNOTATIONS
	.align		4
        /*01c4*/ 	.byte	0x04, 0x55
        /*01c6*/ 	.short	(.L_64 - .L_63)


	//   ....[0]....
.L_63:
        /*01c8*/ 	.word	0x00000001
        /*01cc*/ 	.byte	0x60, 0x03, 0x00, 0x00, 0x01, 0x00, 0x00, 0x00, 0x70, 0x03, 0x00, 0x00, 0x01, 0x00, 0x00, 0x00
        /* <DEDUP_REMOVED lines=3260> */
        /*cd9c*/ 	.byte	0x50, 0x2c, 0x03, 0x00


	//----- nvinfo : EIATTR_MERCURY_ISA_VERSION
	.align		4
.L_64:
        /*cda0*/ 	.byte	0x03, 0x5f
        /*cda2*/ 	.short	0x0000


	//----- nvinfo : EIATTR_COOP_GROUP_MASK_REGIDS
	.align		4
        /*cda4*/ 	.byte	0x04, 0x29
        /*cda6*/ 	.short	(.L_66 - .L_65)


	//   ....[0]....
.L_65:
        /*cda8*/ 	.word	0xffffffff


	//   ....[1]....
        /*cdac*/ 	.word	0xffffffff


	//   ....[2]....
        /*cdb0*/ 	.word	0xffffffff


	//   ....[3]....
        /*cdb4*/ 	.word	0xffffffff


	//   ....[4]....
        /*cdb8*/ 	.word	0xffffffff


	//   ....[5]....
        /*cdbc*/ 	.word	0xffffffff


	//   ....[6]....
        /*cdc0*/ 	.word	0xffffffff


	//   ....[7]....
        /*cdc4*/ 	.word	0xffffffff


	//   ....[8]....
        /*cdc8*/ 	.word	0xffffffff


	//   ....[9]....
        /*cdcc*/ 	.word	0xffffffff


	//   ....[10]....
        /*cdd0*/ 	.word	0xffffffff


	//   ....[11]....
        /*cdd4*/ 	.word	0xffffffff


	//   ....[12]....
        /*cdd8*/ 	.word	0xffffffff


	//   ....[13]....
        /*cddc*/ 	.word	0xffffffff


	//   ....[14]....
        /*cde0*/ 	.word	0xffffffff


	//   ....[15]....
        /*cde4*/ 	.word	0xffffffff


	//----- nvinfo : EIATTR_COOP_GROUP_INSTR_OFFSETS
	.align		4
.L_66:
        /*cde8*/ 	.byte	0x04, 0x28
        /*cdea*/ 	.short	(.L_68 - .L_67)


	//   ....[0]....
.L_67:
        /*cdec*/ 	.word	0x00014ae0


	//   ....[1]....
        /*cdf0*/ 	.word	0x00014c50


	//   ....[2]....
        /*cdf4*/ 	.word	0x00014c90


	//   ....[3]....
        /*cdf8*/ 	.word	0x00014e20


	//   ....[4]....
        /*cdfc*/ 	.word	0x00014f30


	//   ....[5]....
        /*ce00*/ 	.word	0x00015090


	//   ....[6]....
        /*ce04*/ 	.word	0x000152b0


	//   ....[7]....
        /*ce08*/ 	.word	0x00015310


	//   ....[8]....
        /*ce0c*/ 	.word	0x0001bde0


	//   ....[9]....
        /*ce10*/ 	.word	0x0001bdf0


	//   ....[10]....
        /*ce14*/ 	.word	0x0001cad0


	//   ....[11]....
        /*ce18*/ 	.word	0x0001cae0


	//   ....[12]....
        /*ce1c*/ 	.word	0x0001d710


	//   ....[13]....
        /*ce20*/ 	.word	0x0001d720


	//   ....[14]....
        /*ce24*/ 	.word	0x0001e0c0


	//   ....[15]....
        /*ce28*/ 	.word	0x0001e0d0


	//----- nvinfo : EIATTR_EXIT_INSTR_OFFSETS
	.align		4
.L_68:
        /*ce2c*/ 	.byte	0x04, 0x1c
        /*ce2e*/ 	.short	(.L_70 - .L_69)


	//   ....[0]....
.L_69:
        /*ce30*/ 	.word	0x00032e90


	//----- nvinfo : EIATTR_REQNTID
	.align		4
.L_70:
        /*ce34*/ 	.byte	0x04, 0x10
        /*ce36*/ 	.short	(.L_72 - .L_71)
.L_71:
        /*ce38*/ 	.word	0x00000100
        /*ce3c*/ 	.word	0x00000001
        /*ce40*/ 	.word	0x00000001
.L_72:


//--------------------- .nv.callgraph             --------------------------
	.section	.nv.callgraph,"",@"SHT_CUDA_CALLGRAPH"
	.align	4
	.sectionentsize	8
	.align		4
        /*0000*/ 	.word	0x00000000
	.align		4
        /*0004*/ 	.word	0xffffffff
	.align		4
        /*0008*/ 	.word	0x00000000
	.align		4
        /*000c*/ 	.word	0xfffffffe
	.align		4
        /*0010*/ 	.word	0x00000000
	.align		4
        /*0014*/ 	.word	0xfffffffd
	.align		4
        /*0018*/ 	.word	0x00000000
	.align		4
        /*001c*/ 	.word	0xfffffffc


//--------------------- .nv.rel.action            --------------------------
	.section	.nv.rel.action,"",@"SHT_CUDA_RELOCINFO"
	.align	8
	.sectionentsize	8
        /*0000*/ 	.byte	0x73, 0x00, 0x00, 0x00, 0x00, 0x00, 0x00, 0x00, 0x00, 0x00, 0x00, 0x11, 0x25, 0x00, 0x05, 0x36


//--------------------- .nv.constant4             --------------------------
	.section	.nv.constant4,"a",@progbits
	.align	8
	.align		8
.nv.constant4:
        /*0000*/ 	.dword	_$_str


//--------------------- .nv.constant0.attn_fwd    --------------------------
	.section	.nv.constant0.attn_fwd,"a",@progbits
	.sectionflags	@""
	.align	4
.nv.constant0.attn_fwd:
	.zero		488


//--------------------- .text.attn_fwd            --------------------------
	.section	.text.attn_fwd,"ax",@progbits
	.sectioninfo	@"SHI_REGISTERS=32"
	.align	128
        .global         attn_fwd
        .type           attn_fwd,@function
        .size           attn_fwd,(.L_x_4 - attn_fwd)
        .other          attn_fwd,@"STO_CUDA_ENTRY STV_DEFAULT"
attn_fwd:
.text.attn_fwd:
[----:B------:R-:W-:Y:S02]  /*0000*/  MOV R1, c[0x0][0x28] ;  /* 0x00000a0000017a02 */ /* 0x000fe40000000f00 */
[----:B------:R-:W0:Y:S01]  /*0010*/  S2R R3, SR_TID.X ;  /* 0x0000000000037919 */ /* 0x000e220000002100 */
[----:B------:R-:W-:Y:S01]  /*0020*/  ULDC.64 UR4, c[0x0][0x118] ;  /* 0x0000460000047ab9 */ /* 0x000fe20000000a00 */
[----:B------:R-:W-:Y:S02]  /*0030*/  IADD3 R1, R1, -0x1a18, RZ ;  /* 0xffffe5e801017810 */ /* 0x000fe40007ffe0ff */
[----:B------:R-:W1:Y:S04]  /*0040*/  S2R R0, SR_CTAID.X ;  /* 0x0000000000007919 */ /* 0x000e680000002500 */
[----:B------:R-:W2:Y:S01]  /*0050*/  S2R R2, SR_CTAID.Y ;  /* 0x0000000000027919 */ /* 0x000ea20000002600 */
[----:B0-----:R-:W-:-:S04]  /*0060*/  LOP3.LUT R3, R3, 0xff, RZ, 0xc0, !PT ;  /* 0x000000ff03037812 */ /* 0x001fc800078ec0ff */
[----:B-1----:R-:W-:Y:S01]  /*0070*/  LEA R0, R0, R3, 0x8 ;  /* 0x0000000300007211 */ /* 0x002fe200078e40ff */
[----:B--2---:R-:W-:-:S04]  /*0080*/  IMAD R2, R2, c[0x0][0x190], RZ ;  /* 0x0000640002027a24 */ /* 0x004fc800078e02ff */
[----:B------:R-:W-:Y:S01]  /*0090*/  IMAD R3, R0, c[0x0][0x194], RZ ;  /* 0x0000650000037a24 */ /* 0x000fe200078e02ff */
[----:B------:R-:W-:Y:S02]  /*00a0*/  MOV R0, c[0x0][0x198] ;  /* 0x0000660000007a02 */ /* 0x000fe40000000f00 */
[C---:B------:R-:W-:Y:S01]  /*00b0*/  SHF.L.U32 R26, R2.reuse, 0x1, RZ ;  /* 0x00000001021a7819 */ /* 0x040fe200000006ff */
[----:B------:R-:W-:Y:S01]  /*00c0*/  IMAD.HI R2, R2, 0x2, RZ ;  /* 0x0000000202027827 */ /* 0x000fe200078e02ff */
[C---:B------:R-:W-:Y:S02]  /*00d0*/  SHF.L.U32 R27, R3.reuse, 0x1, RZ ;  /* 0x00000001031b7819 */ /* 0x040fe400000006ff */
[C---:B------:R-:W-:Y:S01]  /*00e0*/  SHF.L.U32 R11, R0.reuse, 0x7, RZ ;  /* 0x00000007000b7819 */ /* 0x040fe200000006ff */
[----:B------:R-:W-:Y:S01]  /*00f0*/  IMAD.HI R3, R3, 0x2, RZ ;  /* 0x0000000203037827 */ /* 0x000fe200078e02ff */
[----:B------:R-:W-:Y:S02]  /*0100*/  IADD3 R26, P0, P1, R27, c[0x0][0x160], R26 ;  /* 0x000058001b1a7a10 */ /* 0x000fe4000791e01a */
[C---:B------:R-:W-:Y:S01]  /*0110*/  SHF.L.U32 R7, R0.reuse, 0x4, RZ ;  /* 0x0000000400077819 */ /* 0x040fe200000006ff */
[----:B------:R-:W-:Y:S01]  /*0120*/  IMAD.SHL.U32 R5, R0, 0x8, RZ ;  /* 0x0000000800057824 */ /* 0x000fe200078e00ff */
[----:B------:R-:W-:-:S02]  /*0130*/  IADD3.X R27, R3, c[0x0][0x164], R2, P0, P1 ;  /* 0x00005900031b7a10 */ /* 0x000fc400007e2402 */
[CC--:B------:R-:W-:Y:S02]  /*0140*/  LEA R24, P2, R0.reuse, R26.reuse, 0x8 ;  /* 0x0000001a00187211 */ /* 0x0c0fe400078440ff */
[CC--:B------:R-:W-:Y:S01]  /*0150*/  LEA R2, P0, R0.reuse, R26.reuse, 0x4 ;  /* 0x0000001a00027211 */ /* 0x0c0fe200078020ff */
[----:B------:R-:W2:Y:S01]  /*0160*/  LDG.E.U16 R18, [R26.64] ;  /* 0x000000041a127981 */ /* 0x000ea2000c1e1500 */
[C---:B------:R-:W-:Y:S02]  /*0170*/  LEA R4, P1, R0.reuse, R26, 0x5 ;  /* 0x0000001a00047211 */ /* 0x040fe400078228ff */
[-C--:B------:R-:W-:Y:S02]  /*0180*/  LEA.HI.X.SX32 R25, R11, R27.reuse, 0x1, P2 ;  /* 0x0000001b0b197211 */ /* 0x080fe400010f0eff */
[-C--:B------:R-:W-:Y:S02]  /*0190*/  LEA.HI.X.SX32 R3, R5, R27.reuse, 0x1, P0 ;  /* 0x0000001b05037211 */ /* 0x080fe400000f0eff */
[----:B------:R-:W-:Y:S01]  /*01a0*/  LEA.HI.X.SX32 R5, R7, R27, 0x1, P1 ;  /* 0x0000001b07057211 */ /* 0x000fe200008f0eff */
[----:B------:R-:W3:Y:S04]  /*01b0*/  LDG.E.U16 R24, [R24.64] ;  /* 0x0000000418187981 */ /* 0x000ee8000c1e1500 */
[----:B------:R0:W4:Y:S04]  /*01c0*/  LDG.E.U16 R16, [R2.64] ;  /* 0x0000000402107981 */ /* 0x000128000c1e1500 */
[----:B------:R1:W5:Y:S01]  /*01d0*/  LDG.E.U16 R12, [R4.64] ;  /* 0x00000004040c7981 */ /* 0x000362000c1e1500 */
[----:B------:R-:W-:-:S02]  /*01e0*/  SHF.L.U32 R7, R0, 0x5, RZ ;  /* 0x0000000500077819 */ /* 0x000fc400000006ff */
[CC--:B------:R-:W-:Y:S02]  /*01f0*/  LEA R14, P0, R0.reuse, R26.reuse, 0x6 ;  /* 0x0000001a000e7211 */ /* 0x0c0fe400078030ff */
[C---:B------:R-:W-:Y:S02]  /*0200*/  SHF.L.U32 R9, R0.reuse, 0x6, RZ ;  /* 0x0000000600097819 */ /* 0x040fe400000006ff */
[CC--:B------:R-:W-:Y:S01]  /*0210*/  LEA R6, P1, R0.reuse, R26.reuse, 0x7 ;  /* 0x0000001a00067211 */ /* 0x0c0fe200078238ff */
[C---:B------:R-:W-:Y:S01]  /*0220*/  IMAD R23, R0.reuse, 0x110, RZ ;  /* 0x0000011000177824 */ /* 0x040fe200078e02ff */
[-C--:B------:R-:W-:Y:S02]  /*0230*/  LEA.HI.X.SX32 R15, R7, R27.reuse, 0x1, P0 ;  /* 0x0000001b070f7211 */ /* 0x080fe400000f0eff */
[----:B------:R-:W-:Y:S01]  /*0240*/  LEA.HI.X.SX32 R7, R9, R27, 0x1, P1 ;  /* 0x0000001b09077211 */ /* 0x000fe200008f0eff */
[C---:B0-----:R-:W-:Y:S01]  /*0250*/  IMAD R2, R0.reuse, 0x88, RZ ;  /* 0x0000008800027824 */ /* 0x041fe200078e02ff */
[----:B------:R-:W-:Y:S01]  /*0260*/  IADD3 R22, P0, R23, R26, RZ ;  /* 0x0000001a17167210 */ /* 0x000fe20007f1e0ff */
[----:B------:R0:W5:Y:S01]  /*0270*/  LDG.E.U16 R17, [R14.64] ;  /* 0x000000040e117981 */ /* 0x000162000c1e1500 */
[----:B------:R-:W-:-:S03]  /*0280*/  IMAD R9, R0, 0x12, RZ ;  /* 0x0000001200097824 */ /* 0x000fc600078e02ff */
[----:B------:R0:W5:Y:S01]  /*0290*/  LDG.E.U16 R10, [R6.64] ;  /* 0x00000004060a7981 */ /* 0x000162000c1e1500 */
[-C--:B------:R-:W-:Y:S01]  /*02a0*/  LEA.HI.X.SX32 R23, R2, R27.reuse, 0x1, P0 ;  /* 0x0000001b02177211 */ /* 0x080fe200000f0eff */
[C---:B------:R-:W-:Y:S01]  /*02b0*/  IMAD R3, R0.reuse, 0x9, RZ ;  /* 0x0000000900037824 */ /* 0x040fe200078e02ff */
[-C--:B------:R-:W-:Y:S01]  /*02c0*/  IADD3 R2, P0, R9, R26.reuse, RZ ;  /* 0x0000001a09027210 */ /* 0x080fe20007f1e0ff */
[C---:B-1----:R-:W-:Y:S02]  /*02d0*/  IMAD R5, R0.reuse, 0x24, RZ ;  /* 0x0000002400057824 */ /* 0x042fe400078e02ff */
[C---:B------:R-:W-:Y:S01]  /*02e0*/  IMAD R13, R0.reuse, 0x48, RZ ;  /* 0x00000048000d7824 */ /* 0x040fe200078e02ff */
[----:B------:R-:W-:Y:S01]  /*02f0*/  LEA.HI.X.SX32 R3, R3, R27, 0x1, P0 ;  /* 0x0000001b03037211 */ /* 0x000fe200000f0eff */
[----:B------:R-:W-:Y:S01]  /*0300*/  IMAD R11, R0, 0x90, RZ ;  /* 0x00000090000b7824 */ /* 0x000fe200078e02ff */
[----:B------:R1:W5:Y:S04]  /*0310*/  LDG.E.U16 R22, [R22.64] ;  /* 0x0000000416167981 */ /* 0x000368000c1e1500 */
[----:B0-----:R0:W5:Y:S01]  /*0320*/  LDG.E.U16 R14, [R2.64] ;  /* 0x00000004020e7981 */ /* 0x001162000c1e1500 */
[----:B------:R-:W-:-:S04]  /*0330*/  IADD3 R8, P1, R5, R26, RZ ;  /* 0x0000001a05087210 */ /* 0x000fc80007f3e0ff */
[----:B------:R-:W-:Y:S01]  /*0340*/  LEA.HI.X.SX32 R9, R9, R27, 0x1, P1 ;  /* 0x0000001b09097211 */ /* 0x000fe200008f0eff */
[----:B------:R-:W-:Y:S01]  /*0350*/  IMAD R7, R0, 0x120, RZ ;  /* 0x0000012000077824 */ /* 0x000fe200078e02ff */
[----:B---3--:R-:W-:Y:S04]  /*0360*/  STL [R1+0xab8], R24 ;  /* 0x000ab81801007387 */ /* 0x008fe80000100800 */
[----:B--2---:R-:W-:Y:S04]  /*0370*/  STL [R1+0x20], R18 ;  /* 0x0000201201007387 */ /* 0x004fe80000100800 */
[----:B----4-:R-:W-:Y:S04]  /*0380*/  STL [R1+0x1c], R16 ;  /* 0x00001c1001007387 */ /* 0x010fe80000100800 */
[----:B-----5:R2:W-:Y:S04]  /*0390*/  STL [R1+0x18], R12 ;  /* 0x0000180c01007387 */ /* 0x0205e80000100800 */
[----:B--2---:R2:W3:Y:S01]  /*03a0*/  LDG.E.U16 R12, [R8.64] ;  /* 0x00000004080c7981 */ /* 0x0044e2000c1e1500 */
[----:B------:R-:W-:-:S02]  /*03b0*/  IADD3 R6, P0, R13, R26, RZ ;  /* 0x0000001a0d067210 */ /* 0x000fc40007f1e0ff */
[-C--:B------:R-:W-:Y:S02]  /*03c0*/  IADD3 R4, P2, R11, R26.reuse, RZ ;  /* 0x0000001a0b047210 */ /* 0x080fe40007f5e0ff */
[-C--:B0-----:R-:W-:Y:S02]  /*03d0*/  IADD3 R2, P1, R7, R26.reuse, RZ ;  /* 0x0000001a07027210 */ /* 0x081fe40007f3e0ff */
[-C--:B------:R-:W-:Y:S02]  /*03e0*/  LEA.HI.X.SX32 R7, R5, R27.reuse, 0x1, P0 ;  /* 0x0000001b05077211 */ /* 0x080fe400000f0eff */
[-C--:B------:R-:W-:Y:S02]  /*03f0*/  LEA.HI.X.SX32 R5, R13, R27.reuse, 0x1, P2 ;  /* 0x0000001b0d057211 */ /* 0x080fe400010f0eff */
[----:B------:R-:W-:Y:S01]  /*0400*/  LEA.HI.X.SX32 R3, R11, R27, 0x1, P1 ;  /* 0x0000001b0b037211 */ /* 0x000fe200008f0eff */
[----:B------:R-:W-:Y:S01]  /*0410*/  IMAD R11, R0, 0x130, RZ ;  /* 0x00000130000b7824 */ /* 0x000fe200078e02ff */
[----:B------:R0:W4:Y:S04]  /*0420*/  LDG.E.U16 R16, [R6.64] ;  /* 0x0000000406107981 */ /* 0x000128000c1e1500 */
[----:B------:R5:W4:Y:S01]  /*0430*/  LDG.E.U16 R15, [R4.64] ;  /* 0x00000004040f7981 */ /* 0x000b22000c1e1500 */
[----:B--2---:R-:W-:-:S03]  /*0440*/  IADD3 R8, P1, R11, R26, RZ ;  /* 0x0000001a0b087210 */ /* 0x004fc60007f3e0ff */
[----:B------:R2:W4:Y:S01]  /*0450*/  LDG.E.U16 R21, [R2.64] ;  /* 0x0000000402157981 */ /* 0x000522000c1e1500 */
[C---:B0-----:R-:W-:Y:S02]  /*0460*/  IMAD R6, R0.reuse, 0x98, RZ ;  /* 0x0000009800067824 */ /* 0x041fe400078e02ff */
[C---:B-----5:R-:W-:Y:S01]  /*0470*/  IMAD R5, R0.reuse, 0xa, RZ ;  /* 0x0000000a00057824 */ /* 0x060fe200078e02ff */
[----:B------:R-:W-:Y:S01]  /*0480*/  STL [R1+0x14], R17 ;  /* 0x0000141101007387 */ /* 0x000fe20000100800 */
[----:B------:R-:W-:Y:S01]  /*0490*/  IMAD R7, R0, 0x14, RZ ;  /* 0x0000001400077824 */ /* 0x000fe200078e02ff */
[----:B------:R-:W-:Y:S01]  /*04a0*/  LEA.HI.X.SX32 R9, R6, R27, 0x1, P1 ;  /* 0x0000001b06097211 */ /* 0x000fe200008f0eff */
[C---:B--2---:R-:W-:Y:S01]  /*04b0*/  IMAD R3, R0.reuse, 0x5, RZ ;  /* 0x0000000500037824 */ /* 0x044fe200078e02ff */
[----:B------:R0:W-:Y:S01]  /*04c0*/  STL [R1+0xc], R10 ;  /* 0x00000c0a01007387 */ /* 0x0001e20000100800 */
[----:B------:R-:W-:Y:S01]  /*04d0*/  IMAD R11, R0, 0x28, RZ ;  /* 0x00000028000b7824 */ /* 0x000fe200078e02ff */
[----:B------:R-:W-:-:S02]  /*04e0*/  IADD3 R2, P0, R5, R26, RZ ;  /* 0x0000001a05027210 */ /* 0x000fc40007f1e0ff */
[-C--:B------:R-:W-:Y:S01]  /*04f0*/  IADD3 R4, P1, R7, R26.reuse, RZ ;  /* 0x0000001a07047210 */ /* 0x080fe20007f3e0ff */
[----:B------:R2:W2:Y:S01]  /*0500*/  LDG.E.U16 R20, [R8.64] ;  /* 0x0000000408147981 */ /* 0x0004a2000c1e1500 */
[-C--:B------:R-:W-:Y:S01]  /*0510*/  IADD3 R6, P2, R11, R26.reuse, RZ ;  /* 0x0000001a0b067210 */ /* 0x080fe20007f5e0ff */
[----:B0-----:R-:W-:Y:S01]  /*0520*/  IMAD R10, R0, 0x50, RZ ;  /* 0x00000050000a7824 */ /* 0x001fe200078e02ff */
[-C--:B------:R-:W-:Y:S02]  /*0530*/  LEA.HI.X.SX32 R3, R3, R27.reuse, 0x1, P0 ;  /* 0x0000001b03037211 */ /* 0x080fe400000f0eff */
[-C--:B------:R-:W-:Y:S02]  /*0540*/  LEA.HI.X.SX32 R5, R5, R27.reuse, 0x1, P1 ;  /* 0x0000001b05057211 */ /* 0x080fe400008f0eff */
[----:B--2---:R-:W-:Y:S01]  /*0550*/  IADD3 R8, P0, R10, R26, RZ ;  /* 0x0000001a0a087210 */ /* 0x004fe20007f1e0ff */
[----:B------:R0:W2:Y:S01]  /*0560*/  LDG.E.U16 R25, [R2.64] ;  /* 0x0000000402197981 */ /* 0x0000a2000c1e1500 */
[----:B------:R-:W-:-:S02]  /*0570*/  LEA.HI.X.SX32 R7, R7, R27, 0x1, P2 ;  /* 0x0000001b07077211 */ /* 0x000fc400010f0eff */
[----:B------:R-:W-:Y:S01]  /*0580*/  LEA.HI.X.SX32 R9, R11, R27, 0x1, P0 ;  /* 0x0000001b0b097211 */ /* 0x000fe200000f0eff */
[----:B------:R0:W2:Y:S04]  /*0590*/  LDG.E.U16 R24, [R4.64] ;  /* 0x0000000404187981 */ /* 0x0000a8000c1e1500 */
[----:B-1----:R1:W2:Y:S04]  /*05a0*/  LDG.E.U16 R23, [R6.64] ;  /* 0x0000000406177981 */ /* 0x0022a8000c1e1500 */
[----:B------:R0:W-:Y:S04]  /*05b0*/  STL [R1+0x3c0], R14 ;  /* 0x0003c00e01007387 */ /* 0x0001e80000100800 */
[----:B0-----:R0:W2:Y:S01]  /*05c0*/  LDG.E.U16 R14, [R8.64] ;  /* 0x00000004080e7981 */ /* 0x0010a2000c1e1500 */
[----:B------:R-:W-:-:S02]  /*05d0*/  IMAD R5, R0, 0xa0, RZ ;  /* 0x000000a000057824 */ /* 0x000fc400078e02ff */
[----:B------:R-:W-:-:S03]  /*05e0*/  IMAD R11, R0, 0xb0, RZ ;  /* 0x000000b0000b7824 */ /* 0x000fc600078e02ff */
[----:B------:R-:W-:Y:S01]  /*05f0*/  IADD3 R2, P0, R5, R26, RZ ;  /* 0x0000001a05027210 */ /* 0x000fe20007f1e0ff */
[----:B0-----:R-:W-:-:S03]  /*0600*/  IMAD R8, R0, 0x140, RZ ;  /* 0x0000014000087824 */ /* 0x001fc600078e02ff */
[-C--:B------:R-:W-:Y:S02]  /*0610*/  LEA.HI.X.SX32 R3, R10, R27.reuse, 0x1, P0 ;  /* 0x0000001b0a037211 */ /* 0x080fe400000f0eff */
[-C--:B------:R-:W-:Y:S02]  /*0620*/  IADD3 R4, P0, R11, R26.reuse, RZ ;  /* 0x0000001a0b047210 */ /* 0x080fe40007f1e0ff */
[----:B------:R-:W-:Y:S01]  /*0630*/  IADD3 R8, P1, R8, R26, RZ ;  /* 0x0000001a08087210 */ /* 0x000fe20007f3e0ff */
[----:B------:R0:W2:Y:S03]  /*0640*/  LDG.E.U16 R19, [R2.64] ;  /* 0x0000000402137981 */ /* 0x0000a6000c1e1500 */
[----:B------:R-:W-:Y:S01]  /*0650*/  LEA.HI.X.SX32 R9, R5, R27, 0x1, P1 ;  /* 0x0000001b05097211 */ /* 0x000fe200008f0eff */
[----:B---3--:R3:W-:Y:S01]  /*0660*/  STL [R1+0x3bc], R12 ;  /* 0x0003bc0c01007387 */ /* 0x0087e20000100800 */
[----:B-1----:R-:W-:-:S02]  /*0670*/  IMAD R6, R0, 0x150, RZ ;  /* 0x0000015000067824 */ /* 0x002fc400078e02ff */
[C---:B------:R-:W-:Y:S01]  /*0680*/  IMAD R7, R0.reuse, 0x160, RZ ;  /* 0x0000016000077824 */ /* 0x040fe200078e02ff */
[----:B------:R1:W5:Y:S01]  /*0690*/  LDG.E.U16 R17, [R8.64] ;  /* 0x0000000408117981 */ /* 0x000362000c1e1500 */
[----:B---3--:R-:W-:-:S05]  /*06a0*/  IMAD R12, R0, 0x58, RZ ;  /* 0x00000058000c7824 */ /* 0x008fca00078e02ff */
[----:B------:R-:W-:-:S05]  /*06b0*/  LEA.HI.X.SX32 R5, R12, R27, 0x1, P0 ;  /* 0x0000001b0c057211 */ /* 0x000fca00000f0eff */
[----:B------:R3:W5:Y:S01]  /*06c0*/  LDG.E.U16 R18, [R4.64] ;  /* 0x0000000404127981 */ /* 0x000762000c1e1500 */
[----:B------:R-:W-:Y:S01]  /*06d0*/  IMAD R13, R0, 0xa8, RZ ;  /* 0x000000a8000d7824 */ /* 0x000fe200078e02ff */
[-C--:B------:R-:W-:Y:S02]  /*06e0*/  IADD3 R6, P2, R6, R26.reuse, RZ ;  /* 0x0000001a06067210 */ /* 0x080fe40007f5e0ff */
[----:B0-----:R-:W-:Y:S02]  /*06f0*/  IADD3 R2, P1, R7, R26, RZ ;  /* 0x0000001a07027210 */ /* 0x001fe40007f3e0ff */
[-C--:B------:R-:W-:Y:S02]  /*0700*/  LEA.HI.X.SX32 R7, R13, R27.reuse, 0x1, P2 ;  /* 0x0000001b0d077211 */ /* 0x080fe400010f0eff */
[----:B------:R-:W-:Y:S01]  /*0710*/  LEA.HI.X.SX32 R3, R11, R27, 0x1, P1 ;  /* 0x0000001b0b037211 */ /* 0x000fe200008f0eff */
[C---:B---3--:R-:W-:Y:S01]  /*0720*/  IMAD R4, R0.reuse, 0x170, RZ ;  /* 0x0000017000047824 */ /* 0x048fe200078e02ff */
[----:B----4-:R0:W-:Y:S01]  /*0730*/  STL [R1+0x3b8], R16 ;  /* 0x0003b81001007387 */ /* 0x0101e20000100800 */
[----:B------:R-:W-:-:S03]  /*0740*/  IMAD R5, R0, 0x30, RZ ;  /* 0x0000003000057824 */ /* 0x000fc600078e02ff */
[----:B------:R3:W-:Y:S01]  /*0750*/  STL [R1+0x8], R15 ;  /* 0x0000080f01007387 */ /* 0x0007e20000100800 */
[----:B------:R-:W-:-:S03]  /*0760*/  IMAD R11, R0, 0x60, RZ ;  /* 0x00000060000b7824 */ /* 0x000fc600078e02ff */
[----:B0-----:R0:W4:Y:S04]  /*0770*/  LDG.E.U16 R16, [R6.64] ;  /* 0x0000000406107981 */ /* 0x001128000c1e1500 */
[----:B---3--:R3:W4:Y:S01]  /*0780*/  LDG.E.U16 R15, [R2.64] ;  /* 0x00000004020f7981 */ /* 0x008722000c1e1500 */
[C---:B------:R-:W-:Y:S02]  /*0790*/  IMAD R12, R0.reuse, 0x18, RZ ;  /* 0x00000018000c7824 */ /* 0x040fe400078e02ff */
[----:B0-----:R-:W-:Y:S01]  /*07a0*/  IMAD R6, R0, 0xb8, RZ ;  /* 0x000000b800067824 */ /* 0x001fe200078e02ff */
[-C--:B---3--:R-:W-:Y:S01]  /*07b0*/  IADD3 R2, P1, R4, R26.reuse, RZ ;  /* 0x0000001a04027210 */ /* 0x088fe20007f3e0ff */
[C---:B------:R-:W-:Y:S01]  /*07c0*/  IMAD R10, R0.reuse, 0xc0, RZ ;  /* 0x000000c0000a7824 */ /* 0x040fe200078e02ff */
[----:B--2---:R-:W-:Y:S01]  /*07d0*/  STL [R1+0x3b4], R25 ;  /* 0x0003b41901007387 */ /* 0x004fe20000100800 */
[-C--:B-1----:R-:W-:Y:S01]  /*07e0*/  IADD3 R8, P0, R5, R26.reuse, RZ ;  /* 0x0000001a05087210 */ /* 0x082fe20007f1e0ff */
[----:B------:R-:W-:Y:S01]  /*07f0*/  IMAD R7, R0, 0x180, RZ ;  /* 0x0000018000077824 */ /* 0x000fe200078e02ff */
[----:B------:R-:W-:Y:S01]  /*0800*/  LEA.HI.X.SX32 R3, R6, R27, 0x1, P1 ;  /* 0x0000001b06037211 */ /* 0x000fe200008f0eff */
[----:B------:R-:W-:Y:S01]  /*0810*/  STL [R1+0x3b0], R24 ;  /* 0x0003b01801007387 */ /* 0x000fe20000100800 */
[----:B------:R-:W-:-:S03]  /*0820*/  IADD3 R6, P1, R11, R26, RZ ;  /* 0x0000001a0b067210 */ /* 0x000fc60007f3e0ff */
[----:B------:R-:W-:Y:S01]  /*0830*/  STL [R1+0x3ac], R23 ;  /* 0x0003ac1701007387 */ /* 0x000fe20000100800 */
[-C--:B------:R-:W-:Y:S02]  /*0840*/  IADD3 R4, P2, R10, R26.reuse, RZ ;  /* 0x0000001a0a047210 */ /* 0x080fe40007f5e0ff */
[----:B------:R-:W-:Y:S01]  /*0850*/  LEA.HI.X.SX32 R9, R12, R27, 0x1, P0 ;  /* 0x0000001b0c097211 */ /* 0x000fe200000f0eff */
[----:B------:R0:W-:Y:S01]  /*0860*/  STL [R1+0x10], R14 ;  /* 0x0000100e01007387 */ /* 0x0001e20000100800 */
[C---:B------:R-:W-:Y:S02]  /*0870*/  IMAD R12, R0.reuse, 0xc8, RZ ;  /* 0x000000c8000c7824 */ /* 0x040fe400078e02ff */
[----:B------:R-:W-:Y:S01]  /*0880*/  IMAD R13, R0, 0x68, RZ ;  /* 0x00000068000d7824 */ /* 0x000fe200078e02ff */
[----:B------:R1:W2:Y:S04]  /*0890*/  LDG.E.U16 R29, [R8.64] ;  /* 0x00000004081d7981 */ /* 0x0002a8000c1e1500 */
[----:B0-----:R0:W3:Y:S02]  /*08a0*/  LDG.E.U16 R14, [R2.64] ;  /* 0x00000004020e7981 */ /* 0x0010e4000c1e1500 */
[----:B0-----:R-:W-:-:S02]  /*08b0*/  IADD3 R2, P0, R7, R26, RZ ;  /* 0x0000001a07027210 */ /* 0x001fc40007f1e0ff */
[-C--:B------:R-:W-:Y:S02]  /*08c0*/  LEA.HI.X.SX32 R7, R5, R27.reuse, 0x1, P1 ;  /* 0x0000001b05077211 */ /* 0x080fe400008f0eff */
[-C--:B------:R-:W-:Y:S02]  /*08d0*/  LEA.HI.X.SX32 R5, R11, R27.reuse, 0x1, P2 ;  /* 0x0000001b0b057211 */ /* 0x080fe400010f0eff */
[----:B------:R-:W-:Y:S01]  /*08e0*/  LEA.HI.X.SX32 R3, R10, R27, 0x1, P0 ;  /* 0x0000001b0a037211 */ /* 0x000fe200000f0eff */
[----:B------:R-:W-:Y:S01]  /*08f0*/  IMAD R10, R0, 0x190, RZ ;  /* 0x00000190000a7824 */ /* 0x000fe200078e02ff */
[----:B------:R0:W2:Y:S04]  /*0900*/  LDG.E.U16 R28, [R6.64] ;  /* 0x00000004061c7981 */ /* 0x0000a8000c1e1500 */
[----:B------:R0:W2:Y:S01]  /*0910*/  LDG.E.U16 R25, [R4.64] ;  /* 0x0000000404197981 */ /* 0x0000a2000c1e1500 */
[----:B------:R-:W-:-:S03]  /*0920*/  IADD3 R10, P1, R10, R26, RZ ;  /* 0x0000001a0a0a7210 */ /* 0x000fc60007f3e0ff */
[----:B0-----:R0:W2:Y:S01]  /*0930*/  LDG.E.U16 R5, [R2.64] ;  /* 0x0000000402057981 */ /* 0x0010a2000c1e1500 */
[----:B------:R-:W-:Y:S01]  /*0940*/  IMAD R6, R0, 0x1b0, RZ ;  /* 0x000001b000067824 */ /* 0x000fe200078e02ff */
[----:B------:R-:W-:Y:S01]  /*0950*/  LEA.HI.X.SX32 R11, R12, R27, 0x1, P1 ;  /* 0x0000001b0c0b7211 */ /* 0x000fe200008f0eff */
[C---:B0-----:R-:W-:Y:S02]  /*0960*/  IMAD R3, R0.reuse, 0xd0, RZ ;  /* 0x000000d000037824 */ /* 0x041fe400078e02ff */
[----:B------:R-:W-:Y:S01]  /*0970*/  IMAD R2, R0, 0x1a0, RZ ;  /* 0x000001a000027824 */ /* 0x000fe200078e02ff */
[-C--:B------:R-:W-:Y:S01]  /*0980*/  IADD3 R6, P1, R6, R26.reuse, RZ ;  /* 0x0000001a06067210 */ /* 0x080fe20007f3e0ff */
[----:B------:R-:W-:Y:S01]  /*0990*/  IMAD R12, R0, 0xd8, RZ ;  /* 0x000000d8000c7824 */ /* 0x000fe200078e02ff */
[-C--:B-1----:R-:W-:Y:S01]  /*09a0*/  IADD3 R8, P0, R3, R26.reuse, RZ ;  /* 0x0000001a03087210 */ /* 0x082fe20007f1e0ff */
[----:B------:R-:W-:Y:S01]  /*09b0*/  STL [R1+0x4], R19 ;  /* 0x0000041301007387 */ /* 0x000fe20000100800 */
[----:B------:R-:W-:-:S02]  /*09c0*/  IADD3 R2, P2, R2, R26, RZ ;  /* 0x0000001a02027210 */ /* 0x000fc40007f5e0ff */
[-C--:B------:R-:W-:Y:S01]  /*09d0*/  LEA.HI.X.SX32 R9, R13, R27.reuse, 0x1, P0 ;  /* 0x0000001b0d097211 */ /* 0x080fe200000f0eff */
[----:B------:R0:W2:Y:S01]  /*09e0*/  LDG.E.U16 R4, [R10.64] ;  /* 0x000000040a047981 */ /* 0x0000a2000c1e1500 */
[-C--:B------:R-:W-:Y:S02]  /*09f0*/  LEA.HI.X.SX32 R3, R3, R27.reuse, 0x1, P2 ;  /* 0x0000001b03037211 */ /* 0x080fe400010f0eff */
[----:B------:R-:W-:Y:S01]  /*0a00*/  LEA.HI.X.SX32 R7, R12, R27, 0x1, P1 ;  /* 0x0000001b0c077211 */ /* 0x000fe200008f0eff */
[----:B------:R1:W2:Y:S04]  /*0a10*/  LDG.E.U16 R23, [R8.64] ;  /* 0x0000000408177981 */ /* 0x0002a8000c1e1500 */
[----:B------:R0:W2:Y:S01]  /*0a20*/  LDG.E.U16 R3, [R2.64] ;  /* 0x0000000402037981 */ /* 0x0000a2000c1e1500 */
[----:B-1----:R-:W-:-:S02]  /*0a30*/  IMAD R9, R0, 0x70, RZ ;  /* 0x0000007000097824 */ /* 0x002fc400078e02ff */
[C---:B------:R-:W-:Y:S01]  /*0a40*/  IMAD R8, R0.reuse, 0x1d0, RZ ;  /* 0x000001d000087824 */ /* 0x040fe200078e02ff */
[----:B0-----:R0:W2:Y:S02]  /*0a50*/  LDG.E.U16 R2, [R6.64] ;  /* 0x0000000406027981 */ /* 0x0010a4000c1e1500 */
[----:B------:R-:W-:Y:S01]  /*0a60*/  IADD3 R12, P0, R9, R26, RZ ;  /* 0x0000001a090c7210 */ /* 0x000fe20007f1e0ff */
[C---:B0-----:R-:W-:Y:S02]  /*0a70*/  IMAD R6, R0.reuse, 0x1c0, RZ ;  /* 0x000001c000067824 */ /* 0x041fe400078e02ff */
[----:B------:R-:W-:-:S03]  /*0a80*/  IMAD R7, R0, 0xe0, RZ ;  /* 0x000000e000077824 */ /* 0x000fc600078e02ff */
[-C--:B------:R-:W-:Y:S02]  /*0a90*/  IADD3 R6, P2, R6, R26.reuse, RZ ;  /* 0x0000001a06067210 */ /* 0x080fe40007f5e0ff */
[C---:B------:R-:W-:Y:S02]  /*0aa0*/  IADD3 R10, P1, R7.reuse, R26, RZ ;  /* 0x0000001a070a7210 */ /* 0x040fe40007f3e0ff */
[-C--:B------:R-:W-:Y:S02]  /*0ab0*/  LEA.HI.X.SX32 R7, R7, R27.reuse, 0x1, P2 ;  /* 0x0000001b07077211 */ /* 0x080fe400010f0eff */
[----:B------:R-:W-:Y:S01]  /*0ac0*/  LEA.HI.X.SX32 R11, R9, R27, 0x1, P1 ;  /* 0x0000001b090b7211 */ /* 0x000fe200008f0eff */
[----:B-----5:R0:W-:Y:S02]  /*0ad0*/  STL [R1], R18 ;  /* 0x0000001201007387 */ /* 0x0201e40000100800 */
[----:B0-----:R-:W-:-:S05]  /*0ae0*/  IMAD R18, R0, 0x38, RZ ;  /* 0x0000003800127824 */ /* 0x001fca00078e02ff */
[----:B------:R-:W-:Y:S01]  /*0af0*/  LEA.HI.X.SX32 R13, R18, R27, 0x1, P0 ;  /* 0x0000001b120d7211 */ /* 0x000fe200000f0eff */
[----:B------:R-:W-:Y:S01]  /*0b00*/  IMAD R18, R0, 0xe8, RZ ;  /* 0x000000e800127824 */ /* 0x000fe200078e02ff */
[----:B------:R-:W-:-:S03]  /*0b10*/  IADD3 R8, P0, R8, R26, RZ ;  /* 0x0000001a08087210 */ /* 0x000fc60007f1e0ff */
[----:B------:R0:W5:Y:S01]  /*0b20*/  LDG.E.U16 R19, [R12.64] ;  /* 0x000000040c137981 */ /* 0x000162000c1e1500 */
[----:B------:R-:W-:-:S03]  /*0b30*/  LEA.HI.X.SX32 R9, R18, R27, 0x1, P0 ;  /* 0x0000001b12097211 */ /* 0x000fc600000f0eff */
[----:B------:R1:W2:Y:S04]  /*0b40*/  LDG.E.U16 R18, [R10.64] ;  /* 0x000000040a127981 */ /* 0x0002a8000c1e1500 */
[----:B0-----:R0:W2:Y:S04]  /*0b50*/  LDG.E.U16 R12, [R6.64] ;  /* 0x00000004060c7981 */ /* 0x0010a8000c1e1500 */
[----:B-1----:R1:W3:Y:S01]  /*0b60*/  LDG.E.U16 R11, [R8.64] ;  /* 0x00000004080b7981 */ /* 0x0022e2000c1e1500 */
[C---:B------:R-:W-:Y:S02]  /*0b70*/  IMAD R13, R0.reuse, 0x78, RZ ;  /* 0x00000078000d7824 */ /* 0x040fe400078e02ff */
[----:B-1----:R-:W-:-:S02]  /*0b80*/  IMAD R9, R0, 0xf0, RZ ;  /* 0x000000f000097824 */ /* 0x002fc400078e02ff */
[----:B------:R-:W-:-:S03]  /*0b90*/  IMAD R8, R0, 0x1e0, RZ ;  /* 0x000001e000087824 */ /* 0x000fc600078e02ff */
[-C--:B0-----:R-:W-:Y:S02]  /*0ba0*/  IADD3 R6, P0, R9, R26.reuse, RZ ;  /* 0x0000001a09067210 */ /* 0x081fe40007f1e0ff */
[----:B------:R-:W-:Y:S02]  /*0bb0*/  IADD3 R8, P1, R8, R26, RZ ;  /* 0x0000001a08087210 */ /* 0x000fe40007f3e0ff */
[-C--:B------:R-:W-:Y:S02]  /*0bc0*/  LEA.HI.X.SX32 R7, R13, R27.reuse, 0x1, P0 ;  /* 0x0000001b0d077211 */ /* 0x080fe400000f0eff */
[----:B------:R-:W-:-:S03]  /*0bd0*/  LEA.HI.X.SX32 R9, R9, R27, 0x1, P1 ;  /* 0x0000001b09097211 */ /* 0x000fc600008f0eff */
[----:B------:R-:W4:Y:S04]  /*0be0*/  LDG.E.U16 R6, [R6.64] ;  /* 0x0000000406067981 */ /* 0x000f28000c1e1500 */
[----:B------:R-:W4:Y:S01]  /*0bf0*/  LDG.E.U16 R8, [R8.64] ;  /* 0x0000000408087981 */ /* 0x000f22000c1e1500 */
[C---:B------:R-:W-:Y:S02]  /*0c00*/  IMAD R10, R0.reuse, 0x1f0, RZ ;  /* 0x000001f0000a7824 */ /* 0x040fe400078e02ff */
[----:B------:R-:W-:-:S03]  /*0c10*/  IMAD R24, R0, 0xf8, RZ ;  /* 0x000000f800187824 */ /* 0x000fc600078e02ff */
[----:B------:R-:W-:Y:S01]  /*0c20*/  IADD3 R10, P2, R10, R26, RZ ;  /* 0x0000001a0a0a7210 */ /* 0x000fe20007f5e0ff */
[----:B------:R-:W-:Y:S01]  /*0c30*/  IMAD R13, R0, 0x81, RZ ;  /* 0x00000081000d7824 */ /* 0x000fe200078e02ff */
[----:B--2---:R-:W-:Y:S04]  /*0c40*/  STL [R1+0x3a8], R12 ;  /* 0x0003a80c01007387 */ /* 0x004fe80000100800 */
[----:B---3--:R0:W-:Y:S02]  /*0c50*/  STL [R1+0x3a4], R11 ;  /* 0x0003a40b01007387 */ /* 0x0081e40000100800 */
[----:B0-----:R-:W-:-:S06]  /*0c60*/  LEA.HI.X.SX32 R11, R24, R27, 0x1, P2 ;  /* 0x0000001b180b7211 */ /* 0x001fcc00010f0eff */
[----:B------:R0:W2:Y:S01]  /*0c70*/  LDG.E.U16 R11, [R10.64] ;  /* 0x000000040a0b7981 */ /* 0x0000a2000c1e1500 */
[----:B------:R-:W-:-:S05]  /*0c80*/  IMAD R12, R0, 0x102, RZ ;  /* 0x00000102000c7824 */ /* 0x000fca00078e02ff */
[----:B------:R-:W-:-:S04]  /*0c90*/  IADD3 R12, P0, R12, R26, RZ ;  /* 0x0000001a0c0c7210 */ /* 0x000fc80007f1e0ff */
[----:B------:R-:W-:-:S05]  /*0ca0*/  LEA.HI.X.SX32 R13, R13, R27, 0x1, P0 ;  /* 0x0000001b0d0d7211 */ /* 0x000fca00000f0eff */
[----:B------:R1:W3:Y:S04]  /*0cb0*/  LDG.E.U16 R24, [R12.64] ;  /* 0x000000040c187981 */ /* 0x0002e8000c1e1500 */
[----:B----4-:R4:W-:Y:S01]  /*0cc0*/  STL [R1+0x3a0], R6 ;  /* 0x0003a00601007387 */ /* 0x0109e20000100800 */
[----:B------:R-:W-:-:S03]  /*0cd0*/  IMAD R7, R0, 0x89, RZ ;  /* 0x0000008900077824 */ /* 0x000fc600078e02ff */
[----:B------:R0:W-:Y:S01]  /*0ce0*/  STL [R1+0x39c], R8 ;  /* 0x00039c0801007387 */ /* 0x0001e20000100800 */
[C---:B----4-:R-:W-:Y:S02]  /*0cf0*/  IMAD R6, R0.reuse, 0x112, RZ ;  /* 0x0000011200067824 */ /* 0x050fe400078e02ff */
[----:B0-----:R-:W-:-:S03]  /*0d00*/  IMAD R8, R0, 0x122, RZ ;  /* 0x0000012200087824 */ /* 0x001fc600078e02ff */
[-C--:B------:R-:W-:Y:S01]  /*0d10*/  IADD3 R6, P0, R6, R26.reuse, RZ ;  /* 0x0000001a06067210 */ /* 0x080fe20007f1e0ff */
[----:B------:R-:W-:Y:S01]  /*0d20*/  IMAD R9, R0, 0x91, RZ ;  /* 0x0000009100097824 */ /* 0x000fe200078e02ff */
[----:B------:R-:W-:Y:S02]  /*0d30*/  IADD3 R8, P1, R8, R26, RZ ;  /* 0x0000001a08087210 */ /* 0x000fe40007f3e0ff */
[-C--:B------:R-:W-:Y:S02]  /*0d40*/  LEA.HI.X.SX32 R7, R7, R27.reuse, 0x1, P0 ;  /* 0x0000001b07077211 */ /* 0x080fe400000f0eff */
[----:B------:R-:W-:-:S03]  /*0d50*/  LEA.HI.X.SX32 R9, R9, R27, 0x1, P1 ;  /* 0x0000001b09097211 */ /* 0x000fc600008f0eff */
[----:B------:R0:W4:Y:S01]  /*0d60*/  LDG.E.U16 R6, [R6.64] ;  /* 0x0000000406067981 */ /* 0x000122000c1e1500 */
[----:B------:R-:W-:-:S03]  /*0d70*/  IMAD R10, R0, 0x132, RZ ;  /* 0x00000132000a7824 */ /* 0x000fc600078e02ff */
[----:B------:R-:W5:Y:S02]  /*0d80*/  LDG.E.U16 R8, [R8.64] ;  /* 0x0000000408087981 */ /* 0x000f64000c1e1500 */
[----:B------:R-:W-:Y:S01]  /*0d90*/  IADD3 R10, P2, R10, R26, RZ ;  /* 0x0000001a0a0a7210 */ /* 0x000fe20007f5e0ff */
[C---:B-1----:R-:W-:Y:S02]  /*0da0*/  IMAD R12, R0.reuse, 0x142, RZ ;  /* 0x00000142000c7824 */ /* 0x042fe400078e02ff */
[----:B------:R-:W-:-:S03]  /*0db0*/  IMAD R13, R0, 0xa1, RZ ;  /* 0x000000a1000d7824 */ /* 0x000fc600078e02ff */
[----:B------:R-:W-:-:S04]  /*0dc0*/  IADD3 R12, P0, R12, R26, RZ ;  /* 0x0000001a0c0c7210 */ /* 0x000fc80007f1e0ff */
[----:B------:R-:W-:Y:S01]  /*0dd0*/  LEA.HI.X.SX32 R13, R13, R27, 0x1, P0 ;  /* 0x0000001b0d0d7211 */ /* 0x000fe200000f0eff */
[----:B--2---:R1:W-:Y:S02]  /*0de0*/  STL [R1+0x398], R11 ;  /* 0x0003980b01007387 */ /* 0x0043e40000100800 */
[----:B-1----:R-:W-:-:S05]  /*0df0*/  IMAD R11, R0, 0x99, RZ ;  /* 0x00000099000b7824 */ /* 0x002fca00078e02ff */
[----:B------:R-:W-:-:S06]  /*0e00*/  LEA.HI.X.SX32 R11, R11, R27, 0x1, P2 ;  /* 0x0000001b0b0b7211 */ /* 0x000fcc00010f0eff */
[----:B------:R1:W2:Y:S04]  /*0e10*/  LDG.E.U16 R11, [R10.64] ;  /* 0x000000040a0b7981 */ /* 0x0002a8000c1e1500 */
[----:B---3--:R3:W-:Y:S04]  /*0e20*/  STL [R1+0x394], R24 ;  /* 0x0003941801007387 */ /* 0x0087e80000100800 */
[----:B---3--:R3:W2:Y:S01]  /*0e30*/  LDG.E.U16 R24, [R12.64] ;  /* 0x000000040c187981 */ /* 0x0086a2000c1e1500 */
[----:B0-----:R-:W-:-:S03]  /*0e40*/  IMAD R7, R0, 0xa9, RZ ;  /* 0x000000a900077824 */ /* 0x001fc600078e02ff */
[----:B----4-:R0:W-:Y:S04]  /*0e50*/  STL [R1+0x390], R6 ;  /* 0x0003900601007387 */ /* 0x0101e80000100800 */
[----:B-----5:R4:W-:Y:S01]  /*0e60*/  STL [R1+0x38c], R8 ;  /* 0x00038c0801007387 */ /* 0x0209e20000100800 */
[C---:B0-----:R-:W-:Y:S02]  /*0e70*/  IMAD R6, R0.reuse, 0x152, RZ ;  /* 0x0000015200067824 */ /* 0x041fe400078e02ff */
[----:B----4-:R-:W-:-:S03]  /*0e80*/  IMAD R8, R0, 0x162, RZ ;  /* 0x0000016200087824 */ /* 0x010fc600078e02ff */
[-C--:B------:R-:W-:Y:S01]  /*0e90*/  IADD3 R6, P0, R6, R26.reuse, RZ ;  /* 0x0000001a06067210 */ /* 0x080fe20007f1e0ff */
[----:B------:R-:W-:Y:S01]  /*0ea0*/  IMAD R9, R0, 0xb1, RZ ;  /* 0x000000b100097824 */ /* 0x000fe200078e02ff */
[----:B------:R-:W-:Y:S02]  /*0eb0*/  IADD3 R8, P1, R8, R26, RZ ;  /* 0x0000001a08087210 */ /* 0x000fe40007f3e0ff */
[-C--:B------:R-:W-:Y:S02]  /*0ec0*/  LEA.HI.X.SX32 R7, R7, R27.reuse, 0x1, P0 ;  /* 0x0000001b07077211 */ /* 0x080fe400000f0eff */
[----:B------:R-:W-:-:S03]  /*0ed0*/  LEA.HI.X.SX32 R9, R9, R27, 0x1, P1 ;  /* 0x0000001b09097211 */ /* 0x000fc600008f0eff */
[----:B------:R0:W4:Y:S01]  /*0ee0*/  LDG.E.U16 R6, [R6.64] ;  /* 0x0000000406067981 */ /* 0x000122000c1e1500 */
[----:B-1----:R-:W-:-:S03]  /*0ef0*/  IMAD R10, R0, 0x172, RZ ;  /* 0x00000172000a7824 */ /* 0x002fc600078e02ff */
[----:B------:R1:W5:Y:S02]  /*0f00*/  LDG.E.U16 R8, [R8.64] ;  /* 0x0000000408087981 */ /* 0x000364000c1e1500 */
[----:B------:R-:W-:Y:S01]  /*0f10*/  IADD3 R10, P2, R10, R26, RZ ;  /* 0x0000001a0a0a7210 */ /* 0x000fe20007f5e0ff */
[C---:B---3--:R-:W-:Y:S02]  /*0f20*/  IMAD R12, R0.reuse, 0x182, RZ ;  /* 0x00000182000c7824 */ /* 0x048fe400078e02ff */
[----:B------:R-:W-:-:S03]  /*0f30*/  IMAD R13, R0, 0xc1, RZ ;  /* 0x000000c1000d7824 */ /* 0x000fc600078e02ff */
[----:B------:R-:W-:-:S04]  /*0f40*/  IADD3 R12, P0, R12, R26, RZ ;  /* 0x0000001a0c0c7210 */ /* 0x000fc80007f1e0ff */
[----:B------:R-:W-:Y:S01]  /*0f50*/  LEA.HI.X.SX32 R13, R13, R27, 0x1, P0 ;  /* 0x0000001b0d0d7211 */ /* 0x000fe200000f0eff */
[----:B--2---:R2:W-:Y:S02]  /*0f60*/  STL [R1+0x388], R11 ;  /* 0x0003880b01007387 */ /* 0x0045e40000100800 */
[----:B--2---:R-:W-:-:S05]  /*0f70*/  IMAD R11, R0, 0xb9, RZ ;  /* 0x000000b9000b7824 */ /* 0x004fca00078e02ff */
[----:B------:R-:W-:-:S06]  /*0f80*/  LEA.HI.X.SX32 R11, R11, R27, 0x1, P2 ;  /* 0x0000001b0b0b7211 */ /* 0x000fcc00010f0eff */
[----:B------:R2:W3:Y:S04]  /*0f90*/  LDG.E.U16 R11, [R10.64] ;  /* 0x000000040a0b7981 */ /* 0x0004e8000c1e1500 */
[----:B------:R0:W-:Y:S04]  /*0fa0*/  STL [R1+0x384], R24 ;  /* 0x0003841801007387 */ /* 0x0001e80000100800 */
[----:B0-----:R0:W3:Y:S01]  /*0fb0*/  LDG.E.U16 R24, [R12.64] ;  /* 0x000000040c187981 */ /* 0x0010e2000c1e1500 */
[C---:B------:R-:W-:Y:S02]  /*0fc0*/  IMAD R7, R0.reuse, 0xc9, RZ ;  /* 0x000000c900077824 */ /* 0x040fe400078e02ff */
[C---:B-1----:R-:W-:Y:S01]  /*0fd0*/  IMAD R9, R0.reuse, 0xd1, RZ ;  /* 0x000000d100097824 */ /* 0x042fe200078e02ff */
[----:B----4-:R1:W-:Y:S04]  /*0fe0*/  STL [R1+0x380], R6 ;  /* 0x0003800601007387 */ /* 0x0103e80000100800 */
[----:B-----5:R4:W-:Y:S01]  /*0ff0*/  STL [R1+0x37c], R8 ;  /* 0x00037c0801007387 */ /* 0x0209e20000100800 */
[----:B-1----:R-:W-:-:S02]  /*1000*/  IMAD R6, R0, 0x192, RZ ;  /* 0x0000019200067824 */ /* 0x002fc400078e02ff */
[----:B----4-:R-:W-:-:S03]  /*1010*/  IMAD R8, R0, 0x1a2, RZ ;  /* 0x000001a200087824 */ /* 0x010fc600078e02ff */
[-C--:B------:R-:W-:Y:S02]  /*1020*/  IADD3 R6, P0, R6, R26.reuse, RZ ;  /* 0x0000001a06067210 */ /* 0x080fe40007f1e0ff */
[----:B------:R-:W-:Y:S02]  /*1030*/  IADD3 R8, P1, R8, R26, RZ ;  /* 0x0000001a08087210 */ /* 0x000fe40007f3e0ff */
[-C--:B------:R-:W-:Y:S01]  /*1040*/  LEA.HI.X.SX32 R7, R7, R27.reuse, 0x1, P0 ;  /* 0x0000001b07077211 */ /* 0x080fe200000f0eff */
[----:B--2---:R-:W-:Y:S01]  /*1050*/  IMAD R10, R0, 0x1b2, RZ ;  /* 0x000001b2000a7824 */ /* 0x004fe200078e02ff */
[----:B------:R-:W-:-:S03]  /*1060*/  LEA.HI.X.SX32 R9, R9, R27, 0x1, P1 ;  /* 0x0000001b09097211 */ /* 0x000fc600008f0eff */
[----:B------:R1:W2:Y:S01]  /*1070*/  LDG.E.U16 R6, [R6.64] ;  /* 0x0000000406067981 */ /* 0x0002a2000c1e1500 */
[----:B0-----:R-:W-:Y:S01]  /*1080*/  IMAD R12, R0, 0x1c2, RZ ;  /* 0x000001c2000c7824 */ /* 0x001fe200078e02ff */
[-C--:B------:R-:W-:Y:S02]  /*1090*/  IADD3 R10, P2, R10, R26.reuse, RZ ;  /* 0x0000001a0a0a7210 */ /* 0x080fe40007f5e0ff */
[----:B------:R0:W4:Y:S01]  /*10a0*/  LDG.E.U16 R8, [R8.64] ;  /* 0x0000000408087981 */ /* 0x000122000c1e1500 */
[----:B------:R-:W-:Y:S01]  /*10b0*/  IMAD R13, R0, 0xe1, RZ ;  /* 0x000000e1000d7824 */ /* 0x000fe200078e02ff */
[----:B------:R-:W-:-:S04]  /*10c0*/  IADD3 R12, P0, R12, R26, RZ ;  /* 0x0000001a0c0c7210 */ /* 0x000fc80007f1e0ff */
[----:B------:R-:W-:-:S05]  /*10d0*/  LEA.HI.X.SX32 R13, R13, R27, 0x1, P0 ;  /* 0x0000001b0d0d7211 */ /* 0x000fca00000f0eff */
[----:B------:R4:W4:Y:S04]  /*10e0*/  LDG.E.U16 R12, [R12.64] ;  /* 0x000000040c0c7981 */ /* 0x000928000c1e1500 */
[----:B---3--:R3:W-:Y:S02]  /*10f0*/  STL [R1+0x378], R11 ;  /* 0x0003780b01007387 */ /* 0x0087e40000100800 */
[----:B---3--:R-:W-:-:S05]  /*1100*/  IMAD R11, R0, 0xd9, RZ ;  /* 0x000000d9000b7824 */ /* 0x008fca00078e02ff */
[----:B------:R-:W-:Y:S01]  /*1110*/  LEA.HI.X.SX32 R11, R11, R27, 0x1, P2 ;  /* 0x0000001b0b0b7211 */ /* 0x000fe200010f0eff */
[----:B------:R3:W-:Y:S04]  /*1120*/  STL [R1+0x374], R24 ;  /* 0x0003741801007387 */ /* 0x0007e80000100800 */
[----:B---3--:R3:W5:Y:S01]  /*1130*/  LDG.E.U16 R24, [R10.64] ;  /* 0x000000040a187981 */ /* 0x008762000c1e1500 */
[C---:B-1----:R-:W-:Y:S02]  /*1140*/  IMAD R7, R0.reuse, 0xe9, RZ ;  /* 0x000000e900077824 */ /* 0x042fe400078e02ff */
[C---:B0-----:R-:W-:Y:S02]  /*1150*/  IMAD R9, R0.reuse, 0xf1, RZ ;  /* 0x000000f100097824 */ /* 0x041fe400078e02ff */
[----:B---3--:R-:W-:-:S02]  /*1160*/  IMAD R10, R0, 0x1f2, RZ ;  /* 0x000001f2000a7824 */ /* 0x008fc400078e02ff */
[----:B------:R-:W-:-:S03]  /*1170*/  IMAD R11, R0, 0xf9, RZ ;  /* 0x000000f9000b7824 */ /* 0x000fc600078e02ff */
[----:B------:R-:W-:Y:S01]  /*1180*/  IADD3 R10, P2, R10, R26, RZ ;  /* 0x0000001a0a0a7210 */ /* 0x000fe20007f5e0ff */
[----:B--2---:R0:W-:Y:S04]  /*1190*/  STL [R1+0x370], R6 ;  /* 0x0003700601007387 */ /* 0x0041e80000100800 */
[----:B----4-:R1:W-:Y:S01]  /*11a0*/  STL [R1+0x36c], R8 ;  /* 0x00036c0801007387 */ /* 0x0103e20000100800 */
[C---:B0-----:R-:W-:Y:S02]  /*11b0*/  IMAD R6, R0.reuse, 0x1d2, RZ ;  /* 0x000001d200067824 */ /* 0x041fe400078e02ff */
[----:B-1----:R-:W-:-:S03]  /*11c0*/  IMAD R8, R0, 0x1e2, RZ ;  /* 0x000001e200087824 */ /* 0x002fc600078e02ff */
[-C--:B------:R-:W-:Y:S02]  /*11d0*/  IADD3 R6, P0, R6, R26.reuse, RZ ;  /* 0x0000001a06067210 */ /* 0x080fe40007f1e0ff */
[----:B------:R-:W-:Y:S02]  /*11e0*/  IADD3 R8, P1, R8, R26, RZ ;  /* 0x0000001a08087210 */ /* 0x000fe40007f3e0ff */
[-C--:B------:R-:W-:Y:S02]  /*11f0*/  LEA.HI.X.SX32 R7, R7, R27.reuse, 0x1, P0 ;  /* 0x0000001b07077211 */ /* 0x080fe400000f0eff */
[----:B------:R-:W-:-:S03]  /*1200*/  LEA.HI.X.SX32 R9, R9, R27, 0x1, P1 ;  /* 0x0000001b09097211 */ /* 0x000fc600008f0eff */
[----:B------:R0:W2:Y:S01]  /*1210*/  LDG.E.U16 R6, [R6.64] ;  /* 0x0000000406067981 */ /* 0x0000a2000c1e1500 */
[----:B------:R-:W-:Y:S01]  /*1220*/  LEA.HI.X.SX32 R11, R11, R27, 0x1, P2 ;  /* 0x0000001b0b0b7211 */ /* 0x000fe200010f0eff */
[C---:B------:R-:W-:Y:S02]  /*1230*/  IMAD R13, R0.reuse, 0x11, RZ ;  /* 0x00000011000d7824 */ /* 0x040fe400078e02ff */
[----:B------:R1:W3:Y:S04]  /*1240*/  LDG.E.U16 R8, [R8.64] ;  /* 0x0000000408087981 */ /* 0x0002e8000c1e1500 */
[----:B------:R4:W3:Y:S04]  /*1250*/  LDG.E.U16 R11, [R10.64] ;  /* 0x000000040a0b7981 */ /* 0x0008e8000c1e1500 */
[----:B-----5:R5:W-:Y:S04]  /*1260*/  STL [R1+0x368], R24 ;  /* 0x0003681801007387 */ /* 0x020be80000100800 */
[----:B------:R0:W-:Y:S01]  /*1270*/  STL [R1+0x364], R12 ;  /* 0x0003640c01007387 */ /* 0x0001e20000100800 */
[----:B-----5:R-:W-:-:S05]  /*1280*/  IMAD R24, R0, 0x22, RZ ;  /* 0x0000002200187824 */ /* 0x020fca00078e02ff */
[----:B0-----:R-:W-:-:S04]  /*1290*/  IADD3 R12, P0, R24, R26, RZ ;  /* 0x0000001a180c7210 */ /* 0x001fc80007f1e0ff */
[----:B------:R-:W-:-:S05]  /*12a0*/  LEA.HI.X.SX32 R13, R13, R27, 0x1, P0 ;  /* 0x0000001b0d0d7211 */ /* 0x000fca00000f0eff */
[----:B------:R-:W5:Y:S01]  /*12b0*/  LDG.E.U16 R24, [R12.64] ;  /* 0x000000040c187981 */ /* 0x000f62000c1e1500 */
[C---:B------:R-:W-:Y:S02]  /*12c0*/  IMAD R7, R0.reuse, 0x19, RZ ;  /* 0x0000001900077824 */ /* 0x040fe400078e02ff */
[C---:B----4-:R-:W-:Y:S02]  /*12d0*/  IMAD R10, R0.reuse, 0x52, RZ ;  /* 0x00000052000a7824 */ /* 0x050fe400078e02ff */
[----:B-1----:R-:W-:-:S03]  /*12e0*/  IMAD R9, R0, 0x21, RZ ;  /* 0x0000002100097824 */ /* 0x002fc600078e02ff */
[----:B------:R-:W-:Y:S01]  /*12f0*/  IADD3 R10, P2, R10, R26, RZ ;  /* 0x0000001a0a0a7210 */ /* 0x000fe20007f5e0ff */
[----:B--2---:R0:W-:Y:S04]  /*1300*/  STL [R1+0x360], R6 ;  /* 0x0003600601007387 */ /* 0x0041e80000100800 */
[----:B---3--:R1:W-:Y:S01]  /*1310*/  STL [R1+0x35c], R8 ;  /* 0x00035c0801007387 */ /* 0x0083e20000100800 */
[C---:B0-----:R-:W-:Y:S02]  /*1320*/  IMAD R6, R0.reuse, 0x32, RZ ;  /* 0x0000003200067824 */ /* 0x041fe400078e02ff */
[----:B-1----:R-:W-:-:S03]  /*1330*/  IMAD R8, R0, 0x42, RZ ;  /* 0x0000004200087824 */ /* 0x002fc600078e02ff */
[-C--:B------:R-:W-:Y:S01]  /*1340*/  IADD3 R6, P0, R6, R26.reuse, RZ ;  /* 0x0000001a06067210 */ /* 0x080fe20007f1e0ff */
[----:B------:R0:W-:Y:S01]  /*1350*/  STL [R1+0x358], R11 ;  /* 0x0003580b01007387 */ /* 0x0001e20000100800 */
[----:B------:R-:W-:Y:S02]  /*1360*/  IADD3 R8, P1, R8, R26, RZ ;  /* 0x0000001a08087210 */ /* 0x000fe40007f3e0ff */
[-C--:B------:R-:W-:Y:S01]  /*1370*/  LEA.HI.X.SX32 R7, R7, R27.reuse, 0x1, P0 ;  /* 0x0000001b07077211 */ /* 0x080fe200000f0eff */
[----:B0-----:R-:W-:Y:S01]  /*1380*/  IMAD R11, R0, 0x29, RZ ;  /* 0x00000029000b7824 */ /* 0x001fe200078e02ff */
[----:B------:R-:W-:-:S04]  /*1390*/  LEA.HI.X.SX32 R9, R9, R27, 0x1, P1 ;  /* 0x0000001b09097211 */ /* 0x000fc800008f0eff */
[----:B------:R-:W-:Y:S01]  /*13a0*/  LEA.HI.X.SX32 R11, R11, R27, 0x1, P2 ;  /* 0x0000001b0b0b7211 */ /* 0x000fe200010f0eff */
[----:B------:R0:W2:Y:S04]  /*13b0*/  LDG.E.U16 R8, [R8.64] ;  /* 0x0000000408087981 */ /* 0x0000a8000c1e1500 */
[----:B-----5:R1:W-:Y:S04]  /*13c0*/  STL [R1+0x354], R24 ;  /* 0x0003541801007387 */ /* 0x0203e80000100800 */
[----:B-1----:R1:W3:Y:S04]  /*13d0*/  LDG.E.U16 R24, [R6.64] ;  /* 0x0000000406187981 */ /* 0x0022e8000c1e1500 */
[----:B-1----:R-:W4:Y:S01]  /*13e0*/  LDG.E.U16 R6, [R10.64] ;  /* 0x000000040a067981 */ /* 0x002f22000c1e1500 */
[----:B------:R-:W-:-:S02]  /*13f0*/  IMAD R12, R0, 0x62, RZ ;  /* 0x00000062000c7824 */ /* 0x000fc400078e02ff */
[----:B------:R-:W-:-:S03]  /*1400*/  IMAD R13, R0, 0x31, RZ ;  /* 0x00000031000d7824 */ /* 0x000fc600078e02ff */
[----:B------:R-:W-:-:S04]  /*1410*/  IADD3 R12, P0, R12, R26, RZ ;  /* 0x0000001a0c0c7210 */ /* 0x000fc80007f1e0ff */
[----:B------:R-:W-:Y:S01]  /*1420*/  LEA.HI.X.SX32 R13, R13, R27, 0x1, P0 ;  /* 0x0000001b0d0d7211 */ /* 0x000fe200000f0eff */
[----:B------:R-:W-:-:S05]  /*1430*/  IMAD R7, R0, 0x39, RZ ;  /* 0x0000003900077824 */ /* 0x000fca00078e02ff */
[----:B------:R1:W5:Y:S01]  /*1440*/  LDG.E.U16 R13, [R12.64] ;  /* 0x000000040c0d7981 */ /* 0x000362000c1e1500 */
[----:B0-----:R-:W-:-:S03]  /*1450*/  IMAD R9, R0, 0x41, RZ ;  /* 0x0000004100097824 */ /* 0x001fc600078e02ff */
[----:B---3--:R0:W-:Y:S04]  /*1460*/  STL [R1+0x350], R24 ;  /* 0x0003501801007387 */ /* 0x0081e80000100800 */
[----:B--2---:R2:W-:Y:S01]  /*1470*/  STL [R1+0x34c], R8 ;  /* 0x00034c0801007387 */ /* 0x0045e20000100800 */
[----:B0-----:R-:W-:-:S03]  /*1480*/  IMAD R24, R0, 0x72, RZ ;  /* 0x0000007200187824 */ /* 0x001fc600078e02ff */
[----:B----4-:R0:W-:Y:S01]  /*1490*/  STL [R1+0x348], R6 ;  /* 0x0003480601007387 */ /* 0x0101e20000100800 */
[----:B--2---:R-:W-:Y:S01]  /*14a0*/  IMAD R8, R0, 0x82, RZ ;  /* 0x0000008200087824 */ /* 0x004fe200078e02ff */
[----:B0-----:R-:W-:-:S04]  /*14b0*/  IADD3 R6, P0, R24, R26, RZ ;  /* 0x0000001a18067210 */ /* 0x001fc80007f1e0ff */
[----:B------:R-:W-:Y:S02]  /*14c0*/  IADD3 R8, P1, R8, R26, RZ ;  /* 0x0000001a08087210 */ /* 0x000fe40007f3e0ff */
[-C--:B------:R-:W-:Y:S02]  /*14d0*/  LEA.HI.X.SX32 R7, R7, R27.reuse, 0x1, P0 ;  /* 0x0000001b07077211 */ /* 0x080fe400000f0eff */
[----:B------:R-:W-:-:S04]  /*14e0*/  LEA.HI.X.SX32 R9, R9, R27, 0x1, P1 ;  /* 0x0000001b09097211 */ /* 0x000fc800008f0eff */
[----:B------:R0:W2:Y:S04]  /*14f0*/  LDG.E.U16 R7, [R6.64] ;  /* 0x0000000406077981 */ /* 0x0000a8000c1e1500 */
[----:B------:R3:W4:Y:S01]  /*1500*/  LDG.E.U16 R9, [R8.64] ;  /* 0x0000000408097981 */ /* 0x000722000c1e1500 */
[C---:B------:R-:W-:Y:S02]  /*1510*/  IMAD R10, R0.reuse, 0x92, RZ ;  /* 0x00000092000a7824 */ /* 0x040fe400078e02ff */
[C---:B-1----:R-:W-:Y:S01]  /*1520*/  IMAD R12, R0.reuse, 0xa2, RZ ;  /* 0x000000a2000c7824 */ /* 0x042fe200078e02ff */
[----:B-----5:R1:W-:Y:S01]  /*1530*/  STL [R1+0x344], R13 ;  /* 0x0003440d01007387 */ /* 0x0203e20000100800 */
[----:B------:R-:W-:Y:S01]  /*1540*/  IMAD R11, R0, 0x49, RZ ;  /* 0x00000049000b7824 */ /* 0x000fe200078e02ff */
[----:B------:R-:W-:-:S02]  /*1550*/  IADD3 R10, P2, R10, R26, RZ ;  /* 0x0000001a0a0a7210 */ /* 0x000fc40007f5e0ff */
[----:B------:R-:W-:Y:S01]  /*1560*/  IADD3 R12, P0, R12, R26, RZ ;  /* 0x0000001a0c0c7210 */ /* 0x000fe20007f1e0ff */
[C---:B-1----:R-:W-:Y:S01]  /*1570*/  IMAD R13, R0.reuse, 0x51, RZ ;  /* 0x00000051000d7824 */ /* 0x042fe200078e02ff */
[----:B------:R-:W-:Y:S01]  /*1580*/  LEA.HI.X.SX32 R11, R11, R27, 0x1, P2 ;  /* 0x0000001b0b0b7211 */ /* 0x000fe200010f0eff */
[----:B---3--:R-:W-:-:S03]  /*1590*/  IMAD R8, R0, 0xb2, RZ ;  /* 0x000000b200087824 */ /* 0x008fc600078e02ff */
[----:B------:R-:W-:Y:S01]  /*15a0*/  LEA.HI.X.SX32 R13, R13, R27, 0x1, P0 ;  /* 0x0000001b0d0d7211 */ /* 0x000fe200000f0eff */
[----:B0-----:R-:W-:Y:S01]  /*15b0*/  IMAD R6, R0, 0xc2, RZ ;  /* 0x000000c200067824 */ /* 0x001fe200078e02ff */
[----:B------:R0:W3:Y:S01]  /*15c0*/  LDG.E.U16 R10, [R10.64] ;  /* 0x000000040a0a7981 */ /* 0x0000e2000c1e1500 */
[----:B------:R-:W-:-:S03]  /*15d0*/  IADD3 R8, P0, R8, R26, RZ ;  /* 0x0000001a08087210 */ /* 0x000fc60007f1e0ff */
[----:B------:R-:W5:Y:S01]  /*15e0*/  LDG.E.U16 R13, [R12.64] ;  /* 0x000000040c0d7981 */ /* 0x000f62000c1e1500 */
[----:B------:R-:W-:Y:S01]  /*15f0*/  IADD3 R6, P1, R6, R26, RZ ;  /* 0x0000001a06067210 */ /* 0x000fe20007f3e0ff */
[C---:B0-----:R-:W-:Y:S02]  /*1600*/  IMAD R11, R0.reuse, 0x61, RZ ;  /* 0x00000061000b7824 */ /* 0x041fe400078e02ff */
[----:B--2---:R0:W-:Y:S04]  /*1610*/  STL [R1+0x340], R7 ;  /* 0x0003400701007387 */ /* 0x0041e80000100800 */
[----:B----4-:R1:W-:Y:S01]  /*1620*/  STL [R1+0x33c], R9 ;  /* 0x00033c0901007387 */ /* 0x0103e20000100800 */
[----:B0-----:R-:W-:-:S05]  /*1630*/  IMAD R7, R0, 0x59, RZ ;  /* 0x0000005900077824 */ /* 0x001fca00078e02ff */
[-C--:B-1----:R-:W-:Y:S02]  /*1640*/  LEA.HI.X.SX32 R9, R7, R27.reuse, 0x1, P0 ;  /* 0x0000001b07097211 */ /* 0x082fe400000f0eff */
[----:B------:R-:W-:-:S03]  /*1650*/  LEA.HI.X.SX32 R7, R11, R27, 0x1, P1 ;  /* 0x0000001b0b077211 */ /* 0x000fc600008f0eff */
[----:B------:R0:W2:Y:S04]  /*1660*/  LDG.E.U16 R11, [R8.64] ;  /* 0x00000004080b7981 */ /* 0x0000a8000c1e1500 */
[----:B------:R1:W4:Y:S04]  /*1670*/  LDG.E.U16 R6, [R6.64] ;  /* 0x0000000406067981 */ /* 0x000328000c1e1500 */
[----:B---3--:R3:W-:Y:S04]  /*1680*/  STL [R1+0x338], R10 ;  /* 0x0003380a01007387 */ /* 0x0087e80000100800 */
[----:B-----5:R5:W-:Y:S01]  /*1690*/  STL [R1+0x334], R13 ;  /* 0x0003340d01007387 */ /* 0x020be20000100800 */
[----:B0-----:R-:W-:-:S02]  /*16a0*/  IMAD R9, R0, 0x71, RZ ;  /* 0x0000007100097824 */ /* 0x001fc400078e02ff */
[C---:B---3--:R-:W-:Y:S02]  /*16b0*/  IMAD R10, R0.reuse, 0xd2, RZ ;  /* 0x000000d2000a7824 */ /* 0x048fe400078e02ff */
[----:B-----5:R-:W-:-:S03]  /*16c0*/  IMAD R13, R0, 0xe2, RZ ;  /* 0x000000e2000d7824 */ /* 0x020fc600078e02ff */
[-C--:B------:R-:W-:Y:S01]  /*16d0*/  IADD3 R10, P0, R10, R26.reuse, RZ ;  /* 0x0000001a0a0a7210 */ /* 0x080fe20007f1e0ff */
[C---:B------:R-:W-:Y:S01]  /*16e0*/  IMAD R12, R0.reuse, 0x69, RZ ;  /* 0x00000069000c7824 */ /* 0x040fe200078e02ff */
[----:B------:R-:W-:Y:S01]  /*16f0*/  IADD3 R8, P1, R13, R26, RZ ;  /* 0x0000001a0d087210 */ /* 0x000fe20007f3e0ff */
[C---:B------:R-:W-:Y:S02]  /*1700*/  IMAD R13, R0.reuse, 0xf2, RZ ;  /* 0x000000f2000d7824 */ /* 0x040fe400078e02ff */
[----:B-1----:R-:W-:Y:S01]  /*1710*/  IMAD R7, R0, 0x79, RZ ;  /* 0x0000007900077824 */ /* 0x002fe200078e02ff */
[-C--:B------:R-:W-:Y:S01]  /*1720*/  LEA.HI.X.SX32 R9, R9, R27.reuse, 0x1, P1 ;  /* 0x0000001b09097211 */ /* 0x080fe200008f0eff */
[----:B--2---:R0:W-:Y:S04]  /*1730*/  STL [R1+0x330], R11 ;  /* 0x0003300b01007387 */ /* 0x0041e80000100800 */
[----:B----4-:R1:W-:Y:S01]  /*1740*/  STL [R1+0x32c], R6 ;  /* 0x00032c0601007387 */ /* 0x0103e20000100800 */
[----:B0-----:R-:W-:-:S02]  /*1750*/  LEA.HI.X.SX32 R11, R12, R27, 0x1, P0 ;  /* 0x0000001b0c0b7211 */ /* 0x001fc400000f0eff */
[----:B-1----:R-:W-:-:S04]  /*1760*/  IADD3 R6, P1, R13, R26, RZ ;  /* 0x0000001a0d067210 */ /* 0x002fc80007f3e0ff */
[----:B------:R0:W2:Y:S01]  /*1770*/  LDG.E.U16 R11, [R10.64] ;  /* 0x000000040a0b7981 */ /* 0x0000a2000c1e1500 */
[----:B------:R-:W-:-:S06]  /*1780*/  LEA.HI.X.SX32 R7, R7, R27, 0x1, P1 ;  /* 0x0000001b07077211 */ /* 0x000fcc00008f0eff */
[----:B------:R1:W3:Y:S04]  /*1790*/  LDG.E.U16 R7, [R6.64] ;  /* 0x0000000406077981 */ /* 0x0002e8000c1e1500 */
[----:B0-----:R0:W4:Y:S01]  /*17a0*/  LDG.E.U16 R10, [R8.64] ;  /* 0x00000004080a7981 */ /* 0x001122000c1e1500 */
[C---:B------:R-:W-:Y:S01]  /*17b0*/  SHF.L.U32 R12, R0.reuse, 0x1, RZ ;  /* 0x00000001000c7819 */ /* 0x040fe200000006ff */
[----:B------:R-:W-:-:S03]  /*17c0*/  IMAD R13, R0, 0x1a, RZ ;  /* 0x0000001a000d7824 */ /* 0x000fc600078e02ff */
[----:B0-----:R-:W-:Y:S01]  /*17d0*/  IADD3 R8, P0, R12, R26, RZ ;  /* 0x0000001a0c087210 */ /* 0x001fe20007f1e0ff */
[----:B------:R-:W-:-:S03]  /*17e0*/  IMAD R12, R0, 0x68, RZ ;  /* 0x00000068000c7824 */ /* 0x000fc600078e02ff */
[----:B------:R-:W-:Y:S02]  /*17f0*/  LEA.HI.X.SX32 R9, R0, R27, 0x1, P0 ;  /* 0x0000001b00097211 */ /* 0x000fe400000f0eff */
[----:B-1----:R-:W-:-:S03]  /*1800*/  IADD3 R6, P2, R12, R26, RZ ;  /* 0x0000001a0c067210 */ /* 0x002fc60007f5e0ff */
[----:B------:R0:W5:Y:S04]  /*1810*/  LDG.E.U16 R8, [R8.64] ;  /* 0x0000000408087981 */ /* 0x000168000c1e1500 */
[----:B--2---:R1:W-:Y:S02]  /*1820*/  STL [R1+0x324], R11 ;  /* 0x0003240b01007387 */ /* 0x0043e40000100800 */
[C---:B-1----:R-:W-:Y:S02]  /*1830*/  IMAD R11, R0.reuse, 0xd, RZ ;  /* 0x0000000d000b7824 */ /* 0x042fe400078e02ff */
[----:B----4-:R1:W-:Y:S04]  /*1840*/  STL [R1+0x320], R10 ;  /* 0x0003200a01007387 */ /* 0x0103e80000100800 */
[----:B---3--:R2:W-:Y:S01]  /*1850*/  STL [R1+0x31c], R7 ;  /* 0x00031c0701007387 */ /* 0x0085e20000100800 */
[----:B-1----:R-:W-:Y:S01]  /*1860*/  IADD3 R10, P1, R13, R26, RZ ;  /* 0x0000001a0d0a7210 */ /* 0x002fe20007f3e0ff */
[----:B--2---:R-:W-:-:S03]  /*1870*/  IMAD R7, R0, 0x34, RZ ;  /* 0x0000003400077824 */ /* 0x004fc600078e02ff */
[----:B------:R-:W-:Y:S02]  /*1880*/  LEA.HI.X.SX32 R11, R11, R27, 0x1, P1 ;  /* 0x0000001b0b0b7211 */ /* 0x000fe400008f0eff */
[----:B------:R-:W-:-:S04]  /*1890*/  IADD3 R12, P0, R7, R26, RZ ;  /* 0x0000001a070c7210 */ /* 0x000fc80007f1e0ff */
[----:B------:R1:W2:Y:S01]  /*18a0*/  LDG.E.U16 R11, [R10.64] ;  /* 0x000000040a0b7981 */ /* 0x0002a2000c1e1500 */
[----:B------:R-:W-:-:S05]  /*18b0*/  LEA.HI.X.SX32 R13, R13, R27, 0x1, P0 ;  /* 0x0000001b0d0d7211 */ /* 0x000fca00000f0eff */
[----:B-1----:R1:W3:Y:S01]  /*18c0*/  LDG.E.U16 R10, [R12.64] ;  /* 0x000000040c0a7981 */ /* 0x0022e2000c1e1500 */
[----:B0-----:R-:W-:-:S03]  /*18d0*/  IMAD R9, R0, 0x44, RZ ;  /* 0x0000004400097824 */ /* 0x001fc600078e02ff */
[----:B-----5:R0:W-:Y:S01]  /*18e0*/  STL [R1+0x318], R8 ;  /* 0x0003180801007387 */ /* 0x0201e20000100800 */
[----:B------:R-:W-:Y:S01]  /*18f0*/  LEA.HI.X.SX32 R7, R7, R27, 0x1, P2 ;  /* 0x0000001b07077211 */ /* 0x000fe200010f0eff */
[----:B-1----:R-:W-:-:S04]  /*1900*/  IMAD R12, R0, 0x22, RZ ;  /* 0x00000022000c7824 */ /* 0x002fc800078e02ff */
[----:B------:R1:W4:Y:S01]  /*1910*/  LDG.E.U16 R6, [R6.64] ;  /* 0x0000000406067981 */ /* 0x000322000c1e1500 */
[----:B0-----:R-:W-:-:S04]  /*1920*/  IADD3 R8, P0, R9, R26, RZ ;  /* 0x0000001a09087210 */ /* 0x001fc80007f1e0ff */
[----:B------:R-:W-:-:S06]  /*1930*/  LEA.HI.X.SX32 R9, R12, R27, 0x1, P0 ;  /* 0x0000001b0c097211 */ /* 0x000fcc00000f0eff */
[----:B------:R-:W5:Y:S04]  /*1940*/  LDG.E.U16 R9, [R8.64] ;  /* 0x0000000408097981 */ /* 0x000f68000c1e1500 */
[----:B--2---:R0:W-:Y:S02]  /*1950*/  STL [R1+0x314], R11 ;  /* 0x0003140b01007387 */ /* 0x0041e40000100800 */
[C---:B0-----:R-:W-:Y:S02]  /*1960*/  IMAD R11, R0.reuse, 0x88, RZ ;  /* 0x00000088000b7824 */ /* 0x041fe400078e02ff */
[----:B---3--:R0:W-:Y:S03]  /*1970*/  STL [R1+0x310], R10 ;  /* 0x0003100a01007387 */ /* 0x0081e60000100800 */
[----:B0-----:R-:W-:Y:S01]  /*1980*/  IADD3 R10, P1, R11, R26, RZ ;  /* 0x0000001a0b0a7210 */ /* 0x001fe20007f3e0ff */
[----:B------:R-:W-:-:S05]  /*1990*/  IMAD R11, R0, 0x44, RZ ;  /* 0x00000044000b7824 */ /* 0x000fca00078e02ff */
[----:B------:R-:W-:-:S05]  /*19a0*/  LEA.HI.X.SX32 R11, R11, R27, 0x1, P1 ;  /* 0x0000001b0b0b7211 */ /* 0x000fca00008f0eff */
[----:B------:R-:W2:Y:S01]  /*19b0*/  LDG.E.U16 R10, [R10.64] ;  /* 0x000000040a0a7981 */ /* 0x000ea2000c1e1500 */
[C---:B------:R-:W-:Y:S02]  /*19c0*/  IMAD R13, R0.reuse, 0x2a, RZ ;  /* 0x0000002a000d7824 */ /* 0x040fe400078e02ff */
[----:B-1----:R-:W-:Y:S01]  /*19d0*/  IMAD R7, R0, 0x15, RZ ;  /* 0x0000001500077824 */ /* 0x002fe200078e02ff */
[----:B----4-:R0:W-:Y:S02]  /*19e0*/  STL [R1+0x308], R6 ;  /* 0x0003080601007387 */ /* 0x0101e40000100800 */
[----:B0-----:R-:W-:Y:S02]  /*19f0*/  IADD3 R6, P0, R13, R26, RZ ;  /* 0x0000001a0d067210 */ /* 0x001fe40007f1e0ff */
[----:B-----5:R-:W-:Y:S02]  /*1a00*/  STL [R1+0x304], R9 ;  /* 0x0003040901007387 */ /* 0x020fe40000100800 */
[----:B------:R-:W-:-:S02]  /*1a10*/  LEA.HI.X.SX32 R7, R7, R27, 0x1, P0 ;  /* 0x0000001b07077211 */ /* 0x000fc400000f0eff */
[----:B--2---:R0:W-:Y:S04]  /*1a20*/  STL [R1+0x300], R10 ;  /* 0x0003000a01007387 */ /* 0x0041e80000100800 */
[----:B0-----:R0:W2:Y:S01]  /*1a30*/  LDG.E.U16 R10, [R6.64] ;  /* 0x00000004060a7981 */ /* 0x0010a2000c1e1500 */
[C---:B------:R-:W-:Y:S02]  /*1a40*/  IMAD R12, R0.reuse, 0xa8, RZ ;  /* 0x000000a8000c7824 */ /* 0x040fe400078e02ff */
[----:B------:R-:W-:-:S03]  /*1a50*/  IMAD R9, R0, 0x54, RZ ;  /* 0x0000005400097824 */ /* 0x000fc600078e02ff */
[-C--:B------:R-:W-:Y:S02]  /*1a60*/  IADD3 R8, P2, R12, R26.reuse, RZ ;  /* 0x0000001a0c087210 */ /* 0x080fe40007f5e0ff */
[----:B------:R-:W-:-:S04]  /*1a70*/  IADD3 R12, P1, R9, R26, RZ ;  /* 0x0000001a090c7210 */ /* 0x000fc80007f3e0ff */
[-C--:B------:R-:W-:Y:S01]  /*1a80*/  LEA.HI.X.SX32 R13, R13, R27.reuse, 0x1, P1 ;  /* 0x0000001b0d0d7211 */ /* 0x080fe200008f0eff */
[----:B------:R-:W-:Y:S01]  /*1a90*/  IMAD R11, R0, 0x64, RZ ;  /* 0x00000064000b7824 */ /* 0x000fe200078e02ff */
[----:B------:R-:W-:-:S04]  /*1aa0*/  LEA.HI.X.SX32 R9, R9, R27, 0x1, P2 ;  /* 0x0000001b09097211 */ /* 0x000fc800010f0eff */
[----:B------:R1:W3:Y:S01]  /*1ab0*/  LDG.E.U16 R13, [R12.64] ;  /* 0x000000040c0d7981 */ /* 0x0002e2000c1e1500 */
[----:B0-----:R-:W-:-:S03]  /*1ac0*/  IADD3 R6, P0, R11, R26, RZ ;  /* 0x0000001a0b067210 */ /* 0x001fc60007f1e0ff */
[----:B------:R0:W4:Y:S01]  /*1ad0*/  LDG.E.U16 R8, [R8.64] ;  /* 0x0000000408087981 */ /* 0x000122000c1e1500 */
[----:B-1----:R-:W-:-:S05]  /*1ae0*/  IMAD R12, R0, 0x32, RZ ;  /* 0x00000032000c7824 */ /* 0x002fca00078e02ff */
[----:B------:R-:W-:-:S05]  /*1af0*/  LEA.HI.X.SX32 R7, R12, R27, 0x1, P0 ;  /* 0x0000001b0c077211 */ /* 0x000fca00000f0eff */
[----:B------:R1:W5:Y:S04]  /*1b00*/  LDG.E.U16 R6, [R6.64] ;  /* 0x0000000406067981 */ /* 0x000368000c1e1500 */
[----:B--2---:R2:W-:Y:S02]  /*1b10*/  STL [R1+0x2fc], R10 ;  /* 0x0002fc0a01007387 */ /* 0x0045e40000100800 */
[----:B--2---:R-:W-:-:S05]  /*1b20*/  IMAD R10, R0, 0xc8, RZ ;  /* 0x000000c8000a7824 */ /* 0x004fca00078e02ff */
[----:B------:R-:W-:-:S04]  /*1b30*/  IADD3 R10, P1, R10, R26, RZ ;  /* 0x0000001a0a0a7210 */ /* 0x000fc80007f3e0ff */
[----:B------:R-:W-:-:S06]  /*1b40*/  LEA.HI.X.SX32 R11, R11, R27, 0x1, P1 ;  /* 0x0000001b0b0b7211 */ /* 0x000fcc00008f0eff */
[----:B------:R5:W2:Y:S04]  /*1b50*/  LDG.E.U16 R11, [R10.64] ;  /* 0x000000040a0b7981 */ /* 0x000aa8000c1e1500 */
[----:B---3--:R3:W-:Y:S01]  /*1b60*/  STL [R1+0x2f8], R13 ;  /* 0x0002f80d01007387 */ /* 0x0087e20000100800 */
[----:B0-----:R-:W-:-:S03]  /*1b70*/  IMAD R9, R0, 0x1d, RZ ;  /* 0x0000001d00097824 */ /* 0x001fc600078e02ff */
[----:B----4-:R0:W-:Y:S01]  /*1b80*/  STL [R1+0x2f4], R8 ;  /* 0x0002f40801007387 */ /* 0x0101e20000100800 */
[C---:B---3--:R-:W-:Y:S02]  /*1b90*/  IMAD R13, R0.reuse, 0x3a, RZ ;  /* 0x0000003a000d7824 */ /* 0x048fe400078e02ff */
[----:B------:R-:W-:-:S03]  /*1ba0*/  IMAD R12, R0, 0x74, RZ ;  /* 0x00000074000c7824 */ /* 0x000fc600078e02ff */
[-C--:B0-----:R-:W-:Y:S01]  /*1bb0*/  IADD3 R8, P0, R13, R26.reuse, RZ ;  /* 0x0000001a0d087210 */ /* 0x081fe20007f1e0ff */
[----:B-1----:R-:W-:Y:S01]  /*1bc0*/  IMAD R7, R0, 0xe8, RZ ;  /* 0x000000e800077824 */ /* 0x002fe200078e02ff */
[----:B------:R-:W-:Y:S02]  /*1bd0*/  IADD3 R12, P1, R12, R26, RZ ;  /* 0x0000001a0c0c7210 */ /* 0x000fe40007f3e0ff */
[-C--:B------:R-:W-:Y:S01]  /*1be0*/  LEA.HI.X.SX32 R9, R9, R27.reuse, 0x1, P0 ;  /* 0x0000001b09097211 */ /* 0x080fe200000f0eff */
[----:B-----5:R0:W-:Y:S01]  /*1bf0*/  STL [R1+0x2ec], R6 ;  /* 0x0002ec0601007387 */ /* 0x0201e20000100800 */
[----:B------:R-:W-:Y:S01]  /*1c00*/  IMAD R10, R0, 0x74, RZ ;  /* 0x00000074000a7824 */ /* 0x000fe200078e02ff */
[----:B------:R-:W-:-:S03]  /*1c10*/  LEA.HI.X.SX32 R13, R13, R27, 0x1, P1 ;  /* 0x0000001b0d0d7211 */ /* 0x000fc600008f0eff */
[----:B------:R1:W3:Y:S01]  /*1c20*/  LDG.E.U16 R9, [R8.64] ;  /* 0x0000000408097981 */ /* 0x0002e2000c1e1500 */
[----:B0-----:R-:W-:-:S04]  /*1c30*/  IADD3 R6, P0, R7, R26, RZ ;  /* 0x0000001a07067210 */ /* 0x001fc80007f1e0ff */
[----:B------:R-:W-:Y:S02]  /*1c40*/  LEA.HI.X.SX32 R7, R10, R27, 0x1, P0 ;  /* 0x0000001b0a077211 */ /* 0x000fe400000f0eff */
[----:B------:R0:W4:Y:S01]  /*1c50*/  LDG.E.U16 R10, [R12.64] ;  /* 0x000000040c0a7981 */ /* 0x000122000c1e1500 */
[----:B-1----:R-:W-:-:S03]  /*1c60*/  IMAD R8, R0, 0x3, RZ ;  /* 0x0000000300087824 */ /* 0x002fc600078e02ff */
[----:B------:R1:W5:Y:S04]  /*1c70*/  LDG.E.U16 R7, [R6.64] ;  /* 0x0000000406077981 */ /* 0x000368000c1e1500 */
[----:B--2---:R2:W-:Y:S02]  /*1c80*/  STL [R1+0x2e8], R11 ;  /* 0x0002e80b01007387 */ /* 0x0045e40000100800 */
[----:B--2---:R-:W-:-:S05]  /*1c90*/  IMAD R11, R0, 0x6, RZ ;  /* 0x00000006000b7824 */ /* 0x004fca00078e02ff */
[----:B0-----:R-:W-:-:S04]  /*1ca0*/  IADD3 R12, P0, R11, R26, RZ ;  /* 0x0000001a0b0c7210 */ /* 0x001fc80007f1e0ff */
[----:B------:R-:W-:-:S06]  /*1cb0*/  LEA.HI.X.SX32 R13, R8, R27, 0x1, P0 ;  /* 0x0000001b080d7211 */ /* 0x000fcc00000f0eff */
[----:B------:R-:W2:Y:S04]  /*1cc0*/  LDG.E.U16 R13, [R12.64] ;  /* 0x000000040c0d7981 */ /* 0x000ea8000c1e1500 */
[----:B---3--:R0:W-:Y:S01]  /*1cd0*/  STL [R1+0x2e4], R9 ;  /* 0x0002e40901007387 */ /* 0x0081e20000100800 */
[C---:B------:R-:W-:Y:S02]  /*1ce0*/  IMAD R8, R0.reuse, 0x18, RZ ;  /* 0x0000001800087824 */ /* 0x040fe400078e02ff */
[C---:B-1----:R-:W-:Y:S02]  /*1cf0*/  IMAD R6, R0.reuse, 0xe, RZ ;  /* 0x0000000e00067824 */ /* 0x042fe400078e02ff */
[----:B0-----:R-:W-:Y:S01]  /*1d00*/  IMAD R9, R0, 0xc, RZ ;  /* 0x0000000c00097824 */ /* 0x001fe200078e02ff */
[----:B----4-:R0:W-:Y:S01]  /*1d10*/  STL [R1+0x2e0], R10 ;  /* 0x0002e00a01007387 */ /* 0x0101e20000100800 */
[----:B------:R-:W-:-:S03]  /*1d20*/  IADD3 R8, P2, R8, R26, RZ ;  /* 0x0000001a08087210 */ /* 0x000fc60007f5e0ff */
[----:B-----5:R1:W-:Y:S01]  /*1d30*/  STL [R1+0x2dc], R7 ;  /* 0x0002dc0701007387 */ /* 0x0203e20000100800 */
[-C--:B0-----:R-:W-:Y:S02]  /*1d40*/  IADD3 R10, P1, R9, R26.reuse, RZ ;  /* 0x0000001a090a7210 */ /* 0x081fe40007f3e0ff */
[----:B------:R-:W-:Y:S02]  /*1d50*/  IADD3 R6, P0, R6, R26, RZ ;  /* 0x0000001a06067210 */ /* 0x000fe40007f1e0ff */
[-C--:B------:R-:W-:Y:S01]  /*1d60*/  LEA.HI.X.SX32 R11, R11, R27.reuse, 0x1, P1 ;  /* 0x0000001b0b0b7211 */ /* 0x080fe200008f0eff */
[----:B-1----:R-:W-:Y:S01]  /*1d70*/  IMAD R7, R0, 0x7, RZ ;  /* 0x0000000700077824 */ /* 0x002fe200078e02ff */
[----:B------:R-:W-:-:S04]  /*1d80*/  LEA.HI.X.SX32 R9, R9, R27, 0x1, P2 ;  /* 0x0000001b09097211 */ /* 0x000fc800010f0eff */
[----:B------:R-:W-:Y:S01]  /*1d90*/  LEA.HI.X.SX32 R7, R7, R27, 0x1, P0 ;  /* 0x0000001b07077211 */ /* 0x000fe200000f0eff */
[----:B------:R0:W3:Y:S04]  /*1da0*/  LDG.E.U16 R11, [R10.64] ;  /* 0x000000040a0b7981 */ /* 0x0000e8000c1e1500 */
[----:B--2---:R1:W-:Y:S04]  /*1db0*/  STL [R1+0x2d4], R13 ;  /* 0x0002d40d01007387 */ /* 0x0043e80000100800 */
[----:B-1----:R1:W2:Y:S04]  /*1dc0*/  LDG.E.U16 R13, [R8.64] ;  /* 0x00000004080d7981 */ /* 0x0022a8000c1e1500 */
[----:B-1----:R1:W4:Y:S01]  /*1dd0*/  LDG.E.U16 R9, [R6.64] ;  /* 0x0000000406097981 */ /* 0x002322000c1e1500 */
[----:B------:R-:W-:-:S05]  /*1de0*/  IMAD R12, R0, 0x1c, RZ ;  /* 0x0000001c000c7824 */ /* 0x000fca00078e02ff */
[-C--:B------:R-:W-:Y:S01]  /*1df0*/  IADD3 R8, P0, R12, R26.reuse, RZ ;  /* 0x0000001a0c087210 */ /* 0x080fe20007f1e0ff */
[C---:B0-----:R-:W-:Y:S01]  /*1e00*/  IMAD R10, R0.reuse, 0x38, RZ ;  /* 0x00000038000a7824 */ /* 0x041fe200078e02ff */
[----:B---3--:R0:W-:Y:S02]  /*1e10*/  STL [R1+0x2d0], R11 ;  /* 0x0002d00b01007387 */ /* 0x0081e40000100800 */
[----:B0-----:R-:W-:Y:S02]  /*1e20*/  IMAD R11, R0, 0xe, RZ ;  /* 0x0000000e000b7824 */ /* 0x001fe400078e02ff */
[----:B-1----:R-:W-:-:S04]  /*1e30*/  IADD3 R6, P1, R10, R26, RZ ;  /* 0x0000001a0a067210 */ /* 0x002fc80007f3e0ff */
[----:B------:R-:W-:-:S06]  /*1e40*/  LEA.HI.X.SX32 R7, R12, R27, 0x1, P1 ;  /* 0x0000001b0c077211 */ /* 0x000fcc00008f0eff */
[----:B------:R-:W3:Y:S04]  /*1e50*/  LDG.E.U16 R7, [R6.64] ;  /* 0x0000000406077981 */ /* 0x000ee8000c1e1500 */
[----:B--2---:R-:W-:Y:S04]  /*1e60*/  STL [R1+0x2cc], R13 ;  /* 0x0002cc0d01007387 */ /* 0x004fe80000100800 */
[----:B----4-:R0:W-:Y:S02]  /*1e70*/  STL [R1+0x328], R9 ;  /* 0x0003280901007387 */ /* 0x0101e40000100800 */
[----:B0-----:R-:W-:Y:S01]  /*1e80*/  LEA.HI.X.SX32 R9, R11, R27, 0x1, P0 ;  /* 0x0000001b0b097211 */ /* 0x001fe200000f0eff */
[----:B------:R-:W-:-:S05]  /*1e90*/  IMAD R13, R0, 0x16, RZ ;  /* 0x00000016000d7824 */ /* 0x000fca00078e02ff */
[----:B------:R0:W2:Y:S01]  /*1ea0*/  LDG.E.U16 R9, [R8.64] ;  /* 0x0000000408097981 */ /* 0x0000a2000c1e1500 */
[----:B------:R-:W-:Y:S01]  /*1eb0*/  IMAD R11, R0, 0xb, RZ ;  /* 0x0000000b000b7824 */ /* 0x000fe200078e02ff */
[----:B------:R-:W-:-:S04]  /*1ec0*/  IADD3 R10, P0, R13, R26, RZ ;  /* 0x0000001a0d0a7210 */ /* 0x000fc80007f1e0ff */
[----:B------:R-:W-:-:S06]  /*1ed0*/  LEA.HI.X.SX32 R11, R11, R27, 0x1, P0 ;  /* 0x0000001b0b0b7211 */ /* 0x000fcc00000f0eff */
[----:B------:R1:W4:Y:S01]  /*1ee0*/  LDG.E.U16 R11, [R10.64] ;  /* 0x000000040a0b7981 */ /* 0x000322000c1e1500 */
[----:B------:R-:W-:-:S05]  /*1ef0*/  IMAD R12, R0, 0x2c, RZ ;  /* 0x0000002c000c7824 */ /* 0x000fca00078e02ff */
[-C--:B0-----:R-:W-:Y:S01]  /*1f00*/  IADD3 R8, P1, R12, R26.reuse, RZ ;  /* 0x0000001a0c087210 */ /* 0x081fe20007f3e0ff */
[----:B--2---:R0:W-:Y:S02]  /*1f10*/  STL [R1+0x2c8], R9 ;  /* 0x0002c80901007387 */ /* 0x0041e40000100800 */
[C---:B0-----:R-:W-:Y:S02]  /*1f20*/  IMAD R9, R0.reuse, 0x58, RZ ;  /* 0x0000005800097824 */ /* 0x041fe400078e02ff */
[----:B---3--:R0:W-:Y:S03]  /*1f30*/  STL [R1+0x2bc], R7 ;  /* 0x0002bc0701007387 */ /* 0x0081e60000100800 */
[----:B------:R-:W-:Y:S02]  /*1f40*/  IADD3 R6, P0, R9, R26, RZ ;  /* 0x0000001a09067210 */ /* 0x000fe40007f1e0ff */
[-C--:B------:R-:W-:Y:S01]  /*1f50*/  LEA.HI.X.SX32 R9, R13, R27.reuse, 0x1, P1 ;  /* 0x0000001b0d097211 */ /* 0x080fe200008f0eff */
[----:B------:R-:W-:Y:S01]  /*1f60*/  IMAD R13, R0, 0x1e, RZ ;  /* 0x0000001e000d7824 */ /* 0x000fe200078e02ff */
[----:B0-----:R-:W-:-:S03]  /*1f70*/  LEA.HI.X.SX32 R7, R12, R27, 0x1, P0 ;  /* 0x0000001b0c077211 */ /* 0x001fc600000f0eff */
[----:B------:R0:W2:Y:S01]  /*1f80*/  LDG.E.U16 R12, [R8.64] ;  /* 0x00000004080c7981 */ /* 0x0000a2000c1e1500 */
[----:B-1----:R-:W-:-:S03]  /*1f90*/  IADD3 R10, P0, R13, R26, RZ ;  /* 0x0000001a0d0a7210 */ /* 0x002fc60007f1e0ff */
[----:B------:R1:W3:Y:S01]  /*1fa0*/  LDG.E.U16 R7, [R6.64] ;  /* 0x0000000406077981 */ /* 0x0002e2000c1e1500 */
[----:B0-----:R-:W-:-:S03]  /*1fb0*/  IMAD R8, R0, 0xf, RZ ;  /* 0x0000000f00087824 */ /* 0x001fc600078e02ff */
[----:B----4-:R0:W-:Y:S02]  /*1fc0*/  STL [R1+0x2c4], R11 ;  /* 0x0002c40b01007387 */ /* 0x0101e40000100800 */
[----:B0-----:R-:W-:-:S05]  /*1fd0*/  LEA.HI.X.SX32 R11, R8, R27, 0x1, P0 ;  /* 0x0000001b080b7211 */ /* 0x001fca00000f0eff */
[----:B------:R0:W4:Y:S01]  /*1fe0*/  LDG.E.U16 R10, [R10.64] ;  /* 0x000000040a0a7981 */ /* 0x000122000c1e1500 */
[C---:B------:R-:W-:Y:S02]  /*1ff0*/  IMAD R9, R0.reuse, 0x3c, RZ ;  /* 0x0000003c00097824 */ /* 0x040fe400078e02ff */
[C---:B------:R-:W-:Y:S02]  /*2000*/  IMAD R8, R0.reuse, 0x78, RZ ;  /* 0x0000007800087824 */ /* 0x040fe400078e02ff */
[----:B-1----:R-:W-:-:S03]  /*2010*/  IMAD R6, R0, 0x26, RZ ;  /* 0x0000002600067824 */ /* 0x002fc600078e02ff */
[-C--:B------:R-:W-:Y:S02]  /*2020*/  IADD3 R8, P2, R8, R26.reuse, RZ ;  /* 0x0000001a08087210 */ /* 0x080fe40007f5e0ff */
[-C--:B------:R-:W-:Y:S01]  /*2030*/  IADD3 R6, P0, R6, R26.reuse, RZ ;  /* 0x0000001a06067210 */ /* 0x080fe20007f1e0ff */
[----:B--2---:R1:W-:Y:S04]  /*2040*/  STL [R1+0x2c0], R12 ;  /* 0x0002c00c01007387 */ /* 0x0043e80000100800 */
[----:B---3--:R2:W-:Y:S01]  /*2050*/  STL [R1+0x2b8], R7 ;  /* 0x0002b80701007387 */ /* 0x0085e20000100800 */
[----:B-1----:R-:W-:Y:S01]  /*2060*/  IADD3 R12, P1, R9, R26, RZ ;  /* 0x0000001a090c7210 */ /* 0x002fe20007f3e0ff */
[----:B--2---:R-:W-:-:S03]  /*2070*/  IMAD R7, R0, 0x13, RZ ;  /* 0x0000001300077824 */ /* 0x004fc600078e02ff */
[-C--:B------:R-:W-:Y:S02]  /*2080*/  LEA.HI.X.SX32 R13, R13, R27.reuse, 0x1, P1 ;  /* 0x0000001b0d0d7211 */ /* 0x080fe400008f0eff */
[-C--:B------:R-:W-:Y:S02]  /*2090*/  LEA.HI.X.SX32 R9, R9, R27.reuse, 0x1, P2 ;  /* 0x0000001b09097211 */ /* 0x080fe400010f0eff */
[----:B------:R-:W-:Y:S01]  /*20a0*/  LEA.HI.X.SX32 R7, R7, R27, 0x1, P0 ;  /* 0x0000001b07077211 */ /* 0x000fe200000f0eff */
[----:B0-----:R0:W2:Y:S04]  /*20b0*/  LDG.E.U16 R11, [R12.64] ;  /* 0x000000040c0b7981 */ /* 0x0010a8000c1e1500 */
[----:B----4-:R1:W-:Y:S01]  /*20c0*/  STL [R1+0x30c], R10 ;  /* 0x00030c0a01007387 */ /* 0x0103e20000100800 */
[----:B0-----:R-:W-:-:S02]  /*20d0*/  IMAD R13, R0, 0x4c, RZ ;  /* 0x0000004c000d7824 */ /* 0x001fc400078e02ff */
[----:B------:R-:W-:Y:S01]  /*20e0*/  IMAD R12, R0, 0x98, RZ ;  /* 0x00000098000c7824 */ /* 0x000fe200078e02ff */
[----:B-1----:R0:W3:Y:S04]  /*20f0*/  LDG.E.U16 R10, [R8.64] ;  /* 0x00000004080a7981 */ /* 0x0020e8000c1e1500 */
[-C--:B------:R-:W-:Y:S01]  /*2100*/  IADD3 R12, P2, R12, R26.reuse, RZ ;  /* 0x0000001a0c0c7210 */ /* 0x080fe20007f5e0ff */
[----:B0-----:R0:W4:Y:S01]  /*2110*/  LDG.E.U16 R8, [R6.64] ;  /* 0x0000000406087981 */ /* 0x001122000c1e1500 */
[----:B------:R-:W-:Y:S01]  /*2120*/  IMAD R9, R0, 0x26, RZ ;  /* 0x0000002600097824 */ /* 0x000fe200078e02ff */
[----:B0-----:R-:W-:-:S04]  /*2130*/  IADD3 R6, P0, R13, R26, RZ ;  /* 0x0000001a0d067210 */ /* 0x001fc80007f1e0ff */
[-C--:B------:R-:W-:Y:S02]  /*2140*/  LEA.HI.X.SX32 R7, R9, R27.reuse, 0x1, P0 ;  /* 0x0000001b09077211 */ /* 0x080fe400000f0eff */
[----:B------:R-:W-:-:S03]  /*2150*/  LEA.HI.X.SX32 R13, R13, R27, 0x1, P2 ;  /* 0x0000001b0d0d7211 */ /* 0x000fc600010f0eff */
[----:B------:R0:W5:Y:S04]  /*2160*/  LDG.E.U16 R6, [R6.64] ;  /* 0x0000000406067981 */ /* 0x000168000c1e1500 */
[----:B------:R-:W5:Y:S01]  /*2170*/  LDG.E.U16 R13, [R12.64] ;  /* 0x000000040c0d7981 */ /* 0x000f62000c1e1500 */
[C---:B0-----:R-:W-:Y:S02]  /*2180*/  IMAD R7, R0.reuse, 0xb8, RZ ;  /* 0x000000b800077824 */ /* 0x041fe400078e02ff */
[C---:B------:R-:W-:Y:S01]  /*2190*/  IMAD R9, R0.reuse, 0x17, RZ ;  /* 0x0000001700097824 */ /* 0x040fe200078e02ff */
[----:B--2---:R0:W-:Y:S02]  /*21a0*/  STL [R1+0x2b0], R11 ;  /* 0x0002b00b01007387 */ /* 0x0041e40000100800 */
[----:B0-----:R-:W-:-:S02]  /*21b0*/  IMAD R11, R0, 0x2e, RZ ;  /* 0x0000002e000b7824 */ /* 0x001fc400078e02ff */
[----:B---3--:R0:W-:Y:S02]  /*21c0*/  STL [R1+0x2ac], R10 ;  /* 0x0002ac0a01007387 */ /* 0x0081e40000100800 */
[----:B0-----:R-:W-:Y:S02]  /*21d0*/  IMAD R10, R0, 0x5c, RZ ;  /* 0x0000005c000a7824 */ /* 0x001fe400078e02ff */
[----:B----4-:R0:W-:Y:S03]  /*21e0*/  STL [R1+0x2b4], R8 ;  /* 0x0002b40801007387 */ /* 0x0101e60000100800 */
[-C--:B------:R-:W-:Y:S02]  /*21f0*/  IADD3 R10, P1, R10, R26.reuse, RZ ;  /* 0x0000001a0a0a7210 */ /* 0x080fe40007f3e0ff */
[C---:B0-----:R-:W-:Y:S02]  /*2200*/  IADD3 R8, P0, R11.reuse, R26, RZ ;  /* 0x0000001a0b087210 */ /* 0x041fe40007f1e0ff */
[-C--:B------:R-:W-:Y:S01]  /*2210*/  LEA.HI.X.SX32 R11, R11, R27.reuse, 0x1, P1 ;  /* 0x0000001b0b0b7211 */ /* 0x080fe200008f0eff */
[----:B-----5:R0:W-:Y:S01]  /*2220*/  STL [R1+0x2a8], R6 ;  /* 0x0002a80601007387 */ /* 0x0201e20000100800 */
[----:B------:R-:W-:-:S03]  /*2230*/  LEA.HI.X.SX32 R9, R9, R27, 0x1, P0 ;  /* 0x0000001b09097211 */ /* 0x000fc600000f0eff */
[----:B------:R1:W-:Y:S04]  /*2240*/  STL [R1+0x2a0], R13 ;  /* 0x0002a00d01007387 */ /* 0x0003e80000100800 */
[----:B------:R2:W3:Y:S01]  /*2250*/  LDG.E.U16 R12, [R8.64] ;  /* 0x00000004080c7981 */ /* 0x0004e2000c1e1500 */
[----:B0-----:R-:W-:Y:S01]  /*2260*/  IADD3 R6, P2, R7, R26, RZ ;  /* 0x0000001a07067210 */ /* 0x001fe20007f5e0ff */
[C---:B------:R-:W-:Y:S02]  /*2270*/  IMAD R7, R0.reuse, 0x5c, RZ ;  /* 0x0000005c00077824 */ /* 0x040fe400078e02ff */
[----:B-1----:R0:W4:Y:S03]  /*2280*/  LDG.E.U16 R13, [R10.64] ;  /* 0x000000040a0d7981 */ /* 0x002126000c1e1500 */
[----:B------:R-:W-:Y:S01]  /*2290*/  LEA.HI.X.SX32 R7, R7, R27, 0x1, P2 ;  /* 0x0000001b07077211 */ /* 0x000fe200010f0eff */
[----:B0-----:R-:W-:-:S04]  /*22a0*/  IMAD R11, R0, 0x36, RZ ;  /* 0x00000036000b7824 */ /* 0x001fc800078e02ff */
[----:B------:R0:W5:Y:S01]  /*22b0*/  LDG.E.U16 R10, [R6.64] ;  /* 0x00000004060a7981 */ /* 0x000162000c1e1500 */
[----:B--2---:R-:W-:Y:S01]  /*22c0*/  IADD3 R8, P0, R11, R26, RZ ;  /* 0x0000001a0b087210 */ /* 0x004fe20007f1e0ff */
[----:B0-----:R-:W-:-:S05]  /*22d0*/  IMAD R6, R0, 0x1b, RZ ;  /* 0x0000001b00067824 */ /* 0x001fca00078e02ff */
[----:B------:R-:W-:-:S06]  /*22e0*/  LEA.HI.X.SX32 R9, R6, R27, 0x1, P0 ;  /* 0x0000001b06097211 */ /* 0x000fcc00000f0eff */
[----:B------:R0:W2:Y:S01]  /*22f0*/  LDG.E.U16 R9, [R8.64] ;  /* 0x0000000408097981 */ /* 0x0000a2000c1e1500 */
[----:B------:R-:W-:-:S03]  /*2300*/  IMAD R7, R0, 0x6c, RZ ;  /* 0x0000006c00077824 */ /* 0x000fc600078e02ff */
[----:B----4-:R1:W-:Y:S04]  /*2310*/  STL [R1+0x2a4], R13 ;  /* 0x0002a40d01007387 */ /* 0x0103e80000100800 */
[----:B---3--:R3:W-:Y:S01]  /*2320*/  STL [R1+0x2f0], R12 ;  /* 0x0002f00c01007387 */ /* 0x0087e20000100800 */
[----:B-1----:R-:W-:-:S03]  /*2330*/  IMAD R13, R0, 0x3e, RZ ;  /* 0x0000003e000d7824 */ /* 0x002fc600078e02ff */
[----:B-----5:R1:W-:Y:S01]  /*2340*/  STL [R1+0x29c], R10 ;  /* 0x00029c0a01007387 */ /* 0x0203e20000100800 */
[-C--:B---3--:R-:W-:Y:S02]  /*2350*/  IADD3 R12, P1, R7, R26.reuse, RZ ;  /* 0x0000001a070c7210 */ /* 0x088fe40007f3e0ff */
[----:B------:R-:W-:Y:S02]  /*2360*/  IADD3 R6, P0, R13, R26, RZ ;  /* 0x0000001a0d067210 */ /* 0x000fe40007f1e0ff */
[----:B------:R-:W-:Y:S01]  /*2370*/  LEA.HI.X.SX32 R13, R11, R27, 0x1, P1 ;  /* 0x0000001b0b0d7211 */ /* 0x000fe200008f0eff */
[C---:B-1----:R-:W-:Y:S02]  /*2380*/  IMAD R10, R0.reuse, 0xd8, RZ ;  /* 0x000000d8000a7824 */ /* 0x042fe400078e02ff */
[----:B------:R-:W-:-:S03]  /*2390*/  IMAD R11, R0, 0x7c, RZ ;  /* 0x0000007c000b7824 */ /* 0x000fc600078e02ff */
[----:B------:R1:W3:Y:S01]  /*23a0*/  LDG.E.U16 R13, [R12.64] ;  /* 0x000000040c0d7981 */ /* 0x0002e2000c1e1500 */
[-C--:B------:R-:W-:Y:S02]  /*23b0*/  IADD3 R10, P2, R10, R26.reuse, RZ ;  /* 0x0000001a0a0a7210 */ /* 0x080fe40007f5e0ff */
[----:B0-----:R-:W-:Y:S02]  /*23c0*/  IADD3 R8, P1, R11, R26, RZ ;  /* 0x0000001a0b087210 */ /* 0x001fe40007f3e0ff */
[----:B------:R-:W-:Y:S01]  /*23d0*/  LEA.HI.X.SX32 R11, R7, R27, 0x1, P2 ;  /* 0x0000001b070b7211 */ /* 0x000fe200010f0eff */
[----:B--2---:R0:W-:Y:S01]  /*23e0*/  STL [R1+0x298], R9 ;  /* 0x0002980901007387 */ /* 0x0041e20000100800 */
[----:B------:R-:W-:-:S03]  /*23f0*/  IMAD R7, R0, 0x1f, RZ ;  /* 0x0000001f00077824 */ /* 0x000fc600078e02ff */
[----:B-1----:R1:W2:Y:S01]  /*2400*/  LDG.E.U16 R12, [R10.64] ;  /* 0x000000040a0c7981 */ /* 0x0022a2000c1e1500 */
[----:B0-----:R-:W-:Y:S01]  /*2410*/  IMAD R9, R0, 0x3e, RZ ;  /* 0x0000003e00097824 */ /* 0x001fe200078e02ff */
[----:B------:R-:W-:-:S04]  /*2420*/  LEA.HI.X.SX32 R7, R7, R27, 0x1, P0 ;  /* 0x0000001b07077211 */ /* 0x000fc800000f0eff */
[----:B------:R-:W-:Y:S01]  /*2430*/  LEA.HI.X.SX32 R9, R9, R27, 0x1, P1 ;  /* 0x0000001b09097211 */ /* 0x000fe200008f0eff */
[----:B-1----:R-:W4:Y:S04]  /*2440*/  LDG.E.U16 R10, [R6.64] ;  /* 0x00000004060a7981 */ /* 0x002f28000c1e1500 */
[----:B------:R-:W5:Y:S04]  /*2450*/  LDG.E.U16 R11, [R8.64] ;  /* 0x00000004080b7981 */ /* 0x000f68000c1e1500 */
[----:B---3--:R0:W-:Y:S02]  /*2460*/  STL [R1+0x294], R13 ;  /* 0x0002940d01007387 */ /* 0x0081e40000100800 */
[----:B0-----:R-:W-:-:S02]  /*2470*/  IMAD R13, R0, 0xf8, RZ ;  /* 0x000000f8000d7824 */ /* 0x001fc400078e02ff */
[----:B--2---:R0:W-:Y:S03]  /*2480*/  STL [R1+0x28c], R12 ;  /* 0x00028c0c01007387 */ /* 0x0041e60000100800 */
[----:B0-----:R-:W-:Y:S01]  /*2490*/  IADD3 R12, P1, R13, R26, RZ ;  /* 0x0000001a0d0c7210 */ /* 0x001fe20007f3e0ff */
[C---:B------:R-:W-:Y:S01]  /*24a0*/  IMAD R13, R0.reuse, 0x7c, RZ ;  /* 0x0000007c000d7824 */ /* 0x040fe200078e02ff */
[----:B-----5:R0:W-:Y:S04]  /*24b0*/  STL [R1+0x290], R11 ;  /* 0x0002900b01007387 */ /* 0x0201e80000100800 */
[----:B----4-:R1:W-:Y:S01]  /*24c0*/  STL [R1+0x2d8], R10 ;  /* 0x0002d80a01007387 */ /* 0x0103e20000100800 */
[----:B------:R-:W-:Y:S01]  /*24d0*/  LEA.HI.X.SX32 R13, R13, R27, 0x1, P1 ;  /* 0x0000001b0d0d7211 */ /* 0x000fe200008f0eff */
[----:B0-----:R-:W-:-:S04]  /*24e0*/  IMAD.SHL.U32 R11, R0, 0x2, RZ ;  /* 0x00000002000b7824 */ /* 0x001fc800078e00ff */
[----:B------:R0:W2:Y:S01]  /*24f0*/  LDG.E.U16 R12, [R12.64] ;  /* 0x000000040c0c7981 */ /* 0x0000a2000c1e1500 */
[----:B-1----:R-:W-:-:S04]  /*2500*/  LEA R10, P0, R0, R26, 0x2 ;  /* 0x0000001a000a7211 */ /* 0x002fc800078010ff */
[----:B------:R-:W-:-:S06]  /*2510*/  LEA.HI.X.SX32 R11, R11, R27, 0x1, P0 ;  /* 0x0000001b0b0b7211 */ /* 0x000fcc00000f0eff */
[----:B------:R1:W3:Y:S01]  /*2520*/  LDG.E.U16 R11, [R10.64] ;  /* 0x000000040a0b7981 */ /* 0x0002e2000c1e1500 */
[C---:B------:R-:W-:Y:S02]  /*2530*/  IMAD R6, R0.reuse, 0x104, RZ ;  /* 0x0000010400067824 */ /* 0x040fe400078e02ff */
[C---:B------:R-:W-:Y:S02]  /*2540*/  IMAD R7, R0.reuse, 0x114, RZ ;  /* 0x0000011400077824 */ /* 0x040fe400078e02ff */
[----:B------:R-:W-:Y:S01]  /*2550*/  IMAD R9, R0, 0x82, RZ ;  /* 0x0000008200097824 */ /* 0x000fe200078e02ff */
[-C--:B------:R-:W-:Y:S02]  /*2560*/  IADD3 R8, P2, R6, R26.reuse, RZ ;  /* 0x0000001a06087210 */ /* 0x080fe40007f5e0ff */
[----:B------:R-:W-:Y:S01]  /*2570*/  IADD3 R6, P1, R7, R26, RZ ;  /* 0x0000001a07067210 */ /* 0x000fe20007f3e0ff */
[----:B------:R-:W-:Y:S01]  /*2580*/  IMAD R7, R0, 0x8a, RZ ;  /* 0x0000008a00077824 */ /* 0x000fe200078e02ff */
[----:B------:R-:W-:-:S04]  /*2590*/  LEA.HI.X.SX32 R9, R9, R27, 0x1, P2 ;  /* 0x0000001b09097211 */ /* 0x000fc800010f0eff */
[----:B------:R-:W-:Y:S01]  /*25a0*/  LEA.HI.X.SX32 R7, R7, R27, 0x1, P1 ;  /* 0x0000001b07077211 */ /* 0x000fe200008f0eff */
[----:B-1----:R1:W4:Y:S04]  /*25b0*/  LDG.E.U16 R10, [R8.64] ;  /* 0x00000004080a7981 */ /* 0x002328000c1e1500 */
[----:B0-----:R0:W5:Y:S01]  /*25c0*/  LDG.E.U16 R13, [R6.64] ;  /* 0x00000004060d7981 */ /* 0x001162000c1e1500 */
[----:B-1----:R-:W-:-:S05]  /*25d0*/  IMAD R8, R0, 0x124, RZ ;  /* 0x0000012400087824 */ /* 0x002fca00078e02ff */
[----:B0-----:R-:W-:Y:S01]  /*25e0*/  IADD3 R6, P0, R8, R26, RZ ;  /* 0x0000001a08067210 */ /* 0x001fe20007f1e0ff */
[----:B--2---:R-:W-:Y:S04]  /*25f0*/  STL [R1+0x284], R12 ;  /* 0x0002840c01007387 */ /* 0x004fe80000100800 */
[----:B---3--:R0:W-:Y:S02]  /*2600*/  STL [R1+0x288], R11 ;  /* 0x0002880b01007387 */ /* 0x0081e40000100800 */
[----:B0-----:R-:W-:-:S05]  /*2610*/  IMAD R11, R0, 0x92, RZ ;  /* 0x00000092000b7824 */ /* 0x001fca00078e02ff */
[----:B------:R-:W-:-:S06]  /*2620*/  LEA.HI.X.SX32 R7, R11, R27, 0x1, P0 ;  /* 0x0000001b0b077211 */ /* 0x000fcc00000f0eff */
[----:B------:R0:W2:Y:S01]  /*2630*/  LDG.E.U16 R7, [R6.64] ;  /* 0x0000000406077981 */ /* 0x0000a2000c1e1500 */
[C---:B------:R-:W-:Y:S02]  /*2640*/  IMAD R12, R0.reuse, 0x134, RZ ;  /* 0x00000134000c7824 */ /* 0x040fe400078e02ff */
[C---:B------:R-:W-:Y:S01]  /*2650*/  IMAD R9, R0.reuse, 0x9a, RZ ;  /* 0x0000009a00097824 */ /* 0x040fe200078e02ff */
[----:B----4-:R1:W-:Y:S01]  /*2660*/  STL [R1+0x280], R10 ;  /* 0x0002800a01007387 */ /* 0x0103e20000100800 */
[----:B------:R-:W-:Y:S01]  /*2670*/  IMAD R11, R0, 0x144, RZ ;  /* 0x00000144000b7824 */ /* 0x000fe200078e02ff */
[-C--:B------:R-:W-:Y:S02]  /*2680*/  IADD3 R12, P2, R12, R26.reuse, RZ ;  /* 0x0000001a0c0c7210 */ /* 0x080fe40007f5e0ff */
[----:B-----5:R3:W-:Y:S01]  /*2690*/  STL [R1+0x27c], R13 ;  /* 0x00027c0d01007387 */ /* 0x0207e20000100800 */
[C---:B------:R-:W-:Y:S01]  /*26a0*/  IADD3 R8, P1, R9.reuse, R26, RZ ;  /* 0x0000001a09087210 */ /* 0x040fe20007f3e0ff */
[----:B-1----:R-:W-:Y:S01]  /*26b0*/  IMAD R10, R0, 0x8a, RZ ;  /* 0x0000008a000a7824 */ /* 0x002fe200078e02ff */
[----:B---3--:R-:W-:-:S02]  /*26c0*/  LEA.HI.X.SX32 R13, R9, R27, 0x1, P2 ;  /* 0x0000001b090d7211 */ /* 0x008fc400010f0eff */
[-C--:B0-----:R-:W-:Y:S01]  /*26d0*/  IADD3 R6, P2, R11, R26.reuse, RZ ;  /* 0x0000001a0b067210 */ /* 0x081fe20007f5e0ff */
[----:B------:R-:W-:Y:S01]  /*26e0*/  IMAD R11, R0, 0x45, RZ ;  /* 0x00000045000b7824 */ /* 0x000fe200078e02ff */
[----:B------:R-:W-:Y:S01]  /*26f0*/  IADD3 R10, P0, R10, R26, RZ ;  /* 0x0000001a0a0a7210 */ /* 0x000fe20007f1e0ff */
[----:B------:R-:W-:Y:S01]  /*2700*/  IMAD R9, R0, 0x4d, RZ ;  /* 0x0000004d00097824 */ /* 0x000fe200078e02ff */
[----:B------:R0:W3:Y:S02]  /*2710*/  LDG.E.U16 R12, [R12.64] ;  /* 0x000000040c0c7981 */ /* 0x0000e4000c1e1500 */
[-C--:B------:R-:W-:Y:S02]  /*2720*/  LEA.HI.X.SX32 R11, R11, R27.reuse, 0x1, P0 ;  /* 0x0000001b0b0b7211 */ /* 0x080fe400000f0eff */
[----:B------:R-:W-:-:S03]  /*2730*/  LEA.HI.X.SX32 R9, R9, R27, 0x1, P1 ;  /* 0x0000001b09097211 */ /* 0x000fc600008f0eff */
[----:B0-----:R0:W4:Y:S04]  /*2740*/  LDG.E.U16 R13, [R10.64] ;  /* 0x000000040a0d7981 */ /* 0x001128000c1e1500 */
[----:B0-----:R0:W5:Y:S04]  /*2750*/  LDG.E.U16 R11, [R8.64] ;  /* 0x00000004080b7981 */ /* 0x001168000c1e1500 */
[----:B--2---:R1:W-:Y:S02]  /*2760*/  STL [R1+0x278], R7 ;  /* 0x0002780701007387 */ /* 0x0043e40000100800 */
[----:B-1----:R-:W-:-:S05]  /*2770*/  IMAD R7, R0, 0xa2, RZ ;  /* 0x000000a200077824 */ /* 0x002fca00078e02ff */
[----:B------:R-:W-:-:S06]  /*2780*/  LEA.HI.X.SX32 R7, R7, R27, 0x1, P2 ;  /* 0x0000001b07077211 */ /* 0x000fcc00010f0eff */
[----:B------:R1:W2:Y:S01]  /*2790*/  LDG.E.U16 R7, [R6.64] ;  /* 0x0000000406077981 */ /* 0x0002a2000c1e1500 */
[C---:B0-----:R-:W-:Y:S02]  /*27a0*/  IMAD R9, R0.reuse, 0xaa, RZ ;  /* 0x000000aa00097824 */ /* 0x041fe400078e02ff */
[C---:B------:R-:W-:Y:S02]  /*27b0*/  IMAD R10, R0.reuse, 0x154, RZ ;  /* 0x00000154000a7824 */ /* 0x040fe400078e02ff */
[C---:B------:R-:W-:Y:S02]  /*27c0*/  IMAD R8, R0.reuse, 0x164, RZ ;  /* 0x0000016400087824 */ /* 0x040fe400078e02ff */
[----:B-1----:R-:W-:Y:S01]  /*27d0*/  IMAD R6, R0, 0x55, RZ ;  /* 0x0000005500067824 */ /* 0x002fe200078e02ff */
[----:B----4-:R-:W-:Y:S04]  /*27e0*/  STL [R1+0x274], R13 ;  /* 0x0002740d01007387 */ /* 0x010fe80000100800 */
[----:B---3--:R0:W-:Y:S01]  /*27f0*/  STL [R1+0x26c], R12 ;  /* 0x00026c0c01007387 */ /* 0x0081e20000100800 */
[----:B------:R-:W-:-:S03]  /*2800*/  IADD3 R10, P1, R10, R26, RZ ;  /* 0x0000001a0a0a7210 */ /* 0x000fc60007f3e0ff */
[----:B-----5:R1:W-:Y:S01]  /*2810*/  STL [R1+0x270], R11 ;  /* 0x0002700b01007387 */ /* 0x0203e20000100800 */
[----:B0-----:R-:W-:Y:S01]  /*2820*/  IADD3 R12, P0, R9, R26, RZ ;  /* 0x0000001a090c7210 */ /* 0x001fe20007f1e0ff */
[----:B-1----:R-:W-:-:S03]  /*2830*/  IMAD R11, R0, 0xba, RZ ;  /* 0x000000ba000b7824 */ /* 0x002fc600078e02ff */
[----:B------:R-:W-:Y:S02]  /*2840*/  LEA.HI.X.SX32 R13, R6, R27, 0x1, P0 ;  /* 0x0000001b060d7211 */ /* 0x000fe400000f0eff */
[----:B------:R-:W-:-:S03]  /*2850*/  IADD3 R6, P0, R11, R26, RZ ;  /* 0x0000001a0b067210 */ /* 0x000fc60007f1e0ff */
[----:B------:R0:W3:Y:S01]  /*2860*/  LDG.E.U16 R12, [R12.64] ;  /* 0x000000040c0c7981 */ /* 0x0000e2000c1e1500 */
[----:B------:R-:W-:Y:S01]  /*2870*/  LEA.HI.X.SX32 R11, R9, R27, 0x1, P1 ;  /* 0x0000001b090b7211 */ /* 0x000fe200008f0eff */
[----:B------:R-:W-:Y:S01]  /*2880*/  IMAD R9, R0, 0xb2, RZ ;  /* 0x000000b200097824 */ /* 0x000fe200078e02ff */
[----:B------:R-:W-:-:S04]  /*2890*/  IADD3 R8, P2, R8, R26, RZ ;  /* 0x0000001a08087210 */ /* 0x000fc80007f5e0ff */
[----:B------:R1:W4:Y:S01]  /*28a0*/  LDG.E.U16 R11, [R10.64] ;  /* 0x000000040a0b7981 */ /* 0x000322000c1e1500 */
[----:B------:R-:W-:-:S05]  /*28b0*/  LEA.HI.X.SX32 R9, R9, R27, 0x1, P2 ;  /* 0x0000001b09097211 */ /* 0x000fca00010f0eff */
[----:B0-----:R0:W5:Y:S04]  /*28c0*/  LDG.E.U16 R13, [R8.64] ;  /* 0x00000004080d7981 */ /* 0x001168000c1e1500 */
[----:B--2---:R2:W-:Y:S02]  /*28d0*/  STL [R1+0x268], R7 ;  /* 0x0002680701007387 */ /* 0x0045e40000100800 */
[----:B--2---:R-:W-:-:S05]  /*28e0*/  IMAD R7, R0, 0x5d, RZ ;  /* 0x0000005d00077824 */ /* 0x004fca00078e02ff */
[----:B------:R-:W-:-:S05]  /*28f0*/  LEA.HI.X.SX32 R7, R7, R27, 0x1, P0 ;  /* 0x0000001b07077211 */ /* 0x000fca00000f0eff */
[----:B-1----:R1:W2:Y:S01]  /*2900*/  LDG.E.U16 R10, [R6.64] ;  /* 0x00000004060a7981 */ /* 0x0022a2000c1e1500 */
[----:B0-----:R-:W-:-:S05]  /*2910*/  IMAD R8, R0, 0x174, RZ ;  /* 0x0000017400087824 */ /* 0x001fca00078e02ff */
[-C--:B-1----:R-:W-:Y:S01]  /*2920*/  IADD3 R6, P0, R8, R26.reuse, RZ ;  /* 0x0000001a08067210 */ /* 0x082fe20007f1e0ff */
[----:B---3--:R0:W-:Y:S04]  /*2930*/  STL [R1+0x264], R12 ;  /* 0x0002640c01007387 */ /* 0x0081e80000100800 */
[----:B----4-:R1:W-:Y:S01]  /*2940*/  STL [R1+0x25c], R11 ;  /* 0x00025c0b01007387 */ /* 0x0103e20000100800 */
[C---:B0-----:R-:W-:Y:S02]  /*2950*/  IMAD R12, R0.reuse, 0x184, RZ ;  /* 0x00000184000c7824 */ /* 0x041fe400078e02ff */
[----:B-1----:R-:W-:Y:S01]  /*2960*/  IMAD R11, R0, 0xba, RZ ;  /* 0x000000ba000b7824 */ /* 0x002fe200078e02ff */
[----:B-----5:R0:W-:Y:S02]  /*2970*/  STL [R1+0x258], R13 ;  /* 0x0002580d01007387 */ /* 0x0201e40000100800 */
[----:B------:R-:W-:-:S02]  /*2980*/  IADD3 R12, P1, R12, R26, RZ ;  /* 0x0000001a0c0c7210 */ /* 0x000fc40007f3e0ff */
[----:B------:R-:W-:Y:S01]  /*2990*/  LEA.HI.X.SX32 R7, R11, R27, 0x1, P0 ;  /* 0x0000001b0b077211 */ /* 0x000fe200000f0eff */
[C---:B------:R-:W-:Y:S02]  /*29a0*/  IMAD R11, R0.reuse, 0x1a4, RZ ;  /* 0x000001a4000b7824 */ /* 0x040fe400078e02ff */
[C---:B------:R-:W-:Y:S02]  /*29b0*/  IMAD R9, R0.reuse, 0xca, RZ ;  /* 0x000000ca00097824 */ /* 0x040fe400078e02ff */
[C---:B0-----:R-:W-:Y:S01]  /*29c0*/  IMAD R13, R0.reuse, 0xc2, RZ ;  /* 0x000000c2000d7824 */ /* 0x041fe200078e02ff */
[----:B------:R0:W3:Y:S01]  /*29d0*/  LDG.E.U16 R7, [R6.64] ;  /* 0x0000000406077981 */ /* 0x0000e2000c1e1500 */
[----:B------:R-:W-:-:S03]  /*29e0*/  IMAD R8, R0, 0x194, RZ ;  /* 0x0000019400087824 */ /* 0x000fc600078e02ff */
[----:B------:R-:W-:Y:S02]  /*29f0*/  LEA.HI.X.SX32 R13, R13, R27, 0x1, P1 ;  /* 0x0000001b0d0d7211 */ /* 0x000fe400008f0eff */
[----:B------:R-:W-:-:S03]  /*2a00*/  IADD3 R8, P2, R8, R26, RZ ;  /* 0x0000001a08087210 */ /* 0x000fc60007f5e0ff */
[----:B------:R1:W4:Y:S01]  /*2a10*/  LDG.E.U16 R12, [R12.64] ;  /* 0x000000040c0c7981 */ /* 0x000322000c1e1500 */
[-C--:B0-----:R-:W-:Y:S01]  /*2a20*/  IADD3 R6, P1, R11, R26.reuse, RZ ;  /* 0x0000001a0b067210 */ /* 0x081fe20007f3e0ff */
[----:B------:R-:W-:Y:S02]  /*2a30*/  IMAD R11, R0, 0x65, RZ ;  /* 0x00000065000b7824 */ /* 0x000fe400078e02ff */
[----:B--2---:R0:W-:Y:S02]  /*2a40*/  STL [R1+0x260], R10 ;  /* 0x0002600a01007387 */ /* 0x0041e40000100800 */
[C---:B0-----:R-:W-:Y:S02]  /*2a50*/  IADD3 R10, P0, R9.reuse, R26, RZ ;  /* 0x0000001a090a7210 */ /* 0x041fe40007f1e0ff */
[-C--:B------:R-:W-:Y:S02]  /*2a60*/  LEA.HI.X.SX32 R9, R9, R27.reuse, 0x1, P2 ;  /* 0x0000001b09097211 */ /* 0x080fe400010f0eff */
[----:B------:R-:W-:-:S05]  /*2a70*/  LEA.HI.X.SX32 R11, R11, R27, 0x1, P0 ;  /* 0x0000001b0b0b7211 */ /* 0x000fca00000f0eff */
[----:B-1----:R0:W2:Y:S04]  /*2a80*/  LDG.E.U16 R13, [R10.64] ;  /* 0x000000040a0d7981 */ /* 0x0020a8000c1e1500 */
[----:B0-----:R0:W5:Y:S01]  /*2a90*/  LDG.E.U16 R11, [R8.64] ;  /* 0x00000004080b7981 */ /* 0x001162000c1e1500 */
[C---:B------:R-:W-:Y:S02]  /*2aa0*/  IMAD R10, R0.reuse, 0x1b4, RZ ;  /* 0x000001b4000a7824 */ /* 0x040fe400078e02ff */
[C---:B0-----:R-:W-:Y:S01]  /*2ab0*/  IMAD R9, R0.reuse, 0xda, RZ ;  /* 0x000000da00097824 */ /* 0x041fe200078e02ff */
[----:B---3--:R0:W-:Y:S02]  /*2ac0*/  STL [R1+0x254], R7 ;  /* 0x0002540701007387 */ /* 0x0081e40000100800 */
[----:B0-----:R-:W-:-:S05]  /*2ad0*/  IMAD R7, R0, 0xd2, RZ ;  /* 0x000000d200077824 */ /* 0x001fca00078e02ff */
[----:B------:R-:W-:Y:S02]  /*2ae0*/  LEA.HI.X.SX32 R7, R7, R27, 0x1, P1 ;  /* 0x0000001b07077211 */ /* 0x000fe400008f0eff */
[----:B------:R-:W-:-:S04]  /*2af0*/  IADD3 R10, P1, R10, R26, RZ ;  /* 0x0000001a0a0a7210 */ /* 0x000fc80007f3e0ff */
[----:B------:R0:W3:Y:S02]  /*2b00*/  LDG.E.U16 R7, [R6.64] ;  /* 0x0000000406077981 */ /* 0x0000e4000c1e1500 */
[C---:B0-----:R-:W-:Y:S02]  /*2b10*/  IMAD R6, R0.reuse, 0x6d, RZ ;  /* 0x0000006d00067824 */ /* 0x041fe400078e02ff */
[----:B--2---:R-:W-:Y:S04]  /*2b20*/  STL [R1+0x250], R13 ;  /* 0x0002500d01007387 */ /* 0x004fe80000100800 */
[----:B----4-:R0:W-:Y:S04]  /*2b30*/  STL [R1+0x24c], R12 ;  /* 0x00024c0c01007387 */ /* 0x0101e80000100800 */
[----:B-----5:R1:W-:Y:S01]  /*2b40*/  STL [R1+0x248], R11 ;  /* 0x0002480b01007387 */ /* 0x0203e20000100800 */
[----:B0-----:R-:W-:Y:S01]  /*2b50*/  IADD3 R12, P0, R9, R26, RZ ;  /* 0x0000001a090c7210 */ /* 0x001fe20007f1e0ff */
[----:B-1----:R-:W-:-:S03]  /*2b60*/  IMAD R11, R0, 0xea, RZ ;  /* 0x000000ea000b7824 */ /* 0x002fc600078e02ff */
[----:B------:R-:W-:Y:S02]  /*2b70*/  LEA.HI.X.SX32 R13, R6, R27, 0x1, P0 ;  /* 0x0000001b060d7211 */ /* 0x000fe400000f0eff */
[----:B------:R-:W-:-:S03]  /*2b80*/  IADD3 R6, P0, R11, R26, RZ ;  /* 0x0000001a0b067210 */ /* 0x000fc60007f1e0ff */
[----:B------:R0:W2:Y:S01]  /*2b90*/  LDG.E.U16 R12, [R12.64] ;  /* 0x000000040c0c7981 */ /* 0x0000a2000c1e1500 */
[----:B------:R-:W-:-:S05]  /*2ba0*/  LEA.HI.X.SX32 R11, R9, R27, 0x1, P1 ;  /* 0x0000001b090b7211 */ /* 0x000fca00008f0eff */
[----:B------:R-:W4:Y:S01]  /*2bb0*/  LDG.E.U16 R10, [R10.64] ;  /* 0x000000040a0a7981 */ /* 0x000f22000c1e1500 */
[C---:B------:R-:W-:Y:S02]  /*2bc0*/  IMAD R8, R0.reuse, 0x1c4, RZ ;  /* 0x000001c400087824 */ /* 0x040fe400078e02ff */
[----:B------:R-:W-:-:S03]  /*2bd0*/  IMAD R9, R0, 0xe2, RZ ;  /* 0x000000e200097824 */ /* 0x000fc600078e02ff */
[----:B------:R-:W-:-:S04]  /*2be0*/  IADD3 R8, P2, R8, R26, RZ ;  /* 0x0000001a08087210 */ /* 0x000fc80007f5e0ff */
[----:B------:R-:W-:-:S06]  /*2bf0*/  LEA.HI.X.SX32 R9, R9, R27, 0x1, P2 ;  /* 0x0000001b09097211 */ /* 0x000fcc00010f0eff */
[----:B------:R1:W5:Y:S04]  /*2c00*/  LDG.E.U16 R9, [R8.64] ;  /* 0x0000000408097981 */ /* 0x000368000c1e1500 */
[----:B---3--:R3:W-:Y:S02]  /*2c10*/  STL [R1+0x244], R7 ;  /* 0x0002440701007387 */ /* 0x0087e40000100800 */
[C---:B---3--:R-:W-:Y:S02]  /*2c20*/  IMAD R7, R0.reuse, 0x75, RZ ;  /* 0x0000007500077824 */ /* 0x048fe400078e02ff */
[----:B-1----:R-:W-:-:S03]  /*2c30*/  IMAD R8, R0, 0x1d4, RZ ;  /* 0x000001d400087824 */ /* 0x002fc600078e02ff */
[----:B------:R-:W-:-:S05]  /*2c40*/  LEA.HI.X.SX32 R7, R7, R27, 0x1, P0 ;  /* 0x0000001b07077211 */ /* 0x000fca00000f0eff */
[----:B0-----:R0:W3:Y:S02]  /*2c50*/  LDG.E.U16 R13, [R6.64] ;  /* 0x00000004060d7981 */ /* 0x0010e4000c1e1500 */
[----:B0-----:R-:W-:Y:S02]  /*2c60*/  IADD3 R6, P0, R8, R26, RZ ;  /* 0x0000001a08067210 */ /* 0x001fe40007f1e0ff */
[----:B--2---:R-:W-:Y:S04]  /*2c70*/  STL [R1+0x240], R12 ;  /* 0x0002400c01007387 */ /* 0x004fe80000100800 */
[----:B----4-:R0:W-:Y:S02]  /*2c80*/  STL [R1+0x238], R10 ;  /* 0x0002380a01007387 */ /* 0x0101e40000100800 */
[----:B0-----:R-:W-:-:S05]  /*2c90*/  IMAD R10, R0, 0xea, RZ ;  /* 0x000000ea000a7824 */ /* 0x001fca00078e02ff */
[----:B------:R-:W-:-:S05]  /*2ca0*/  LEA.HI.X.SX32 R7, R10, R27, 0x1, P0 ;  /* 0x0000001b0a077211 */ /* 0x000fca00000f0eff */
[----:B------:R0:W2:Y:S01]  /*2cb0*/  LDG.E.U16 R6, [R6.64] ;  /* 0x0000000406067981 */ /* 0x0000a2000c1e1500 */
[----:B------:R-:W-:-:S03]  /*2cc0*/  IMAD R12, R0, 0x1e4, RZ ;  /* 0x000001e4000c7824 */ /* 0x000fc600078e02ff */
[----:B-----5:R1:W-:Y:S01]  /*2cd0*/  STL [R1+0x234], R9 ;  /* 0x0002340901007387 */ /* 0x0203e20000100800 */
[----:B------:R-:W-:Y:S01]  /*2ce0*/  IMAD R8, R0, 0x1f4, RZ ;  /* 0x000001f400087824 */ /* 0x000fe200078e02ff */
[-C--:B------:R-:W-:Y:S01]  /*2cf0*/  IADD3 R12, P2, R12, R26.reuse, RZ ;  /* 0x0000001a0c0c7210 */ /* 0x080fe20007f5e0ff */
[C---:B------:R-:W-:Y:S02]  /*2d00*/  IMAD R11, R0.reuse, 0x7d, RZ ;  /* 0x0000007d000b7824 */ /* 0x040fe400078e02ff */
[----:B-1----:R-:W-:Y:S01]  /*2d10*/  IMAD R9, R0, 0xfa, RZ ;  /* 0x000000fa00097824 */ /* 0x002fe200078e02ff */
[-C--:B------:R-:W-:Y:S01]  /*2d20*/  IADD3 R8, P3, R8, R26.reuse, RZ ;  /* 0x0000001a08087210 */ /* 0x080fe20007f7e0ff */
[----:B---3--:R1:W-:Y:S03]  /*2d30*/  STL [R1+0x23c], R13 ;  /* 0x00023c0d01007387 */ /* 0x0083e60000100800 */
[----:B------:R-:W-:Y:S01]  /*2d40*/  IADD3 R10, P1, R9, R26, RZ ;  /* 0x0000001a090a7210 */ /* 0x000fe20007f3e0ff */
[----:B0-----:R-:W-:-:S02]  /*2d50*/  IMAD R7, R0, 0x84, RZ ;  /* 0x0000008400077824 */ /* 0x001fc400078e02ff */
[----:B-1----:R-:W-:Y:S01]  /*2d60*/  IMAD R13, R0, 0xf2, RZ ;  /* 0x000000f2000d7824 */ /* 0x002fe200078e02ff */
[----:B------:R-:W-:-:S04]  /*2d70*/  LEA.HI.X.SX32 R11, R11, R27, 0x1, P1 ;  /* 0x0000001b0b0b7211 */ /* 0x000fc800008f0eff */
[-C--:B------:R-:W-:Y:S02]  /*2d80*/  LEA.HI.X.SX32 R13, R13, R27.reuse, 0x1, P2 ;  /* 0x0000001b0d0d7211 */ /* 0x080fe400010f0eff */
[----:B------:R-:W-:-:S03]  /*2d90*/  LEA.HI.X.SX32 R9, R9, R27, 0x1, P3 ;  /* 0x0000001b09097211 */ /* 0x000fc600018f0eff */
[----:B------:R0:W3:Y:S04]  /*2da0*/  LDG.E.U16 R12, [R12.64] ;  /* 0x000000040c0c7981 */ /* 0x0000e8000c1e1500 */
[----:B0-----:R0:W4:Y:S04]  /*2db0*/  LDG.E.U16 R13, [R10.64] ;  /* 0x000000040a0d7981 */ /* 0x001128000c1e1500 */
[----:B0-----:R0:W5:Y:S04]  /*2dc0*/  LDG.E.U16 R11, [R8.64] ;  /* 0x00000004080b7981 */ /* 0x001168000c1e1500 */
[----:B--2---:R1:W-:Y:S02]  /*2dd0*/  STL [R1+0x230], R6 ;  /* 0x0002300601007387 */ /* 0x0043e40000100800 */
[----:B-1----:R-:W-:Y:S01]  /*2de0*/  IADD3 R6, P0, R7, R26, RZ ;  /* 0x0000001a07067210 */ /* 0x002fe20007f1e0ff */
[----:B------:R-:W-:-:S05]  /*2df0*/  IMAD R7, R0, 0x42, RZ ;  /* 0x0000004200077824 */ /* 0x000fca00078e02ff */
[----:B------:R-:W-:-:S06]  /*2e00*/  LEA.HI.X.SX32 R7, R7, R27, 0x1, P0 ;  /* 0x0000001b07077211 */ /* 0x000fcc00000f0eff */
[----:B------:R1:W2:Y:S01]  /*2e10*/  LDG.E.U16 R7, [R6.64] ;  /* 0x0000000406077981 */ /* 0x0002a2000c1e1500 */
[C---:B0-----:R-:W-:Y:S02]  /*2e20*/  IMAD R9, R0.reuse, 0x4a, RZ ;  /* 0x0000004a00097824 */ /* 0x041fe400078e02ff */
[C---:B------:R-:W-:Y:S02]  /*2e30*/  IMAD R10, R0.reuse, 0x94, RZ ;  /* 0x00000094000a7824 */ /* 0x040fe400078e02ff */
[C---:B------:R-:W-:Y:S02]  /*2e40*/  IMAD R8, R0.reuse, 0xa4, RZ ;  /* 0x000000a400087824 */ /* 0x040fe400078e02ff */
[----:B-1----:R-:W-:Y:S01]  /*2e50*/  IMAD R6, R0, 0x25, RZ ;  /* 0x0000002500067824 */ /* 0x002fe200078e02ff */
[-C--:B------:R-:W-:Y:S02]  /*2e60*/  IADD3 R10, P1, R10, R26.reuse, RZ ;  /* 0x0000001a0a0a7210 */ /* 0x080fe40007f3e0ff */
[-C--:B------:R-:W-:Y:S01]  /*2e70*/  IADD3 R8, P2, R8, R26.reuse, RZ ;  /* 0x0000001a08087210 */ /* 0x080fe20007f5e0ff */
[----:B----4-:R-:W-:Y:S04]  /*2e80*/  STL [R1+0x228], R13 ;  /* 0x0002280d01007387 */ /* 0x010fe80000100800 */
[----:B---3--:R0:W-:Y:S04]  /*2e90*/  STL [R1+0x224], R12 ;  /* 0x0002240c01007387 */ /* 0x0081e80000100800 */
[----:B-----5:R1:W-:Y:S01]  /*2ea0*/  STL [R1+0x220], R11 ;  /* 0x0002200b01007387 */ /* 0x0203e20000100800 */
[----:B0-----:R-:W-:Y:S01]  /*2eb0*/  IADD3 R12, P0, R9, R26, RZ ;  /* 0x0000001a090c7210 */ /* 0x001fe20007f1e0ff */
[----:B-1----:R-:W-:-:S03]  /*2ec0*/  IMAD R11, R0, 0x5a, RZ ;  /* 0x0000005a000b7824 */ /* 0x002fc600078e02ff */
[----:B------:R-:W-:Y:S02]  /*2ed0*/  LEA.HI.X.SX32 R13, R6, R27, 0x1, P0 ;  /* 0x0000001b060d7211 */ /* 0x000fe400000f0eff */
[----:B------:R-:W-:-:S03]  /*2ee0*/  IADD3 R6, P0, R11, R26, RZ ;  /* 0x0000001a0b067210 */ /* 0x000fc60007f1e0ff */
[----:B------:R0:W3:Y:S01]  /*2ef0*/  LDG.E.U16 R12, [R12.64] ;  /* 0x000000040c0c7981 */ /* 0x0000e2000c1e1500 */
[----:B------:R-:W-:Y:S01]  /*2f00*/  LEA.HI.X.SX32 R11, R9, R27, 0x1, P1 ;  /* 0x0000001b090b7211 */ /* 0x000fe200008f0eff */
[----:B------:R-:W-:-:S05]  /*2f10*/  IMAD R9, R0, 0x52, RZ ;  /* 0x0000005200097824 */ /* 0x000fca00078e02ff */
[----:B------:R-:W-:Y:S01]  /*2f20*/  LEA.HI.X.SX32 R9, R9, R27, 0x1, P2 ;  /* 0x0000001b09097211 */ /* 0x000fe200010f0eff */
[----:B------:R1:W4:Y:S04]  /*2f30*/  LDG.E.U16 R11, [R10.64] ;  /* 0x000000040a0b7981 */ /* 0x000328000c1e1500 */
[----:B------:R5:W4:Y:S01]  /*2f40*/  LDG.E.U16 R8, [R8.64] ;  /* 0x0000000408087981 */ /* 0x000b22000c1e1500 */
[----:B-1----:R-:W-:-:S03]  /*2f50*/  IMAD R10, R0, 0xb4, RZ ;  /* 0x000000b4000a7824 */ /* 0x002fc600078e02ff */
[----:B--2---:R1:W-:Y:S02]  /*2f60*/  STL [R1+0x22c], R7 ;  /* 0x00022c0701007387 */ /* 0x0043e40000100800 */
[----:B-1----:R-:W-:-:S05]  /*2f70*/  IMAD R7, R0, 0x2d, RZ ;  /* 0x0000002d00077824 */ /* 0x002fca00078e02ff */
[----:B------:R-:W-:-:S05]  /*2f80*/  LEA.HI.X.SX32 R7, R7, R27, 0x1, P0 ;  /* 0x0000001b07077211 */ /* 0x000fca00000f0eff */
[----:B0-----:R0:W2:Y:S02]  /*2f90*/  LDG.E.U16 R13, [R6.64] ;  /* 0x00000004060d7981 */ /* 0x0010a4000c1e1500 */
[----:B0-----:R-:W-:Y:S01]  /*2fa0*/  IADD3 R6, P0, R10, R26, RZ ;  /* 0x0000001a0a067210 */ /* 0x001fe20007f1e0ff */
[----:B------:R-:W-:-:S05]  /*2fb0*/  IMAD R10, R0, 0x5a, RZ ;  /* 0x0000005a000a7824 */ /* 0x000fca00078e02ff */
[----:B------:R-:W-:-:S05]  /*2fc0*/  LEA.HI.X.SX32 R7, R10, R27, 0x1, P0 ;  /* 0x0000001b0a077211 */ /* 0x000fca00000f0eff */
[----:B------:R0:W2:Y:S01]  /*2fd0*/  LDG.E.U16 R6, [R6.64] ;  /* 0x0000000406067981 */ /* 0x0000a2000c1e1500 */
[----:B-----5:R-:W-:-:S05]  /*2fe0*/  IMAD R9, R0, 0x6a, RZ ;  /* 0x0000006a00097824 */ /* 0x020fca00078e02ff */
[----:B------:R-:W-:Y:S01]  /*2ff0*/  IADD3 R10, P0, R9, R26, RZ ;  /* 0x0000001a090a7210 */ /* 0x000fe20007f1e0ff */
[----:B---3--:R1:W-:Y:S04]  /*3000*/  STL [R1+0x21c], R12 ;  /* 0x00021c0c01007387 */ /* 0x0083e80000100800 */
[----:B----4-:R3:W-:Y:S01]  /*3010*/  STL [R1+0x214], R11 ;  /* 0x0002140b01007387 */ /* 0x0107e20000100800 */
[----:B-1----:R-:W-:-:S03]  /*3020*/  IMAD R12, R0, 0xc4, RZ ;  /* 0x000000c4000c7824 */ /* 0x002fc600078e02ff */
[----:B------:R1:W-:Y:S02]  /*3030*/  STL [R1+0x210], R8 ;  /* 0x0002100801007387 */ /* 0x0003e40000100800 */
[----:B------:R-:W-:Y:S01]  /*3040*/  IADD3 R12, P1, R12, R26, RZ ;  /* 0x0000001a0c0c7210 */ /* 0x000fe20007f3e0ff */
[C---:B---3--:R-:W-:Y:S02]  /*3050*/  IMAD R11, R0.reuse, 0x35, RZ ;  /* 0x00000035000b7824 */ /* 0x048fe400078e02ff */
[----:B-1----:R-:W-:-:S03]  /*3060*/  IMAD R8, R0, 0xd4, RZ ;  /* 0x000000d400087824 */ /* 0x002fc600078e02ff */
[----:B------:R-:W-:Y:S02]  /*3070*/  LEA.HI.X.SX32 R11, R11, R27, 0x1, P0 ;  /* 0x0000001b0b0b7211 */ /* 0x000fe400000f0eff */
[----:B------:R-:W-:-:S04]  /*3080*/  IADD3 R8, P2, R8, R26, RZ ;  /* 0x0000001a08087210 */ /* 0x000fc80007f5e0ff */
[----:B------:R-:W-:Y:S01]  /*3090*/  LEA.HI.X.SX32 R9, R9, R27, 0x1, P2 ;  /* 0x0000001b09097211 */ /* 0x000fe200010f0eff */
[C---:B0-----:R-:W-:Y:S01]  /*30a0*/  IMAD R7, R0.reuse, 0xe4, RZ ;  /* 0x000000e400077824 */ /* 0x041fe200078e02ff */
[----:B--2---:R0:W-:Y:S02]  /*30b0*/  STL [R1+0x218], R13 ;  /* 0x0002180d01007387 */ /* 0x0041e40000100800 */
[----:B0-----:R-:W-:-:S05]  /*30c0*/  IMAD R13, R0, 0x62, RZ ;  /* 0x00000062000d7824 */ /* 0x001fca00078e02ff */
[----:B------:R-:W-:-:S05]  /*30d0*/  LEA.HI.X.SX32 R13, R13, R27, 0x1, P1 ;  /* 0x0000001b0d0d7211 */ /* 0x000fca00008f0eff */
[----:B------:R0:W2:Y:S04]  /*30e0*/  LDG.E.U16 R12, [R12.64] ;  /* 0x000000040c0c7981 */ /* 0x0000a8000c1e1500 */
[----:B0-----:R0:W3:Y:S04]  /*30f0*/  LDG.E.U16 R13, [R10.64] ;  /* 0x000000040a0d7981 */ /* 0x0010e8000c1e1500 */
[----:B0-----:R0:W4:Y:S04]  /*3100*/  LDG.E.U16 R11, [R8.64] ;  /* 0x00000004080b7981 */ /* 0x001128000c1e1500 */
[----:B------:R1:W-:Y:S02]  /*3110*/  STL [R1+0x20c], R6 ;  /* 0x00020c0601007387 */ /* 0x0003e40000100800 */
[----:B-1----:R-:W-:-:S04]  /*3120*/  IADD3 R6, P1, R7, R26, RZ ;  /* 0x0000001a07067210 */ /* 0x002fc80007f3e0ff */
[----:B------:R-:W-:-:S05]  /*3130*/  LEA.HI.X.SX32 R7, R24, R27, 0x1, P1 ;  /* 0x0000001b18077211 */ /* 0x000fca00008f0eff */
[----:B------:R1:W5:Y:S01]  /*3140*/  LDG.E.U16 R24, [R6.64] ;  /* 0x0000000406187981 */ /* 0x000362000c1e1500 */
[C---:B------:R-:W-:Y:S02]  /*3150*/  IMAD R10, R0.reuse, 0xf4, RZ ;  /* 0x000000f4000a7824 */ /* 0x040fe400078e02ff */
[C---:B0-----:R-:W-:Y:S02]  /*3160*/  IMAD R9, R0.reuse, 0x3d, RZ ;  /* 0x0000003d00097824 */ /* 0x041fe400078e02ff */
[----:B-1----:R-:W-:Y:S01]  /*3170*/  IMAD R7, R0, 0x7a, RZ ;  /* 0x0000007a00077824 */ /* 0x002fe200078e02ff */
[----:B------:R-:W-:Y:S01]  /*3180*/  IADD3 R10, P1, R10, R26, RZ ;  /* 0x0000001a0a0a7210 */ /* 0x000fe20007f3e0ff */
[----:B------:R-:W-:-:S05]  /*3190*/  IMAD R8, R0, 0x106, RZ ;  /* 0x0000010600087824 */ /* 0x000fca00078e02ff */
[-C--:B------:R-:W-:Y:S01]  /*31a0*/  IADD3 R8, P2, R8, R26.reuse, RZ ;  /* 0x0000001a08087210 */ /* 0x080fe20007f5e0ff */
[----:B------:R-:W-:Y:S01]  /*31b0*/  IMAD R6, R0, 0x116, RZ ;  /* 0x0000011600067824 */ /* 0x000fe200078e02ff */
[----:B---3--:R-:W-:Y:S04]  /*31c0*/  STL [R1+0x208], R13 ;  /* 0x0002080d01007387 */ /* 0x008fe80000100800 */
[----:B--2---:R0:W-:Y:S04]  /*31d0*/  STL [R1+0x204], R12 ;  /* 0x0002040c01007387 */ /* 0x0041e80000100800 */
[----:B----4-:R1:W-:Y:S01]  /*31e0*/  STL [R1+0x200], R11 ;  /* 0x0002000b01007387 */ /* 0x0103e20000100800 */
[----:B0-----:R-:W-:-:S04]  /*31f0*/  IADD3 R12, P0, R7, R26, RZ ;  /* 0x0000001a070c7210 */ /* 0x001fc80007f1e0ff */
[-C--:B------:R-:W-:Y:S02]  /*3200*/  LEA.HI.X.SX32 R13, R9, R27.reuse, 0x1, P0 ;  /* 0x0000001b090d7211 */ /* 0x080fe400000f0eff */
[-C--:B-1----:R-:W-:Y:S01]  /*3210*/  LEA.HI.X.SX32 R11, R7, R27.reuse, 0x1, P1 ;  /* 0x0000001b070b7211 */ /* 0x082fe200008f0eff */
[----:B------:R-:W-:Y:S02]  /*3220*/  IMAD R9, R0, 0x83, RZ ;  /* 0x0000008300097824 */ /* 0x000fe400078e02ff */
[----:B------:R0:W2:Y:S04]  /*3230*/  LDG.E.U16 R12, [R12.64] ;  /* 0x000000040c0c7981 */ /* 0x0000a8000c1e1500 */
[----:B------:R1:W3:Y:S01]  /*3240*/  LDG.E.U16 R10, [R10.64] ;  /* 0x000000040a0a7981 */ /* 0x0002e2000c1e1500 */
[----:B------:R-:W-:-:S05]  /*3250*/  LEA.HI.X.SX32 R9, R9, R27, 0x1, P2 ;  /* 0x0000001b09097211 */ /* 0x000fca00010f0eff */
[----:B0-----:R0:W4:Y:S01]  /*3260*/  LDG.E.U16 R13, [R8.64] ;  /* 0x00000004080d7981 */ /* 0x001122000c1e1500 */
[----:B------:R-:W-:-:S03]  /*3270*/  IADD3 R6, P0, R6, R26, RZ ;  /* 0x0000001a06067210 */ /* 0x000fc60007f1e0ff */
[----:B-----5:R5:W-:Y:S02]  /*3280*/  STL [R1+0x1fc], R24 ;  /* 0x0001fc1801007387 */ /* 0x020be40000100800 */
[----:B-----5:R-:W-:-:S05]  /*3290*/  IMAD R24, R0, 0x8b, RZ ;  /* 0x0000008b00187824 */ /* 0x020fca00078e02ff */
[----:B------:R-:W-:-:S05]  /*32a0*/  LEA.HI.X.SX32 R7, R24, R27, 0x1, P0 ;  /* 0x0000001b18077211 */ /* 0x000fca00000f0eff */
[----:B------:R5:W4:Y:S01]  /*32b0*/  LDG.E.U16 R24, [R6.64] ;  /* 0x0000000406187981 */ /* 0x000b22000c1e1500 */
[C---:B-1----:R-:W-:Y:S02]  /*32c0*/  IMAD R11, R0.reuse, 0x9b, RZ ;  /* 0x0000009b000b7824 */ /* 0x042fe400078e02ff */
[C---:B0-----:R-:W-:Y:S02]  /*32d0*/  IMAD R8, R0.reuse, 0x146, RZ ;  /* 0x0000014600087824 */ /* 0x041fe400078e02ff */
[----:B-----5:R-:W-:-:S03]  /*32e0*/  IMAD R7, R0, 0x93, RZ ;  /* 0x0000009300077824 */ /* 0x020fc600078e02ff */
[----:B------:R-:W-:Y:S01]  /*32f0*/  IADD3 R8, P2, R8, R26, RZ ;  /* 0x0000001a08087210 */ /* 0x000fe20007f5e0ff */
[----:B------:R-:W-:-:S05]  /*3300*/  IMAD R9, R0, 0xa3, RZ ;  /* 0x000000a300097824 */ /* 0x000fca00078e02ff */
[----:B------:R-:W-:Y:S01]  /*3310*/  LEA.HI.X.SX32 R9, R9, R27, 0x1, P2 ;  /* 0x0000001b09097211 */ /* 0x000fe200010f0eff */
[C---:B------:R-:W-:Y:S01]  /*3320*/  IMAD R6, R0.reuse, 0x156, RZ ;  /* 0x0000015600067824 */ /* 0x040fe200078e02ff */
[----:B--2---:R0:W-:Y:S04]  /*3330*/  STL [R1+0x1f8], R12 ;  /* 0x0001f80c01007387 */ /* 0x0041e80000100800 */
[----:B---3--:R1:W-:Y:S01]  /*3340*/  STL [R1+0x1f4], R10 ;  /* 0x0001f40a01007387 */ /* 0x0083e20000100800 */
[C---:B0-----:R-:W-:Y:S02]  /*3350*/  IMAD R12, R0.reuse, 0x126, RZ ;  /* 0x00000126000c7824 */ /* 0x041fe400078e02ff */
[----:B-1----:R-:W-:-:S03]  /*3360*/  IMAD R10, R0, 0x136, RZ ;  /* 0x00000136000a7824 */ /* 0x002fc600078e02ff */
[-C--:B------:R-:W-:Y:S01]  /*3370*/  IADD3 R12, P0, R12, R26.reuse, RZ ;  /* 0x0000001a0c0c7210 */ /* 0x080fe20007f1e0ff */
[----:B----4-:R0:W-:Y:S01]  /*3380*/  STL [R1+0x1f0], R13 ;  /* 0x0001f00d01007387 */ /* 0x0101e20000100800 */
[----:B------:R-:W-:-:S04]  /*3390*/  IADD3 R10, P1, R10, R26, RZ ;  /* 0x0000001a0a0a7210 */ /* 0x000fc80007f3e0ff */
[-C--:B------:R-:W-:Y:S02]  /*33a0*/  LEA.HI.X.SX32 R11, R11, R27.reuse, 0x1, P1 ;  /* 0x0000001b0b0b7211 */ /* 0x080fe400008f0eff */
[----:B0-----:R-:W-:-:S03]  /*33b0*/  LEA.HI.X.SX32 R13, R7, R27, 0x1, P0 ;  /* 0x0000001b070d7211 */ /* 0x001fc600000f0eff */
[----:B------:R0:W2:Y:S04]  /*33c0*/  LDG.E.U16 R10, [R10.64] ;  /* 0x000000040a0a7981 */ /* 0x0000a8000c1e1500 */
[----:B------:R1:W3:Y:S01]  /*33d0*/  LDG.E.U16 R12, [R12.64] ;  /* 0x000000040c0c7981 */ /* 0x0002e2000c1e1500 */
[----:B------:R-:W-:-:S03]  /*33e0*/  IMAD R7, R0, 0xab, RZ ;  /* 0x000000ab00077824 */ /* 0x000fc600078e02ff */
[----:B-1----:R1:W4:Y:S01]  /*33f0*/  LDG.E.U16 R13, [R8.64] ;  /* 0x00000004080d7981 */ /* 0x002322000c1e1500 */
[----:B------:R-:W-:-:S04]  /*3400*/  IADD3 R6, P0, R6, R26, RZ ;  /* 0x0000001a06067210 */ /* 0x000fc80007f1e0ff */
[----:B------:R-:W-:Y:S01]  /*3410*/  LEA.HI.X.SX32 R7, R7, R27, 0x1, P0 ;  /* 0x0000001b07077211 */ /* 0x000fe200000f0eff */
[----:B------:R5:W-:Y:S04]  /*3420*/  STL [R1+0x1ec], R24 ;  /* 0x0001ec1801007387 */ /* 0x000be80000100800 */
[----:B-----5:R5:W4:Y:S01]  /*3430*/  LDG.E.U16 R24, [R6.64] ;  /* 0x0000000406187981 */ /* 0x020b22000c1e1500 */
[C---:B0-----:R-:W-:Y:S02]  /*3440*/  IMAD R11, R0.reuse, 0xbb, RZ ;  /* 0x000000bb000b7824 */ /* 0x041fe400078e02ff */
[C---:B-1----:R-:W-:Y:S02]  /*3450*/  IMAD R8, R0.reuse, 0x186, RZ ;  /* 0x0000018600087824 */ /* 0x042fe400078e02ff */
[----:B-----5:R-:W-:-:S03]  /*3460*/  IMAD R7, R0, 0xb3, RZ ;  /* 0x000000b300077824 */ /* 0x020fc600078e02ff */
[----:B------:R-:W-:Y:S01]  /*3470*/  IADD3 R8, P2, R8, R26, RZ ;  /* 0x0000001a08087210 */ /* 0x000fe20007f5e0ff */
[C---:B------:R-:W-:Y:S02]  /*3480*/  IMAD R9, R0.reuse, 0xc3, RZ ;  /* 0x000000c300097824 */ /* 0x040fe400078e02ff */
[----:B------:R-:W-:-:S03]  /*3490*/  IMAD R6, R0, 0x196, RZ ;  /* 0x0000019600067824 */ /* 0x000fc600078e02ff */
[----:B------:R-:W-:Y:S01]  /*34a0*/  LEA.HI.X.SX32 R9, R9, R27, 0x1, P2 ;  /* 0x0000001b09097211 */ /* 0x000fe200010f0eff */
[----:B---3--:R0:W-:Y:S04]  /*34b0*/  STL [R1+0x1e8], R12 ;  /* 0x0001e80c01007387 */ /* 0x0081e80000100800 */
[----:B--2---:R1:W-:Y:S01]  /*34c0*/  STL [R1+0x1e4], R10 ;  /* 0x0001e40a01007387 */ /* 0x0043e20000100800 */
        /* <DEDUP_REMOVED lines=9> */
[----:B------:R-:W-:Y:S01]  /*3560*/  IMAD R7, R0, 0xcb, RZ ;  /* 0x000000cb00077824 */ /* 0x000fe200078e02ff */
[----:B------:R-:W-:-:S04]  /*3570*/  IADD3 R6, P0, R6, R26, RZ ;  /* 0x0000001a06067210 */ /* 0x000fc80007f1e0ff */
[----:B------:R-:W-:Y:S01]  /*3580*/  LEA.HI.X.SX32 R7, R7, R27, 0x1, P0 ;  /* 0x0000001b07077211 */ /* 0x000fe200000f0eff */
[----:B-1----:R1:W4:Y:S04]  /*3590*/  LDG.E.U16 R13, [R8.64] ;  /* 0x00000004080d7981 */ /* 0x002328000c1e1500 */
[----:B------:R5:W-:Y:S04]  /*35a0*/  STL [R1+0x1dc], R24 ;  /* 0x0001dc1801007387 */ /* 0x000be80000100800 */
[----:B-----5:R5:W4:Y:S01]  /*35b0*/  LDG.E.U16 R24, [R6.64] ;  /* 0x0000000406187981 */ /* 0x020b22000c1e1500 */
[----:B-1----:R-:W-:-:S02]  /*35c0*/  IMAD R8, R0, 0x1c6, RZ ;  /* 0x000001c600087824 */ /* 0x002fc400078e02ff */
[C---:B0-----:R-:W-:Y:S02]  /*35d0*/  IMAD R11, R0.reuse, 0xdb, RZ ;  /* 0x000000db000b7824 */ /* 0x041fe400078e02ff */
[----:B------:R-:W-:Y:S01]  /*35e0*/  IMAD R9, R0, 0xe3, RZ ;  /* 0x000000e300097824 */ /* 0x000fe200078e02ff */
[----:B------:R-:W-:Y:S01]  /*35f0*/  IADD3 R8, P2, R8, R26, RZ ;  /* 0x0000001a08087210 */ /* 0x000fe20007f5e0ff */
[----:B-----5:R-:W-:-:S03]  /*3600*/  IMAD R7, R0, 0xd3, RZ ;  /* 0x000000d300077824 */ /* 0x020fc600078e02ff */
        /* <DEDUP_REMOVED lines=9> */
[----:B0-----:R-:W-:Y:S01]  /*36a0*/  LEA.HI.X.SX32 R13, R7, R27, 0x1, P0 ;  /* 0x0000001b070d7211 */ /* 0x001fe200000f0eff */
[----:B------:R0:W-:Y:S04]  /*36b0*/  STL [R1+0x1cc], R24 ;  /* 0x0001cc1801007387 */ /* 0x0001e80000100800 */
[----:B0-----:R0:W2:Y:S04]  /*36c0*/  LDG.E.U16 R24, [R12.64] ;  /* 0x000000040c187981 */ /* 0x0010a8000c1e1500 */
[----:B0-----:R0:W3:Y:S04]  /*36d0*/  LDG.E.U16 R13, [R10.64] ;  /* 0x000000040a0d7981 */ /* 0x0010e8000c1e1500 */
[----:B0-----:R0:W4:Y:S01]  /*36e0*/  LDG.E.U16 R11, [R8.64] ;  /* 0x00000004080b7981 */ /* 0x001122000c1e1500 */
[----:B------:R-:W-:-:S02]  /*36f0*/  IMAD R6, R0, 0x1d6, RZ ;  /* 0x000001d600067824 */ /* 0x000fc400078e02ff */
[----:B------:R-:W-:-:S03]  /*3700*/  IMAD R7, R0, 0xeb, RZ ;  /* 0x000000eb00077824 */ /* 0x000fc600078e02ff */
[----:B------:R-:W-:Y:S01]  /*3710*/  IADD3 R6, P0, R6, R26, RZ ;  /* 0x0000001a06067210 */ /* 0x000fe20007f1e0ff */
[----:B------:R-:W-:-:S03]  /*3720*/  IMAD R12, R0, 0x1e6, RZ ;  /* 0x000001e6000c7824 */ /* 0x000fc600078e02ff */
[----:B------:R-:W-:Y:S01]  /*3730*/  LEA.HI.X.SX32 R7, R7, R27, 0x1, P0 ;  /* 0x0000001b07077211 */ /* 0x000fe200000f0eff */
[C---:B------:R-:W-:Y:S02]  /*3740*/  IMAD R10, R0.reuse, 0x1f6, RZ ;  /* 0x000001f6000a7824 */ /* 0x040fe400078e02ff */
[----:B0-----:R-:W-:Y:S01]  /*3750*/  IMAD R8, R0, 0x46, RZ ;  /* 0x0000004600087824 */ /* 0x001fe200078e02ff */
[-C--:B------:R-:W-:Y:S02]  /*3760*/  IADD3 R12, P1, R12, R26.reuse, RZ ;  /* 0x0000001a0c0c7210 */ /* 0x080fe40007f3e0ff */
[----:B------:R0:W5:Y:S01]  /*3770*/  LDG.E.U16 R7, [R6.64] ;  /* 0x0000000406077981 */ /* 0x000162000c1e1500 */
[----:B------:R-:W-:Y:S01]  /*3780*/  IMAD R9, R0, 0xfb, RZ ;  /* 0x000000fb00097824 */ /* 0x000fe200078e02ff */
[-C--:B------:R-:W-:Y:S02]  /*3790*/  IADD3 R10, P2, R10, R26.reuse, RZ ;  /* 0x0000001a0a0a7210 */ /* 0x080fe40007f5e0ff */
[----:B------:R-:W-:Y:S01]  /*37a0*/  IADD3 R8, P0, R8, R26, RZ ;  /* 0x0000001a08087210 */ /* 0x000fe20007f1e0ff */
[C---:B0-----:R-:W-:Y:S01]  /*37b0*/  IMAD R6, R0.reuse, 0xf3, RZ ;  /* 0x000000f300067824 */ /* 0x041fe200078e02ff */
[----:B--2---:R0:W-:Y:S04]  /*37c0*/  STL [R1+0x1c0], R24 ;  /* 0x0001c01801007387 */ /* 0x0041e80000100800 */
[----:B---3--:R1:W-:Y:S01]  /*37d0*/  STL [R1+0x1bc], R13 ;  /* 0x0001bc0d01007387 */ /* 0x0083e20000100800 */
[----:B0-----:R-:W-:-:S03]  /*37e0*/  IMAD R24, R0, 0x23, RZ ;  /* 0x0000002300187824 */ /* 0x001fc600078e02ff */
[----:B----4-:R0:W-:Y:S01]  /*37f0*/  STL [R1+0x1b8], R11 ;  /* 0x0001b80b01007387 */ /* 0x0101e20000100800 */
[----:B-1----:R-:W-:Y:S01]  /*3800*/  LEA.HI.X.SX32 R13, R6, R27, 0x1, P1 ;  /* 0x0000001b060d7211 */ /* 0x002fe200008f0eff */
[----:B0-----:R-:W-:-:S05]  /*3810*/  IMAD R11, R0, 0x56, RZ ;  /* 0x00000056000b7824 */ /* 0x001fca00078e02ff */
[----:B------:R-:W-:Y:S02]  /*3820*/  IADD3 R6, P1, R11, R26, RZ ;  /* 0x0000001a0b067210 */ /* 0x000fe40007f3e0ff */
[-C--:B------:R-:W-:Y:S02]  /*3830*/  LEA.HI.X.SX32 R11, R9, R27.reuse, 0x1, P2 ;  /* 0x0000001b090b7211 */ /* 0x080fe400010f0eff */
[----:B------:R-:W-:Y:S02]  /*3840*/  LEA.HI.X.SX32 R9, R24, R27, 0x1, P0 ;  /* 0x0000001b18097211 */ /* 0x000fe400000f0eff */
[----:B------:R0:W2:Y:S04]  /*3850*/  LDG.E.U16 R24, [R12.64] ;  /* 0x000000040c187981 */ /* 0x0000a8000c1e1500 */
[----:B0-----:R-:W3:Y:S04]  /*3860*/  LDG.E.U16 R13, [R8.64] ;  /* 0x00000004080d7981 */ /* 0x001ee8000c1e1500 */
[----:B------:R0:W4:Y:S04]  /*3870*/  LDG.E.U16 R12, [R10.64] ;  /* 0x000000040a0c7981 */ /* 0x000128000c1e1500 */
[----:B-----5:R1:W-:Y:S02]  /*3880*/  STL [R1+0x1b4], R7 ;  /* 0x0001b40701007387 */ /* 0x0203e40000100800 */
[----:B-1----:R-:W-:-:S02]  /*3890*/  IMAD R7, R0, 0x2b, RZ ;  /* 0x0000002b00077824 */ /* 0x002fc400078e02ff */
[----:B0-----:R-:W-:-:S03]  /*38a0*/  IMAD R10, R0, 0x66, RZ ;  /* 0x00000066000a7824 */ /* 0x001fc600078e02ff */
[----:B------:R-:W-:Y:S01]  /*38b0*/  LEA.HI.X.SX32 R7, R7, R27, 0x1, P1 ;  /* 0x0000001b07077211 */ /* 0x000fe200008f0eff */
[----:B------:R-:W-:-:S05]  /*38c0*/  IMAD R11, R0, 0x3b, RZ ;  /* 0x0000003b000b7824 */ /* 0x000fca00078e02ff */
[----:B------:R0:W5:Y:S02]  /*38d0*/  LDG.E.U16 R7, [R6.64] ;  /* 0x0000000406077981 */ /* 0x000164000c1e1500 */
[C---:B0-----:R-:W-:Y:S02]  /*38e0*/  IMAD R6, R0.reuse, 0x33, RZ ;  /* 0x0000003300067824 */ /* 0x041fe400078e02ff */
[----:B--2---:R0:W-:Y:S02]  /*38f0*/  STL [R1+0x1a0], R24 ;  /* 0x0001a01801007387 */ /* 0x0041e40000100800 */
[----:B0-----:R-:W-:Y:S02]  /*3900*/  IMAD R24, R0, 0x76, RZ ;  /* 0x0000007600187824 */ /* 0x001fe400078e02ff */
[----:B---3--:R-:W-:Y:S04]  /*3910*/  STL [R1+0x1ac], R13 ;  /* 0x0001ac0d01007387 */ /* 0x008fe80000100800 */
[----:B----4-:R0:W-:Y:S02]  /*3920*/  STL [R1+0x19c], R12 ;  /* 0x00019c0c01007387 */ /* 0x0101e40000100800 */
[----:B0-----:R-:W-:-:S02]  /*3930*/  IADD3 R12, P0, R10, R26, RZ ;  /* 0x0000001a0a0c7210 */ /* 0x001fc40007f1e0ff */
[----:B------:R-:W-:Y:S02]  /*3940*/  IADD3 R10, P1, R24, R26, RZ ;  /* 0x0000001a180a7210 */ /* 0x000fe40007f3e0ff */
[-C--:B------:R-:W-:Y:S02]  /*3950*/  LEA.HI.X.SX32 R13, R6, R27.reuse, 0x1, P0 ;  /* 0x0000001b060d7211 */ /* 0x080fe400000f0eff */
[----:B------:R-:W-:-:S04]  /*3960*/  LEA.HI.X.SX32 R11, R11, R27, 0x1, P1 ;  /* 0x0000001b0b0b7211 */ /* 0x000fc800008f0eff */
[----:B------:R0:W2:Y:S04]  /*3970*/  LDG.E.U16 R13, [R12.64] ;  /* 0x000000040c0d7981 */ /* 0x0000a8000c1e1500 */
[----:B------:R1:W3:Y:S01]  /*3980*/  LDG.E.U16 R10, [R10.64] ;  /* 0x000000040a0a7981 */ /* 0x0002e2000c1e1500 */
[C---:B------:R-:W-:Y:S02]  /*3990*/  IMAD R6, R0.reuse, 0x96, RZ ;  /* 0x0000009600067824 */ /* 0x040fe400078e02ff */
[C---:B------:R-:W-:Y:S01]  /*39a0*/  IMAD R8, R0.reuse, 0x86, RZ ;  /* 0x0000008600087824 */ /* 0x040fe200078e02ff */
[----:B-----5:R4:W-:Y:S01]  /*39b0*/  STL [R1+0x1a8], R7 ;  /* 0x0001a80701007387 */ /* 0x0209e20000100800 */
[----:B------:R-:W-:Y:S01]  /*39c0*/  IMAD R9, R0, 0x43, RZ ;  /* 0x0000004300097824 */ /* 0x000fe200078e02ff */
[----:B------:R-:W-:-:S02]  /*39d0*/  IADD3 R6, P0, R6, R26, RZ ;  /* 0x0000001a06067210 */ /* 0x000fc40007f1e0ff */
[----:B------:R-:W-:Y:S01]  /*39e0*/  IADD3 R8, P2, R8, R26, RZ ;  /* 0x0000001a08087210 */ /* 0x000fe20007f5e0ff */
[----:B----4-:R-:W-:-:S03]  /*39f0*/  IMAD R7, R0, 0x4b, RZ ;  /* 0x0000004b00077824 */ /* 0x010fc600078e02ff */
[-C--:B------:R-:W-:Y:S01]  /*3a00*/  LEA.HI.X.SX32 R9, R9, R27.reuse, 0x1, P2 ;  /* 0x0000001b09097211 */ /* 0x080fe200010f0eff */
[----:B-1----:R-:W-:Y:S01]  /*3a10*/  IMAD R11, R0, 0xa6, RZ ;  /* 0x000000a6000b7824 */ /* 0x002fe200078e02ff */
[----:B------:R-:W-:-:S03]  /*3a20*/  LEA.HI.X.SX32 R7, R7, R27, 0x1, P0 ;  /* 0x0000001b07077211 */ /* 0x000fc600000f0eff */
[----:B0-----:R0:W4:Y:S02]  /*3a30*/  LDG.E.U16 R12, [R8.64] ;  /* 0x00000004080c7981 */ /* 0x001124000c1e1500 */
[----:B0-----:R-:W-:Y:S01]  /*3a40*/  IADD3 R8, P0, R11, R26, RZ ;  /* 0x0000001a0b087210 */ /* 0x001fe20007f1e0ff */
[C---:B------:R-:W-:Y:S01]  /*3a50*/  IMAD R11, R0.reuse, 0xc6, RZ ;  /* 0x000000c6000b7824 */ /* 0x040fe200078e02ff */
[----:B--2---:R0:W-:Y:S04]  /*3a60*/  STL [R1+0x194], R13 ;  /* 0x0001940d01007387 */ /* 0x0041e80000100800 */
[----:B---3--:R1:W-:Y:S04]  /*3a70*/  STL [R1+0x190], R10 ;  /* 0x0001900a01007387 */ /* 0x0083e80000100800 */
[----:B0-----:R0:W2:Y:S01]  /*3a80*/  LDG.E.U16 R13, [R6.64] ;  /* 0x00000004060d7981 */ /* 0x0010a2000c1e1500 */
[----:B-1----:R-:W-:-:S02]  /*3a90*/  IMAD R10, R0, 0xb6, RZ ;  /* 0x000000b6000a7824 */ /* 0x002fc400078e02ff */
[----:B0-----:R-:W-:-:S03]  /*3aa0*/  IMAD R6, R0, 0x53, RZ ;  /* 0x0000005300067824 */ /* 0x001fc600078e02ff */
[-C--:B------:R-:W-:Y:S01]  /*3ab0*/  IADD3 R10, P1, R10, R26.reuse, RZ ;  /* 0x0000001a0a0a7210 */ /* 0x080fe20007f3e0ff */
[----:B------:R-:W-:Y:S01]  /*3ac0*/  IMAD R7, R0, 0x5b, RZ ;  /* 0x0000005b00077824 */ /* 0x000fe200078e02ff */
[-C--:B------:R-:W-:Y:S02]  /*3ad0*/  LEA.HI.X.SX32 R9, R6, R27.reuse, 0x1, P0 ;  /* 0x0000001b06097211 */ /* 0x080fe400000f0eff */
[----:B------:R-:W-:Y:S02]  /*3ae0*/  IADD3 R6, P0, R11, R26, RZ ;  /* 0x0000001a0b067210 */ /* 0x000fe40007f1e0ff */
[----:B------:R-:W-:Y:S02]  /*3af0*/  LEA.HI.X.SX32 R11, R7, R27, 0x1, P1 ;  /* 0x0000001b070b7211 */ /* 0x000fe400008f0eff */
[----:B------:R0:W3:Y:S04]  /*3b00*/  LDG.E.U16 R7, [R8.64] ;  /* 0x0000000408077981 */ /* 0x0000e8000c1e1500 */
[----:B----4-:R1:W-:Y:S02]  /*3b10*/  STL [R1+0x18c], R12 ;  /* 0x00018c0c01007387 */ /* 0x0103e40000100800 */
[----:B-1----:R-:W-:-:S02]  /*3b20*/  IMAD R12, R0, 0x63, RZ ;  /* 0x00000063000c7824 */ /* 0x002fc400078e02ff */
[----:B--2---:R1:W-:Y:S02]  /*3b30*/  STL [R1+0x184], R13 ;  /* 0x0001840d01007387 */ /* 0x0043e40000100800 */
[----:B-1----:R-:W-:-:S05]  /*3b40*/  IMAD R13, R0, 0xd6, RZ ;  /* 0x000000d6000d7824 */ /* 0x002fca00078e02ff */
[----:B0-----:R-:W-:Y:S02]  /*3b50*/  IADD3 R8, P1, R13, R26, RZ ;  /* 0x0000001a0d087210 */ /* 0x001fe40007f3e0ff */
[----:B------:R0:W2:Y:S04]  /*3b60*/  LDG.E.U16 R13, [R10.64] ;  /* 0x000000040a0d7981 */ /* 0x0000a8000c1e1500 */
[----:B---3--:R1:W-:Y:S02]  /*3b70*/  STL [R1+0x180], R7 ;  /* 0x0001800701007387 */ /* 0x0083e40000100800 */
[----:B-1----:R-:W-:-:S05]  /*3b80*/  LEA.HI.X.SX32 R7, R12, R27, 0x1, P0 ;  /* 0x0000001b0c077211 */ /* 0x002fca00000f0eff */
[----:B0-----:R0:W3:Y:S01]  /*3b90*/  LDG.E.U16 R11, [R6.64] ;  /* 0x00000004060b7981 */ /* 0x0010e2000c1e1500 */
[C---:B------:R-:W-:Y:S02]  /*3ba0*/  IMAD R9, R0.reuse, 0x6b, RZ ;  /* 0x0000006b00097824 */ /* 0x040fe400078e02ff */
[----:B------:R-:W-:-:S03]  /*3bb0*/  IMAD R12, R0, 0xe6, RZ ;  /* 0x000000e6000c7824 */ /* 0x000fc600078e02ff */
[-C--:B------:R-:W-:Y:S01]  /*3bc0*/  LEA.HI.X.SX32 R9, R9, R27.reuse, 0x1, P1 ;  /* 0x0000001b09097211 */ /* 0x080fe200008f0eff */
[C---:B------:R-:W-:Y:S02]  /*3bd0*/  IMAD R10, R0.reuse, 0xf6, RZ ;  /* 0x000000f6000a7824 */ /* 0x040fe400078e02ff */
[----:B0-----:R-:W-:Y:S01]  /*3be0*/  IMAD R7, R0, 0x73, RZ ;  /* 0x0000007300077824 */ /* 0x001fe200078e02ff */
[----:B------:R-:W-:Y:S02]  /*3bf0*/  IADD3 R6, P0, R12, R26, RZ ;  /* 0x0000001a0c067210 */ /* 0x000fe40007f1e0ff */
[----:B------:R0:W4:Y:S02]  /*3c00*/  LDG.E.U16 R12, [R8.64] ;  /* 0x00000004080c7981 */ /* 0x000124000c1e1500 */
[----:B------:R-:W-:-:S06]  /*3c10*/  LEA.HI.X.SX32 R7, R7, R27, 0x1, P0 ;  /* 0x0000001b07077211 */ /* 0x000fcc00000f0eff */
[----:B------:R1:W5:Y:S01]  /*3c20*/  LDG.E.U16 R7, [R6.64] ;  /* 0x0000000406077981 */ /* 0x000362000c1e1500 */
[----:B0-----:R-:W-:Y:S01]  /*3c30*/  IMAD R9, R0, 0x7b, RZ ;  /* 0x0000007b00097824 */ /* 0x001fe200078e02ff */
[-C--:B------:R-:W-:Y:S02]  /*3c40*/  IADD3 R8, P1, R10, R26.reuse, RZ ;  /* 0x0000001a0a087210 */ /* 0x080fe40007f3e0ff */
[C---:B------:R-:W-:Y:S02]  /*3c50*/  LEA R10, P0, R0.reuse, R26, 0x3 ;  /* 0x0000001a000a7211 */ /* 0x040fe400078018ff */
[----:B------:R-:W-:Y:S01]  /*3c60*/  LEA.HI.X.SX32 R9, R9, R27, 0x1, P1 ;  /* 0x0000001b09097211 */ /* 0x000fe200008f0eff */
[----:B--2---:R0:W-:Y:S02]  /*3c70*/  STL [R1+0x178], R13 ;  /* 0x0001780d01007387 */ /* 0x0041e40000100800 */
[C---:B0-----:R-:W-:Y:S02]  /*3c80*/  SHF.L.U32 R13, R0.reuse, 0x2, RZ ;  /* 0x00000002000d7819 */ /* 0x041fe400000006ff */
[----:B---3--:R0:W-:Y:S02]  /*3c90*/  STL [R1+0x174], R11 ;  /* 0x0001740b01007387 */ /* 0x0081e40000100800 */
[----:B0-----:R-:W-:-:S05]  /*3ca0*/  IMAD R11, R0, 0x108, RZ ;  /* 0x00000108000b7824 */ /* 0x001fca00078e02ff */
[----:B-1----:R-:W-:Y:S02]  /*3cb0*/  IADD3 R6, P1, R11, R26, RZ ;  /* 0x0000001a0b067210 */ /* 0x002fe40007f3e0ff */
[----:B------:R-:W-:Y:S02]  /*3cc0*/  LEA.HI.X.SX32 R11, R13, R27, 0x1, P0 ;  /* 0x0000001b0d0b7211 */ /* 0x000fe400000f0eff */
[----:B------:R0:W2:Y:S04]  /*3cd0*/  LDG.E.U16 R13, [R8.64] ;  /* 0x00000004080d7981 */ /* 0x0000a8000c1e1500 */
[----:B------:R1:W3:Y:S04]  /*3ce0*/  LDG.E.U16 R11, [R10.64] ;  /* 0x000000040a0b7981 */ /* 0x0002e8000c1e1500 */
[----:B----4-:R4:W-:Y:S04]  /*3cf0*/  STL [R1+0x170], R12 ;  /* 0x0001700c01007387 */ /* 0x0109e80000100800 */
[----:B-----5:R5:W-:Y:S01]  /*3d00*/  STL [R1+0x168], R7 ;  /* 0x0001680701007387 */ /* 0x020be20000100800 */
[----:B----4-:R-:W-:-:S02]  /*3d10*/  IMAD R12, R0, 0x8c, RZ ;  /* 0x0000008c000c7824 */ /* 0x010fc400078e02ff */
[----:B-----5:R-:W-:-:S03]  /*3d20*/  IMAD R7, R0, 0x84, RZ ;  /* 0x0000008400077824 */ /* 0x020fc600078e02ff */
[----:B0-----:R-:W-:Y:S01]  /*3d30*/  IADD3 R8, P0, R12, R26, RZ ;  /* 0x0000001a0c087210 */ /* 0x001fe20007f1e0ff */
[C---:B-1----:R-:W-:Y:S01]  /*3d40*/  IMAD R10, R0.reuse, 0x118, RZ ;  /* 0x00000118000a7824 */ /* 0x042fe200078e02ff */
[----:B------:R-:W-:Y:S01]  /*3d50*/  LEA.HI.X.SX32 R7, R7, R27, 0x1, P1 ;  /* 0x0000001b07077211 */ /* 0x000fe200008f0eff */
[----:B--2---:R0:W-:Y:S04]  /*3d60*/  STL [R1+0x15c], R13 ;  /* 0x00015c0d01007387 */ /* 0x0041e80000100800 */
[----:B---3--:R1:W-:Y:S01]  /*3d70*/  STL [R1+0x160], R11 ;  /* 0x0001600b01007387 */ /* 0x0083e20000100800 */
[C---:B0-----:R-:W-:Y:S02]  /*3d80*/  IMAD R13, R0.reuse, 0x46, RZ ;  /* 0x00000046000d7824 */ /* 0x041fe400078e02ff */
[----:B-1----:R-:W-:-:S03]  /*3d90*/  IMAD R11, R0, 0x128, RZ ;  /* 0x00000128000b7824 */ /* 0x002fc600078e02ff */
[-C--:B------:R-:W-:Y:S02]  /*3da0*/  LEA.HI.X.SX32 R9, R13, R27.reuse, 0x1, P0 ;  /* 0x0000001b0d097211 */ /* 0x080fe400000f0eff */
[----:B------:R0:W2:Y:S04]  /*3db0*/  LDG.E.U16 R13, [R6.64] ;  /* 0x00000004060d7981 */ /* 0x0000a8000c1e1500 */
[----:B------:R1:W3:Y:S01]  /*3dc0*/  LDG.E.U16 R8, [R8.64] ;  /* 0x0000000408087981 */ /* 0x0002e2000c1e1500 */
[-C--:B0-----:R-:W-:Y:S02]  /*3dd0*/  IADD3 R6, P0, R10, R26.reuse, RZ ;  /* 0x0000001a0a067210 */ /* 0x081fe40007f1e0ff */
[----:B------:R-:W-:Y:S01]  /*3de0*/  IADD3 R10, P1, R11, R26, RZ ;  /* 0x0000001a0b0a7210 */ /* 0x000fe20007f3e0ff */
[----:B------:R-:W-:Y:S01]  /*3df0*/  IMAD R11, R0, 0x94, RZ ;  /* 0x00000094000b7824 */ /* 0x000fe200078e02ff */
[----:B------:R-:W-:-:S04]  /*3e00*/  LEA.HI.X.SX32 R7, R12, R27, 0x1, P0 ;  /* 0x0000001b0c077211 */ /* 0x000fc800000f0eff */
[----:B------:R-:W-:Y:S01]  /*3e10*/  LEA.HI.X.SX32 R11, R11, R27, 0x1, P1 ;  /* 0x0000001b0b0b7211 */ /* 0x000fe200008f0eff */
[----:B------:R0:W4:Y:S04]  /*3e20*/  LDG.E.U16 R6, [R6.64] ;  /* 0x0000000406067981 */ /* 0x000128000c1e1500 */
[----:B------:R5:W4:Y:S01]  /*3e30*/  LDG.E.U16 R10, [R10.64] ;  /* 0x000000040a0a7981 */ /* 0x000b22000c1e1500 */
[C---:B-1----:R-:W-:Y:S02]  /*3e40*/  IMAD R9, R0.reuse, 0x27, RZ ;  /* 0x0000002700097824 */ /* 0x042fe400078e02ff */
[C---:B------:R-:W-:Y:S02]  /*3e50*/  IMAD R12, R0.reuse, 0x9c, RZ ;  /* 0x0000009c000c7824 */ /* 0x040fe400078e02ff */
[----:B0-----:R-:W-:-:S02]  /*3e60*/  IMAD R7, R0, 0x138, RZ ;  /* 0x0000013800077824 */ /* 0x001fc400078e02ff */
[C---:B-----5:R-:W-:Y:S01]  /*3e70*/  IMAD R11, R0.reuse, 0x148, RZ ;  /* 0x00000148000b7824 */ /* 0x060fe200078e02ff */
[----:B--2---:R0:W-:Y:S04]  /*3e80*/  STL [R1+0x154], R13 ;  /* 0x0001540d01007387 */ /* 0x0041e80000100800 */
[----:B---3--:R1:W-:Y:S01]  /*3e90*/  STL [R1+0x1c8], R8 ;  /* 0x0001c80801007387 */ /* 0x0083e20000100800 */
[----:B0-----:R-:W-:-:S05]  /*3ea0*/  IMAD R13, R0, 0x4e, RZ ;  /* 0x0000004e000d7824 */ /* 0x001fca00078e02ff */
[-C--:B-1----:R-:W-:Y:S01]  /*3eb0*/  IADD3 R8, P0, R13, R26.reuse, RZ ;  /* 0x0000001a0d087210 */ /* 0x082fe20007f1e0ff */
[----:B----4-:R0:W-:Y:S03]  /*3ec0*/  STL [R1+0x150], R6 ;  /* 0x0001500601007387 */ /* 0x0101e60000100800 */
[----:B------:R-:W-:Y:S01]  /*3ed0*/  LEA.HI.X.SX32 R9, R9, R27, 0x1, P0 ;  /* 0x0000001b09097211 */ /* 0x000fe200000f0eff */
[----:B------:R1:W-:Y:S05]  /*3ee0*/  STL [R1+0x144], R10 ;  /* 0x0001440a01007387 */ /* 0x0003ea0000100800 */
[----:B------:R2:W3:Y:S01]  /*3ef0*/  LDG.E.U16 R9, [R8.64] ;  /* 0x0000000408097981 */ /* 0x0004e2000c1e1500 */
[----:B0-----:R-:W-:-:S02]  /*3f00*/  IADD3 R6, P1, R12, R26, RZ ;  /* 0x0000001a0c067210 */ /* 0x001fc40007f3e0ff */
[-C--:B-1----:R-:W-:Y:S02]  /*3f10*/  IADD3 R10, P0, R7, R26.reuse, RZ ;  /* 0x0000001a070a7210 */ /* 0x082fe40007f1e0ff */
[-C--:B------:R-:W-:Y:S02]  /*3f20*/  LEA.HI.X.SX32 R7, R13, R27.reuse, 0x1, P1 ;  /* 0x0000001b0d077211 */ /* 0x080fe400008f0eff */
[----:B--2---:R-:W-:Y:S02]  /*3f30*/  IADD3 R8, P1, R11, R26, RZ ;  /* 0x0000001a0b087210 */ /* 0x004fe40007f3e0ff */
[----:B------:R-:W-:Y:S02]  /*3f40*/  LEA.HI.X.SX32 R11, R12, R27, 0x1, P0 ;  /* 0x0000001b0c0b7211 */ /* 0x000fe400000f0eff */
[----:B------:R0:W2:Y:S01]  /*3f50*/  LDG.E.U16 R12, [R6.64] ;  /* 0x00000004060c7981 */ /* 0x0000a2000c1e1500 */
[----:B------:R-:W-:-:S03]  /*3f60*/  IMAD R13, R0, 0xac, RZ ;  /* 0x000000ac000d7824 */ /* 0x000fc600078e02ff */
[----:B------:R1:W4:Y:S02]  /*3f70*/  LDG.E.U16 R11, [R10.64] ;  /* 0x000000040a0b7981 */ /* 0x000324000c1e1500 */
[----:B0-----:R-:W-:Y:S02]  /*3f80*/  IADD3 R6, P0, R13, R26, RZ ;  /* 0x0000001a0d067210 */ /* 0x001fe40007f1e0ff */
[----:B---3--:R0:W-:Y:S02]  /*3f90*/  STL [R1+0x1c4], R9 ;  /* 0x0001c40901007387 */ /* 0x0081e40000100800 */
[C---:B0-----:R-:W-:Y:S02]  /*3fa0*/  IMAD R9, R0.reuse, 0xa4, RZ ;  /* 0x000000a400097824 */ /* 0x041fe400078e02ff */
[----:B--2---:R0:W-:Y:S03]  /*3fb0*/  STL [R1+0x1b0], R12 ;  /* 0x0001b00c01007387 */ /* 0x0041e60000100800 */
[----:B------:R-:W-:Y:S01]  /*3fc0*/  LEA.HI.X.SX32 R9, R9, R27, 0x1, P1 ;  /* 0x0000001b09097211 */ /* 0x000fe200008f0eff */
[----:B0-----:R-:W-:-:S05]  /*3fd0*/  IMAD R12, R0, 0x56, RZ ;  /* 0x00000056000c7824 */ /* 0x001fca00078e02ff */
[----:B------:R-:W-:Y:S02]  /*3fe0*/  LEA.HI.X.SX32 R7, R12, R27, 0x1, P0 ;  /* 0x0000001b0c077211 */ /* 0x000fe400000f0eff */
[----:B------:R0:W2:Y:S04]  /*3ff0*/  LDG.E.U16 R12, [R8.64] ;  /* 0x00000004080c7981 */ /* 0x0000a8000c1e1500 */
[----:B------:R3:W5:Y:S01]  /*4000*/  LDG.E.U16 R6, [R6.64] ;  /* 0x0000000406067981 */ /* 0x000762000c1e1500 */
[----:B-1----:R-:W-:-:S03]  /*4010*/  IMAD R10, R0, 0x158, RZ ;  /* 0x00000158000a7824 */ /* 0x002fc600078e02ff */
[----:B----4-:R1:W-:Y:S02]  /*4020*/  STL [R1+0x140], R11 ;  /* 0x0001400b01007387 */ /* 0x0103e40000100800 */
[----:B0-----:R-:W-:Y:S01]  /*4030*/  IADD3 R8, P0, R10, R26, RZ ;  /* 0x0000001a0a087210 */ /* 0x001fe20007f1e0ff */
[----:B-1----:R-:W-:-:S03]  /*4040*/  IMAD R11, R0, 0x168, RZ ;  /* 0x00000168000b7824 */ /* 0x002fc600078e02ff */
[----:B------:R-:W-:Y:S02]  /*4050*/  LEA.HI.X.SX32 R9, R13, R27, 0x1, P0 ;  /* 0x0000001b0d097211 */ /* 0x000fe400000f0eff */
[----:B------:R-:W-:Y:S01]  /*4060*/  IADD3 R10, P1, R11, R26, RZ ;  /* 0x0000001a0b0a7210 */ /* 0x000fe20007f3e0ff */
[----:B------:R-:W-:-:S03]  /*4070*/  IMAD R11, R0, 0xb4, RZ ;  /* 0x000000b4000b7824 */ /* 0x000fc600078e02ff */
[----:B------:R0:W4:Y:S01]  /*4080*/  LDG.E.U16 R9, [R8.64] ;  /* 0x0000000408097981 */ /* 0x000122000c1e1500 */
[----:B---3--:R-:W-:Y:S01]  /*4090*/  IMAD R7, R0, 0x2f, RZ ;  /* 0x0000002f00077824 */ /* 0x008fe200078e02ff */
[----:B------:R-:W-:-:S06]  /*40a0*/  LEA.HI.X.SX32 R11, R11, R27, 0x1, P1 ;  /* 0x0000001b0b0b7211 */ /* 0x000fcc00008f0eff */
[----:B------:R1:W3:Y:S04]  /*40b0*/  LDG.E.U16 R11, [R10.64] ;  /* 0x000000040a0b7981 */ /* 0x0002e8000c1e1500 */
[----:B--2---:R2:W-:Y:S04]  /*40c0*/  STL [R1+0x13c], R12 ;  /* 0x00013c0c01007387 */ /* 0x0045e80000100800 */
[----:B-----5:R5:W-:Y:S01]  /*40d0*/  STL [R1+0x1a4], R6 ;  /* 0x0001a40601007387 */ /* 0x020be20000100800 */
[----:B--2---:R-:W-:-:S05]  /*40e0*/  IMAD R12, R0, 0x5e, RZ ;  /* 0x0000005e000c7824 */ /* 0x004fca00078e02ff */
[----:B-----5:R-:W-:-:S04]  /*40f0*/  IADD3 R6, P0, R12, R26, RZ ;  /* 0x0000001a0c067210 */ /* 0x020fc80007f1e0ff */
[----:B------:R-:W-:-:S06]  /*4100*/  LEA.HI.X.SX32 R7, R7, R27, 0x1, P0 ;  /* 0x0000001b07077211 */ /* 0x000fcc00000f0eff */
[----:B------:R2:W5:Y:S01]  /*4110*/  LDG.E.U16 R7, [R6.64] ;  /* 0x0000000406077981 */ /* 0x000562000c1e1500 */
[----:B------:R-:W-:-:S05]  /*4120*/  IMAD R13, R0, 0xbc, RZ ;  /* 0x000000bc000d7824 */ /* 0x000fca00078e02ff */
[----:B0-----:R-:W-:Y:S01]  /*4130*/  IADD3 R8, P1, R13, R26, RZ ;  /* 0x0000001a0d087210 */ /* 0x001fe20007f3e0ff */
[----:B----4-:R0:W-:Y:S01]  /*4140*/  STL [R1+0x138], R9 ;  /* 0x0001380901007387 */ /* 0x0101e20000100800 */
[----:B-1----:R-:W-:-:S03]  /*4150*/  IMAD R10, R0, 0x178, RZ ;  /* 0x00000178000a7824 */ /* 0x002fc600078e02ff */
[----:B---3--:R1:W-:Y:S01]  /*4160*/  STL [R1+0x134], R11 ;  /* 0x0001340b01007387 */ /* 0x0083e20000100800 */
[----:B0-----:R-:W-:Y:S02]  /*4170*/  LEA.HI.X.SX32 R9, R12, R27, 0x1, P1 ;  /* 0x0000001b0c097211 */ /* 0x001fe400008f0eff */
[----:B--2---:R-:W-:-:S03]  /*4180*/  IADD3 R6, P0, R10, R26, RZ ;  /* 0x0000001a0a067210 */ /* 0x004fc60007f1e0ff */
[----:B-1----:R-:W2:Y:S04]  /*4190*/  LDG.E.U16 R11, [R8.64] ;  /* 0x00000004080b7981 */ /* 0x002ea8000c1e1500 */
[----:B-----5:R0:W-:Y:S02]  /*41a0*/  STL [R1+0x198], R7 ;  /* 0x0001980701007387 */ /* 0x0201e40000100800 */
[----:B0-----:R-:W-:-:S06]  /*41b0*/  LEA.HI.X.SX32 R7, R13, R27, 0x1, P0 ;  /* 0x0000001b0d077211 */ /* 0x001fcc00000f0eff */
[----:B------:R0:W3:Y:S01]  /*41c0*/  LDG.E.U16 R7, [R6.64] ;  /* 0x0000000406077981 */ /* 0x0000e2000c1e1500 */
[C---:B------:R-:W-:Y:S02]  /*41d0*/  IMAD R12, R0.reuse, 0x188, RZ ;  /* 0x00000188000c7824 */ /* 0x040fe400078e02ff */
[----:B------:R-:W-:Y:S01]  /*41e0*/  IMAD R13, R0, 0xc4, RZ ;  /* 0x000000c4000d7824 */ /* 0x000fe200078e02ff */
[----:B--2---:R1:W-:Y:S02]  /*41f0*/  STL [R1+0x188], R11 ;  /* 0x0001880b01007387 */ /* 0x0043e40000100800 */
[-C--:B------:R-:W-:Y:S01]  /*4200*/  IADD3 R12, P1, R12, R26.reuse, RZ ;  /* 0x0000001a0c0c7210 */ /* 0x080fe20007f3e0ff */
[C---:B------:R-:W-:Y:S02]  /*4210*/  IMAD R9, R0.reuse, 0xcc, RZ ;  /* 0x000000cc00097824 */ /* 0x040fe400078e02ff */
[C---:B------:R-:W-:Y:S01]  /*4220*/  IMAD R8, R0.reuse, 0x198, RZ ;  /* 0x0000019800087824 */ /* 0x040fe200078e02ff */
[----:B------:R-:W-:Y:S01]  /*4230*/  LEA.HI.X.SX32 R13, R13, R27, 0x1, P1 ;  /* 0x0000001b0d0d7211 */ /* 0x000fe200008f0eff */
[----:B-1----:R-:W-:Y:S01]  /*4240*/  IMAD R11, R0, 0x1a8, RZ ;  /* 0x000001a8000b7824 */ /* 0x002fe200078e02ff */
[----:B------:R-:W-:-:S04]  /*4250*/  IADD3 R10, P0, R9, R26, RZ ;  /* 0x0000001a090a7210 */ /* 0x000fc80007f1e0ff */
[----:B------:R1:W2:Y:S01]  /*4260*/  LDG.E.U16 R13, [R12.64] ;  /* 0x000000040c0d7981 */ /* 0x0002a2000c1e1500 */
[-C--:B0-----:R-:W-:Y:S01]  /*4270*/  IADD3 R6, P1, R11, R26.reuse, RZ ;  /* 0x0000001a0b067210 */ /* 0x081fe20007f3e0ff */
[----:B------:R-:W-:Y:S01]  /*4280*/  IMAD R11, R0, 0x66, RZ ;  /* 0x00000066000b7824 */ /* 0x000fe200078e02ff */
[----:B------:R-:W-:-:S04]  /*4290*/  IADD3 R8, P2, R8, R26, RZ ;  /* 0x0000001a08087210 */ /* 0x000fc80007f5e0ff */
[-C--:B------:R-:W-:Y:S02]  /*42a0*/  LEA.HI.X.SX32 R11, R11, R27.reuse, 0x1, P0 ;  /* 0x0000001b0b0b7211 */ /* 0x080fe400000f0eff */
[----:B------:R-:W-:-:S03]  /*42b0*/  LEA.HI.X.SX32 R9, R9, R27, 0x1, P2 ;  /* 0x0000001b09097211 */ /* 0x000fc600010f0eff */
[----:B-1----:R0:W4:Y:S04]  /*42c0*/  LDG.E.U16 R12, [R10.64] ;  /* 0x000000040a0c7981 */ /* 0x002128000c1e1500 */
[----:B0-----:R0:W5:Y:S02]  /*42d0*/  LDG.E.U16 R10, [R8.64] ;  /* 0x00000004080a7981 */ /* 0x001164000c1e1500 */
[C---:B0-----:R-:W-:Y:S02]  /*42e0*/  IMAD R9, R0.reuse, 0x6e, RZ ;  /* 0x0000006e00097824 */ /* 0x041fe400078e02ff */
[----:B---3--:R0:W-:Y:S02]  /*42f0*/  STL [R1+0x130], R7 ;  /* 0x0001300701007387 */ /* 0x0081e40000100800 */
[----:B0-----:R-:W-:-:S05]  /*4300*/  IMAD R7, R0, 0xd4, RZ ;  /* 0x000000d400077824 */ /* 0x001fca00078e02ff */
[----:B------:R-:W-:-:S05]  /*4310*/  LEA.HI.X.SX32 R7, R7, R27, 0x1, P1 ;  /* 0x0000001b07077211 */ /* 0x000fca00008f0eff */
[----:B------:R0:W3:Y:S02]  /*4320*/  LDG.E.U16 R11, [R6.64] ;  /* 0x00000004060b7981 */ /* 0x0000e4000c1e1500 */
[----:B0-----:R-:W-:Y:S01]  /*4330*/  IMAD R7, R0, 0x37, RZ ;  /* 0x0000003700077824 */ /* 0x001fe200078e02ff */
[----:B------:R-:W-:-:S04]  /*4340*/  IADD3 R6, P0, R9, R26, RZ ;  /* 0x0000001a09067210 */ /* 0x000fc80007f1e0ff */
[----:B------:R-:W-:-:S05]  /*4350*/  LEA.HI.X.SX32 R7, R7, R27, 0x1, P0 ;  /* 0x0000001b07077211 */ /* 0x000fca00000f0eff */
[----:B------:R0:W5:Y:S04]  /*4360*/  LDG.E.U16 R6, [R6.64] ;  /* 0x0000000406067981 */ /* 0x000168000c1e1500 */
[----:B--2---:R1:W-:Y:S04]  /*4370*/  STL [R1+0x12c], R13 ;  /* 0x00012c0d01007387 */ /* 0x0043e80000100800 */
[----:B----4-:R2:W-:Y:S01]  /*4380*/  STL [R1+0x17c], R12 ;  /* 0x00017c0c01007387 */ /* 0x0105e20000100800 */
[C---:B-1----:R-:W-:Y:S02]  /*4390*/  IMAD R13, R0.reuse, 0xdc, RZ ;  /* 0x000000dc000d7824 */ /* 0x042fe400078e02ff */
[----:B------:R-:W-:-:S02]  /*43a0*/  IMAD R8, R0, 0x1c8, RZ ;  /* 0x000001c800087824 */ /* 0x000fc400078e02ff */
[C---:B--2---:R-:W-:Y:S02]  /*43b0*/  IMAD R12, R0.reuse, 0x1b8, RZ ;  /* 0x000001b8000c7824 */ /* 0x044fe400078e02ff */
[----:B0-----:R-:W-:Y:S01]  /*43c0*/  IMAD R7, R0, 0xec, RZ ;  /* 0x000000ec00077824 */ /* 0x001fe200078e02ff */
[-C--:B------:R-:W-:Y:S02]  /*43d0*/  IADD3 R8, P3, R8, R26.reuse, RZ ;  /* 0x0000001a08087210 */ /* 0x080fe40007f7e0ff */
[-C--:B------:R-:W-:Y:S01]  /*43e0*/  IADD3 R12, P2, R12, R26.reuse, RZ ;  /* 0x0000001a0c0c7210 */ /* 0x080fe20007f5e0ff */
[----:B---3--:R-:W-:Y:S04]  /*43f0*/  STL [R1+0x124], R11 ;  /* 0x0001240b01007387 */ /* 0x008fe80000100800 */
[----:B-----5:R0:W-:Y:S02]  /*4400*/  STL [R1+0x128], R10 ;  /* 0x0001280a01007387 */ /* 0x0201e40000100800 */
[----:B0-----:R-:W-:-:S04]  /*4410*/  IADD3 R10, P1, R13, R26, RZ ;  /* 0x0000001a0d0a7210 */ /* 0x001fc80007f3e0ff */
[-C--:B------:R-:W-:Y:S01]  /*4420*/  LEA.HI.X.SX32 R11, R9, R27.reuse, 0x1, P1 ;  /* 0x0000001b090b7211 */ /* 0x080fe200008f0eff */
[----:B------:R-:W-:Y:S01]  /*4430*/  IMAD R9, R0, 0xe4, RZ ;  /* 0x000000e400097824 */ /* 0x000fe200078e02ff */
[----:B------:R0:W-:Y:S01]  /*4440*/  STL [R1+0x16c], R6 ;  /* 0x00016c0601007387 */ /* 0x0001e20000100800 */
[----:B------:R-:W-:-:S03]  /*4450*/  LEA.HI.X.SX32 R13, R13, R27, 0x1, P2 ;  /* 0x0000001b0d0d7211 */ /* 0x000fc600010f0eff */
[----:B------:R-:W-:Y:S01]  /*4460*/  LEA.HI.X.SX32 R9, R9, R27, 0x1, P3 ;  /* 0x0000001b09097211 */ /* 0x000fe200018f0eff */
[----:B------:R1:W2:Y:S01]  /*4470*/  LDG.E.U16 R11, [R10.64] ;  /* 0x000000040a0b7981 */ /* 0x0002a2000c1e1500 */
[----:B0-----:R-:W-:-:S04]  /*4480*/  IADD3 R6, P0, R7, R26, RZ ;  /* 0x0000001a07067210 */ /* 0x001fc80007f1e0ff */
[----:B------:R-:W-:Y:S02]  /*4490*/  LEA.HI.X.SX32 R7, R24, R27, 0x1, P0 ;  /* 0x0000001b18077211 */ /* 0x000fe400000f0eff */
[----:B------:R0:W3:Y:S04]  /*44a0*/  LDG.E.U16 R24, [R12.64] ;  /* 0x000000040c187981 */ /* 0x0000e8000c1e1500 */
[----:B------:R4:W5:Y:S04]  /*44b0*/  LDG.E.U16 R6, [R6.64] ;  /* 0x0000000406067981 */ /* 0x000968000c1e1500 */
[----:B0-----:R0:W5:Y:S01]  /*44c0*/  LDG.E.U16 R13, [R8.64] ;  /* 0x00000004080d7981 */ /* 0x001162000c1e1500 */
[----:B-1----:R-:W-:-:S02]  /*44d0*/  IMAD R10, R0, 0x1d8, RZ ;  /* 0x000001d8000a7824 */ /* 0x002fc400078e02ff */
[----:B------:R-:W-:-:S03]  /*44e0*/  IMAD R12, R0, 0x1e8, RZ ;  /* 0x000001e8000c7824 */ /* 0x000fc600078e02ff */
[-C--:B------:R-:W-:Y:S01]  /*44f0*/  IADD3 R10, P0, R10, R26.reuse, RZ ;  /* 0x0000001a0a0a7210 */ /* 0x080fe20007f1e0ff */
[----:B0-----:R-:W-:Y:S01]  /*4500*/  IMAD R8, R0, 0xec, RZ ;  /* 0x000000ec00087824 */ /* 0x001fe200078e02ff */
[----:B------:R-:W-:Y:S01]  /*4510*/  IADD3 R12, P2, R12, R26, RZ ;  /* 0x0000001a0c0c7210 */ /* 0x000fe20007f5e0ff */
[C---:B----4-:R-:W-:Y:S02]  /*4520*/  IMAD R7, R0.reuse, 0x1f8, RZ ;  /* 0x000001f800077824 */ /* 0x050fe400078e02ff */
[----:B------:R-:W-:Y:S01]  /*4530*/  IMAD R9, R0, 0x7e, RZ ;  /* 0x0000007e00097824 */ /* 0x000fe200078e02ff */
[----:B--2---:R0:W-:Y:S04]  /*4540*/  STL [R1+0x164], R11 ;  /* 0x0001640b01007387 */ /* 0x0041e80000100800 */
[----:B---3--:R-:W-:Y:S01]  /*4550*/  STL [R1+0x120], R24 ;  /* 0x0001201801007387 */ /* 0x008fe20000100800 */
[----:B0-----:R-:W-:-:S06]  /*4560*/  LEA.HI.X.SX32 R11, R8, R27, 0x1, P0 ;  /* 0x0000001b080b7211 */ /* 0x001fcc00000f0eff */
[----:B------:R0:W2:Y:S04]  /*4570*/  LDG.E.U16 R11, [R10.64] ;  /* 0x000000040a0b7981 */ /* 0x0000a8000c1e1500 */
[----:B-----5:R1:W-:Y:S02]  /*4580*/  STL [R1+0x11c], R13 ;  /* 0x00011c0d01007387 */ /* 0x0203e40000100800 */
[----:B-1----:R-:W-:Y:S02]  /*4590*/  IMAD R13, R0, 0xf4, RZ ;  /* 0x000000f4000d7824 */ /* 0x002fe400078e02ff */
[----:B------:R1:W-:Y:S03]  /*45a0*/  STL [R1+0x158], R6 ;  /* 0x0001580601007387 */ /* 0x0003e60000100800 */
[----:B------:R-:W-:-:S02]  /*45b0*/  LEA.HI.X.SX32 R13, R13, R27, 0x1, P2 ;  /* 0x0000001b0d0d7211 */ /* 0x000fc400010f0eff */
[-C--:B0-----:R-:W-:Y:S01]  /*45c0*/  IADD3 R10, P2, R7, R26.reuse, RZ ;  /* 0x0000001a070a7210 */ /* 0x081fe20007f5e0ff */
[----:B------:R-:W-:Y:S02]  /*45d0*/  IMAD R7, R0, 0x3f, RZ ;  /* 0x0000003f00077824 */ /* 0x000fe400078e02ff */
[----:B------:R0:W3:Y:S01]  /*45e0*/  LDG.E.U16 R12, [R12.64] ;  /* 0x000000040c0c7981 */ /* 0x0000e2000c1e1500 */
[----:B-1----:R-:W-:-:S04]  /*45f0*/  IADD3 R6, P0, R9, R26, RZ ;  /* 0x0000001a09067210 */ /* 0x002fc80007f1e0ff */
[----:B------:R-:W-:-:S05]  /*4600*/  LEA.HI.X.SX32 R7, R7, R27, 0x1, P0 ;  /* 0x0000001b07077211 */ /* 0x000fca00000f0eff */
[----:B0-----:R0:W4:Y:S01]  /*4610*/  LDG.E.U16 R13, [R6.64] ;  /* 0x00000004060d7981 */ /* 0x001122000c1e1500 */
[----:B------:R-:W-:-:S05]  /*4620*/  IMAD R24, R0, 0xfc, RZ ;  /* 0x000000fc00187824 */ /* 0x000fca00078e02ff */
[----:B------:R-:W-:-:S04]  /*4630*/  IADD3 R8, P1, R24, R26, RZ ;  /* 0x0000001a18087210 */ /* 0x000fc80007f3e0ff */
[----:B------:R-:W-:Y:S01]  /*4640*/  LEA.HI.X.SX32 R9, R9, R27, 0x1, P1 ;  /* 0x0000001b09097211 */ /* 0x000fe200008f0eff */
[----:B0-----:R-:W-:-:S04]  /*4650*/  IMAD R7, R0, 0x85, RZ ;  /* 0x0000008500077824 */ /* 0x001fc800078e02ff */
[----:B------:R0:W5:Y:S02]  /*4660*/  LDG.E.U16 R6, [R8.64] ;  /* 0x0000000408067981 */ /* 0x000164000c1e1500 */
[C---:B0-----:R-:W-:Y:S02]  /*4670*/  IMAD R8, R0.reuse, 0x12a, RZ ;  /* 0x0000012a00087824 */ /* 0x041fe400078e02ff */
[----:B------:R-:W-:Y:S01]  /*4680*/  IMAD R9, R0, 0x95, RZ ;  /* 0x0000009500097824 */ /* 0x000fe200078e02ff */
[----:B--2---:R0:W-:Y:S02]  /*4690*/  STL [R1+0x118], R11 ;  /* 0x0001180b01007387 */ /* 0x0041e40000100800 */
[----:B0-----:R-:W-:-:S05]  /*46a0*/  LEA.HI.X.SX32 R11, R24, R27, 0x1, P2 ;  /* 0x0000001b180b7211 */ /* 0x001fca00010f0eff */
[----:B------:R0:W2:Y:S04]  /*46b0*/  LDG.E.U16 R24, [R10.64] ;  /* 0x000000040a187981 */ /* 0x0000a8000c1e1500 */
[----:B---3--:R1:W-:Y:S01]  /*46c0*/  STL [R1+0x114], R12 ;  /* 0x0001140c01007387 */ /* 0x0083e20000100800 */
[C---:B0-----:R-:W-:Y:S02]  /*46d0*/  IMAD R10, R0.reuse, 0x11a, RZ ;  /* 0x0000011a000a7824 */ /* 0x041fe400078e02ff */
[----:B-1----:R-:W-:Y:S01]  /*46e0*/  IMAD R12, R0, 0x10a, RZ ;  /* 0x0000010a000c7824 */ /* 0x002fe200078e02ff */
[----:B----4-:R0:W-:Y:S04]  /*46f0*/  STL [R1+0x14c], R13 ;  /* 0x00014c0d01007387 */ /* 0x0101e80000100800 */
[-C--:B------:R-:W-:Y:S01]  /*4700*/  IADD3 R12, P0, R12, R26.reuse, RZ ;  /* 0x0000001a0c0c7210 */ /* 0x080fe20007f1e0ff */
[----:B------:R-:W-:Y:S01]  /*4710*/  IMAD R11, R0, 0x8d, RZ ;  /* 0x0000008d000b7824 */ /* 0x000fe200078e02ff */
[----:B------:R-:W-:-:S02]  /*4720*/  IADD3 R10, P1, R10, R26, RZ ;  /* 0x0000001a0a0a7210 */ /* 0x000fc40007f3e0ff */
[-C--:B0-----:R-:W-:Y:S02]  /*4730*/  LEA.HI.X.SX32 R13, R7, R27.reuse, 0x1, P0 ;  /* 0x0000001b070d7211 */ /* 0x081fe400000f0eff */
[----:B------:R-:W-:Y:S02]  /*4740*/  IADD3 R8, P2, R8, R26, RZ ;  /* 0x0000001a08087210 */ /* 0x000fe40007f5e0ff */
[-C--:B------:R-:W-:Y:S01]  /*4750*/  LEA.HI.X.SX32 R11, R11, R27.reuse, 0x1, P1 ;  /* 0x0000001b0b0b7211 */ /* 0x080fe200008f0eff */
[----:B------:R0:W3:Y:S01]  /*4760*/  LDG.E.U16 R12, [R12.64] ;  /* 0x000000040c0c7981 */ /* 0x0000e2000c1e1500 */
[----:B------:R-:W-:-:S03]  /*4770*/  LEA.HI.X.SX32 R9, R9, R27, 0x1, P2 ;  /* 0x0000001b09097211 */ /* 0x000fc600010f0eff */
[----:B------:R1:W4:Y:S04]  /*4780*/  LDG.E.U16 R10, [R10.64] ;  /* 0x000000040a0a7981 */ /* 0x000328000c1e1500 */
[----:B0-----:R0:W4:Y:S04]  /*4790*/  LDG.E.U16 R13, [R8.64] ;  /* 0x00000004080d7981 */ /* 0x001128000c1e1500 */
[----:B-----5:R5:W-:Y:S01]  /*47a0*/  STL [R1+0x148], R6 ;  /* 0x0001480601007387 */ /* 0x020be20000100800 */
[C---:B------:R-:W-:Y:S02]  /*47b0*/  IMAD R7, R0.reuse, 0x9d, RZ ;  /* 0x0000009d00077824 */ /* 0x040fe400078e02ff */
[----:B-----5:R-:W-:-:S05]  /*47c0*/  IMAD R6, R0, 0x13a, RZ ;  /* 0x0000013a00067824 */ /* 0x020fca00078e02ff */
[----:B------:R-:W-:-:S04]  /*47d0*/  IADD3 R6, P0, R6, R26, RZ ;  /* 0x0000001a06067210 */ /* 0x000fc80007f1e0ff */
[----:B------:R-:W-:Y:S01]  /*47e0*/  LEA.HI.X.SX32 R7, R7, R27, 0x1, P0 ;  /* 0x0000001b07077211 */ /* 0x000fe200000f0eff */
[C---:B-1----:R-:W-:Y:S02]  /*47f0*/  IMAD R11, R0.reuse, 0xad, RZ ;  /* 0x000000ad000b7824 */ /* 0x042fe400078e02ff */
[C---:B0-----:R-:W-:Y:S02]  /*4800*/  IMAD R8, R0.reuse, 0x16a, RZ ;  /* 0x0000016a00087824 */ /* 0x041fe400078e02ff */
[----:B------:R-:W-:-:S03]  /*4810*/  IMAD R9, R0, 0xb5, RZ ;  /* 0x000000b500097824 */ /* 0x000fc600078e02ff */
[----:B------:R-:W-:-:S04]  /*4820*/  IADD3 R8, P2, R8, R26, RZ ;  /* 0x0000001a08087210 */ /* 0x000fc80007f5e0ff */
[----:B------:R-:W-:Y:S01]  /*4830*/  LEA.HI.X.SX32 R9, R9, R27, 0x1, P2 ;  /* 0x0000001b09097211 */ /* 0x000fe200010f0eff */
[----:B--2---:R0:W-:Y:S04]  /*4840*/  STL [R1+0x110], R24 ;  /* 0x0001101801007387 */ /* 0x0041e80000100800 */
[----:B0-----:R0:W2:Y:S02]  /*4850*/  LDG.E.U16 R24, [R6.64] ;  /* 0x0000000406187981 */ /* 0x0010a4000c1e1500 */
[C---:B0-----:R-:W-:Y:S02]  /*4860*/  IMAD R7, R0.reuse, 0xa5, RZ ;  /* 0x000000a500077824 */ /* 0x041fe400078e02ff */
[----:B---3--:R0:W-:Y:S04]  /*4870*/  STL [R1+0x10c], R12 ;  /* 0x00010c0c01007387 */ /* 0x0081e80000100800 */
[----:B----4-:R1:W-:Y:S01]  /*4880*/  STL [R1+0x108], R10 ;  /* 0x0001080a01007387 */ /* 0x0103e20000100800 */
[----:B0-----:R-:W-:-:S03]  /*4890*/  IMAD R12, R0, 0x14a, RZ ;  /* 0x0000014a000c7824 */ /* 0x001fc600078e02ff */
[----:B------:R0:W-:Y:S01]  /*48a0*/  STL [R1+0x104], R13 ;  /* 0x0001040d01007387 */ /* 0x0001e20000100800 */
[----:B-1----:R-:W-:Y:S01]  /*48b0*/  IMAD R10, R0, 0x15a, RZ ;  /* 0x0000015a000a7824 */ /* 0x002fe200078e02ff */
[----:B------:R-:W-:-:S04]  /*48c0*/  IADD3 R12, P0, R12, R26, RZ ;  /* 0x0000001a0c0c7210 */ /* 0x000fc80007f1e0ff */
[----:B------:R-:W-:Y:S02]  /*48d0*/  IADD3 R10, P1, R10, R26, RZ ;  /* 0x0000001a0a0a7210 */ /* 0x000fe40007f3e0ff */
[-C--:B0-----:R-:W-:Y:S02]  /*48e0*/  LEA.HI.X.SX32 R13, R7, R27.reuse, 0x1, P0 ;  /* 0x0000001b070d7211 */ /* 0x081fe400000f0eff */
[----:B------:R-:W-:-:S03]  /*48f0*/  LEA.HI.X.SX32 R11, R11, R27, 0x1, P1 ;  /* 0x0000001b0b0b7211 */ /* 0x000fc600008f0eff */
[----:B------:R0:W3:Y:S04]  /*4900*/  LDG.E.U16 R12, [R12.64] ;  /* 0x000000040c0c7981 */ /* 0x0000e8000c1e1500 */
[----:B------:R1:W4:Y:S04]  /*4910*/  LDG.E.U16 R10, [R10.64] ;  /* 0x000000040a0a7981 */ /* 0x000328000c1e1500 */
[----:B0-----:R0:W5:Y:S01]  /*4920*/  LDG.E.U16 R13, [R8.64] ;  /* 0x00000004080d7981 */ /* 0x001162000c1e1500 */
[C---:B------:R-:W-:Y:S02]  /*4930*/  IMAD R6, R0.reuse, 0x17a, RZ ;  /* 0x0000017a00067824 */ /* 0x040fe400078e02ff */
[----:B------:R-:W-:-:S03]  /*4940*/  IMAD R7, R0, 0xbd, RZ ;  /* 0x000000bd00077824 */ /* 0x000fc600078e02ff */
[----:B------:R-:W-:-:S04]  /*4950*/  IADD3 R6, P0, R6, R26, RZ ;  /* 0x0000001a06067210 */ /* 0x000fc80007f1e0ff */
[----:B------:R-:W-:Y:S01]  /*4960*/  LEA.HI.X.SX32 R7, R7, R27, 0x1, P0 ;  /* 0x0000001b07077211 */ /* 0x000fe200000f0eff */
[C---:B0-----:R-:W-:Y:S02]  /*4970*/  IMAD R8, R0.reuse, 0x1aa, RZ ;  /* 0x000001aa00087824 */ /* 0x041fe400078e02ff */
[C---:B-1----:R-:W-:Y:S02]  /*4980*/  IMAD R11, R0.reuse, 0xcd, RZ ;  /* 0x000000cd000b7824 */ /* 0x042fe400078e02ff */
[----:B------:R-:W-:Y:S01]  /*4990*/  IMAD R9, R0, 0xd5, RZ ;  /* 0x000000d500097824 */ /* 0x000fe200078e02ff */
[----:B------:R-:W-:-:S04]  /*49a0*/  IADD3 R8, P2, R8, R26, RZ ;  /* 0x0000001a08087210 */ /* 0x000fc80007f5e0ff */
[----:B------:R-:W-:-:S05]  /*49b0*/  LEA.HI.X.SX32 R9, R9, R27, 0x1, P2 ;  /* 0x0000001b09097211 */ /* 0x000fca00010f0eff */
[----:B------:R0:W5:Y:S04]  /*49c0*/  LDG.E.U16 R8, [R8.64] ;  /* 0x0000000408087981 */ /* 0x000168000c1e1500 */
[----:B--2---:R1:W-:Y:S04]  /*49d0*/  STL [R1+0x100], R24 ;  /* 0x0001001801007387 */ /* 0x0043e80000100800 */
[----:B-1----:R1:W2:Y:S02]  /*49e0*/  LDG.E.U16 R24, [R6.64] ;  /* 0x0000000406187981 */ /* 0x0022a4000c1e1500 */
[----:B-1----:R-:W-:-:S02]  /*49f0*/  IMAD R7, R0, 0xc5, RZ ;  /* 0x000000c500077824 */ /* 0x002fc400078e02ff */
[C---:B------:R-:W-:Y:S01]  /*4a00*/  IMAD R6, R0.reuse, 0x1ba, RZ ;  /* 0x000001ba00067824 */ /* 0x040fe200078e02ff */
[----:B---3--:R1:W-:Y:S04]  /*4a10*/  STL [R1+0xfc], R12 ;  /* 0x0000fc0c01007387 */ /* 0x0083e80000100800 */
[----:B----4-:R3:W-:Y:S01]  /*4a20*/  STL [R1+0xf8], R10 ;  /* 0x0000f80a01007387 */ /* 0x0107e20000100800 */
[----:B-1----:R-:W-:-:S03]  /*4a30*/  IMAD R12, R0, 0x18a, RZ ;  /* 0x0000018a000c7824 */ /* 0x002fc600078e02ff */
[----:B-----5:R1:W-:Y:S01]  /*4a40*/  STL [R1+0xf4], R13 ;  /* 0x0000f40d01007387 */ /* 0x0203e20000100800 */
[----:B---3--:R-:W-:Y:S01]  /*4a50*/  IMAD R10, R0, 0x19a, RZ ;  /* 0x0000019a000a7824 */ /* 0x008fe200078e02ff */
[----:B------:R-:W-:-:S04]  /*4a60*/  IADD3 R12, P0, R12, R26, RZ ;  /* 0x0000001a0c0c7210 */ /* 0x000fc80007f1e0ff */
[-C--:B------:R-:W-:Y:S02]  /*4a70*/  IADD3 R10, P1, R10, R26.reuse, RZ ;  /* 0x0000001a0a0a7210 */ /* 0x080fe40007f3e0ff */
[-C--:B-1----:R-:W-:Y:S01]  /*4a80*/  LEA.HI.X.SX32 R13, R7, R27.reuse, 0x1, P0 ;  /* 0x0000001b070d7211 */ /* 0x082fe200000f0eff */
[----:B------:R-:W-:Y:S01]  /*4a90*/  IMAD R7, R0, 0xdd, RZ ;  /* 0x000000dd00077824 */ /* 0x000fe200078e02ff */
[----:B------:R-:W-:Y:S02]  /*4aa0*/  IADD3 R6, P0, R6, R26, RZ ;  /* 0x0000001a06067210 */ /* 0x000fe40007f1e0ff */
[-C--:B------:R-:W-:Y:S01]  /*4ab0*/  LEA.HI.X.SX32 R11, R11, R27.reuse, 0x1, P1 ;  /* 0x0000001b0b0b7211 */ /* 0x080fe200008f0eff */
[----:B------:R1:W3:Y:S01]  /*4ac0*/  LDG.E.U16 R12, [R12.64] ;  /* 0x000000040c0c7981 */ /* 0x0002e2000c1e1500 */
[----:B------:R-:W-:-:S03]  /*4ad0*/  LEA.HI.X.SX32 R7, R7, R27, 0x1, P0 ;  /* 0x0000001b07077211 */ /* 0x000fc600000f0eff */
[----:B-1----:R1:W4:Y:S04]  /*4ae0*/  LDG.E.U16 R13, [R10.64] ;  /* 0x000000040a0d7981 */ /* 0x002328000c1e1500 */
[----:B-1----:R1:W5:Y:S01]  /*4af0*/  LDG.E.U16 R11, [R6.64] ;  /* 0x00000004060b7981 */ /* 0x002362000c1e1500 */
[C---:B------:R-:W-:Y:S02]  /*4b00*/  IMAD R10, R0.reuse, 0x1da, RZ ;  /* 0x000001da000a7824 */ /* 0x040fe400078e02ff */
[----:B0-----:R-:W-:-:S03]  /*4b10*/  IMAD R9, R0, 0xed, RZ ;  /* 0x000000ed00097824 */ /* 0x001fc600078e02ff */
[----:B------:R-:W-:Y:S01]  /*4b20*/  IADD3 R10, P1, R10, R26, RZ ;  /* 0x0000001a0a0a7210 */ /* 0x000fe20007f3e0ff */
[C---:B-1----:R-:W-:Y:S02]  /*4b30*/  IMAD R6, R0.reuse, 0xe5, RZ ;  /* 0x000000e500067824 */ /* 0x042fe400078e02ff */
[C---:B------:R-:W-:Y:S01]  /*4b40*/  IMAD R7, R0.reuse, 0x1fa, RZ ;  /* 0x000001fa00077824 */ /* 0x040fe200078e02ff */
[----:B--2---:R0:W-:Y:S04]  /*4b50*/  STL [R1+0xf0], R24 ;  /* 0x0000f01801007387 */ /* 0x0041e80000100800 */
[----:B0-----:R-:W2:Y:S04]  /*4b60*/  LDL.LU R24, [R1+0x20] ;  /* 0x0000200001187983 */ /* 0x001ea80000300800 */
[----:B---3--:R0:W-:Y:S02]  /*4b70*/  STL [R1+0xec], R12 ;  /* 0x0000ec0c01007387 */ /* 0x0081e40000100800 */
[----:B0-----:R-:W-:-:S02]  /*4b80*/  IMAD R12, R0, 0x1ca, RZ ;  /* 0x000001ca000c7824 */ /* 0x001fc400078e02ff */
[----:B----4-:R0:W-:Y:S03]  /*4b90*/  STL [R1+0xe8], R13 ;  /* 0x0000e80d01007387 */ /* 0x0101e60000100800 */
[-C--:B------:R-:W-:Y:S01]  /*4ba0*/  IADD3 R12, P0, R12, R26.reuse, RZ ;  /* 0x0000001a0c0c7210 */ /* 0x080fe20007f1e0ff */
[----:B------:R1:W-:Y:S04]  /*4bb0*/  STL [R1+0xe4], R8 ;  /* 0x0000e40801007387 */ /* 0x0003e80000100800 */
[----:B-----5:R3:W-:Y:S01]  /*4bc0*/  STL [R1+0xe0], R11 ;  /* 0x0000e00b01007387 */ /* 0x0207e20000100800 */
[-C--:B0-----:R-:W-:Y:S02]  /*4bd0*/  LEA.HI.X.SX32 R13, R6, R27.reuse, 0x1, P0 ;  /* 0x0000001b060d7211 */ /* 0x081fe400000f0eff */
[----:B------:R-:W-:Y:S01]  /*4be0*/  IADD3 R6, P2, R7, R26, RZ ;  /* 0x0000001a07067210 */ /* 0x000fe20007f5e0ff */
[----:B-1----:R-:W-:Y:S01]  /*4bf0*/  IMAD R8, R0, 0x1ea, RZ ;  /* 0x000001ea00087824 */ /* 0x002fe200078e02ff */
[----:B---3--:R-:W-:-:S02]  /*4c00*/  LEA.HI.X.SX32 R11, R9, R27, 0x1, P1 ;  /* 0x0000001b090b7211 */ /* 0x008fc400008f0eff */
[----:B------:R0:W3:Y:S01]  /*4c10*/  LDG.E.U16 R13, [R12.64] ;  /* 0x000000040c0d7981 */ /* 0x0000e2000c1e1500 */
[----:B------:R-:W-:Y:S02]  /*4c20*/  MOV R9, c[0x0][0x198] ;  /* 0x0000660000097a02 */ /* 0x000fe40000000f00 */
[----:B------:R-:W-:Y:S01]  /*4c30*/  MOV R7, c[0x0][0x198] ;  /* 0x0000660000077a02 */ /* 0x000fe20000000f00 */
[----:B------:R-:W4:Y:S01]  /*4c40*/  LDL.LU R0, [R1+0x1c] ;  /* 0x00001c0001007983 */ /* 0x000f220000300800 */
[----:B------:R-:W-:Y:S01]  /*4c50*/  IADD3 R8, P0, R8, R26, RZ ;  /* 0x0000001a08087210 */ /* 0x000fe20007f1e0ff */
[----:B------:R-:W-:Y:S02]  /*4c60*/  IMAD R9, R9, 0xf5, RZ ;  /* 0x000000f509097824 */ /* 0x000fe400078e02ff */
[----:B------:R-:W-:Y:S01]  /*4c70*/  IMAD R7, R7, 0xfd, RZ ;  /* 0x000000fd07077824 */ /* 0x000fe200078e02ff */
[----:B------:R1:W5:Y:S02]  /*4c80*/  LDG.E.U16 R11, [R10.64] ;  /* 0x000000040a0b7981 */ /* 0x000364000c1e1500 */
[----:B------:R-:W-:-:S02]  /*4c90*/  LEA.HI.X.SX32 R9, R9, R27, 0x1, P0 ;  /* 0x0000001b09097211 */ /* 0x000fc400000f0eff */
[----:B------:R-:W-:-:S04]  /*4ca0*/  LEA.HI.X.SX32 R7, R7, R27, 0x1, P2 ;  /* 0x0000001b07077211 */ /* 0x000fc800010f0eff */
[----:B------:R1:W4:Y:S04]  /*4cb0*/  LDG.E.U16 R9, [R8.64] ;  /* 0x0000000408097981 */ /* 0x000328000c1e1500 */
[----:B------:R1:W4:Y:S04]  /*4cc0*/  LDG.E.U16 R7, [R6.64] ;  /* 0x0000000406077981 */ /* 0x000328000c1e1500 */
[----:B0-----:R-:W0:Y:S02]  /*4cd0*/  S2R R12, SR_TID.X ;  /* 0x00000000000c7919 */ /* 0x001e240000002100 */
[----:B0-----:R-:W-:-:S04]  /*4ce0*/  LOP3.LUT R12, R12, 0xff, RZ, 0xc0, !PT ;  /* 0x000000ff0c0c7812 */ /* 0x001fc800078ec0ff */
[----:B------:R-:W-:-:S05]  /*4cf0*/  SHF.L.U32 R12, R12, 0x1, RZ ;  /* 0x000000010c0c7819 */ /* 0x000fca00000006ff */
[----:B--2---:R-:W-:Y:S04]  /*4d00*/  STS.U16 [R12], R24 ;  /* 0x000000180c007388 */ /* 0x004fe80000000400 */
[----:B---3--:R0:W-:Y:S04]  /*4d10*/  STL [R1+0xdc], R13 ;  /* 0x0000dc0d01007387 */ /* 0x0081e80000100800 */
[----:B0-----:R-:W2:Y:S04]  /*4d20*/  LDL.LU R13, [R1] ;  /* 0x00000000010d7983 */ /* 0x001ea80000300800 */
[----:B-1----:R-:W3:Y:S04]  /*4d30*/  LDL.LU R10, [R1+0x10] ;  /* 0x00001000010a7983 */ /* 0x002ee80000300800 */
[----:B-----5:R0:W-:Y:S04]  /*4d40*/  STL [R1+0xd8], R11 ;  /* 0x0000d80b01007387 */ /* 0x0201e80000100800 */
[----:B0-----:R-:W5:Y:S04]  /*4d50*/  LDL.LU R11, [R1+0x4] ;  /* 0x00000400010b7983 */ /* 0x001f680000300800 */
[----:B------:R-:W2:Y:S04]  /*4d60*/  LDL.LU R8, [R1+0xc] ;  /* 0x00000c0001087983 */ /* 0x000ea80000300800 */
[----:B----4-:R0:W-:Y:S04]  /*4d70*/  STL [R1+0xd4], R9 ;  /* 0x0000d40901007387 */ /* 0x0101e80000100800 */
[----:B0-----:R-:W4:Y:S04]  /*4d80*/  LDL.LU R9, [R1+0x8] ;  /* 0x0000080001097983 */ /* 0x001f280000300800 */
[----:B------:R-:W2:Y:S04]  /*4d90*/  LDL.LU R6, [R1+0x18] ;  /* 0x0000180001067983 */ /* 0x000ea80000300800 */
[----:B------:R0:W-:Y:S04]  /*4da0*/  STL [R1+0xd0], R7 ;  /* 0x0000d00701007387 */ /* 0x0001e80000100800 */
[----:B0-----:R-:W3:Y:S04]  /*4db0*/  LDL.LU R7, [R1+0x14] ;  /* 0x0000140001077983 */ /* 0x001ee80000300800 */
[----:B------:R-:W4:Y:S04]  /*4dc0*/  LDL.LU R24, [R1+0xab8] ;  /* 0x000ab80001187983 */ /* 0x000f280000300800 */
[----:B------:R0:W-:Y:S02]  /*4dd0*/  STS.U16 [R12+0x1000], R0 ;  /* 0x001000000c007388 */ /* 0x0001e40000000400 */
[----:B0-----:R-:W-:-:S02]  /*4de0*/  MOV R0, c[0x0][0x198] ;  /* 0x0000660000007a02 */ /* 0x001fc40000000f00 */
[----:B--2---:R-:W-:Y:S04]  /*4df0*/  STS.U16 [R12+0x2000], R6 ;  /* 0x002000060c007388 */ /* 0x004fe80000000400 */
[----:B---3--:R-:W-:Y:S04]  /*4e00*/  STS.U16 [R12+0x4000], R7 ;  /* 0x004000070c007388 */ /* 0x008fe80000000400 */
[----:B------:R-:W-:Y:S04]  /*4e10*/  STS.U16 [R12+0x8000], R8 ;  /* 0x008000080c007388 */ /* 0x000fe80000000400 */
[----:B----4-:R-:W-:Y:S04]  /*4e20*/  STS.U16 [R12+0x10000], R24 ;  /* 0x010000180c007388 */ /* 0x010fe80000000400 */
[----:B------:R-:W-:Y:S04]  /*4e30*/  STS.U16 [R12+0x11000], R22 ;  /* 0x011000160c007388 */ /* 0x000fe80000000400 */
[----:B------:R-:W-:Y:S04]  /*4e40*/  STS.U16 [R12+0x9000], R9 ;  /* 0x009000090c007388 */ /* 0x000fe80000000400 */
[----:B------:R-:W-:Y:S04]  /*4e50*/  STS.U16 [R12+0x12000], R21 ;  /* 0x012000150c007388 */ /* 0x000fe80000000400 */
[----:B------:R-:W-:Y:S04]  /*4e60*/  STS.U16 [R12+0x13000], R20 ;  /* 0x013000140c007388 */ /* 0x000fe80000000400 */
[----:B------:R-:W-:Y:S04]  /*4e70*/  STS.U16 [R12+0x5000], R10 ;  /* 0x0050000a0c007388 */ /* 0x000fe80000000400 */
[----:B-----5:R-:W-:Y:S04]  /*4e80*/  STS.U16 [R12+0xa000], R11 ;  /* 0x00a0000b0c007388 */ /* 0x020fe80000000400 */
[----:B------:R-:W-:Y:S04]  /*4e90*/  STS.U16 [R12+0x14000], R17 ;  /* 0x014000110c007388 */ /* 0x000fe80000000400 */
[----:B------:R0:W-:Y:S04]  /*4ea0*/  STS.U16 [R12+0x15000], R16 ;  /* 0x015000100c007388 */ /* 0x0001e80000000400 */
[----:B------:R-:W-:Y:S04]  /*4eb0*/  STS.U16 [R12+0xb000], R13 ;  /* 0x00b0000d0c007388 */ /* 0x000fe80000000400 */
[----:B------:R-:W-:Y:S04]  /*4ec0*/  STS.U16 [R12+0x16000], R15 ;  /* 0x0160000f0c007388 */ /* 0x000fe80000000400 */
[----:B------:R-:W-:Y:S04]  /*4ed0*/  STS.U16 [R12+0x17000], R14 ;  /* 0x0170000e0c007388 */ /* 0x000fe80000000400 */
[----:B------:R-:W-:Y:S04]  /*4ee0*/  STS.U16 [R12+0x3000], R29 ;  /* 0x0030001d0c007388 */ /* 0x000fe80000000400 */
[----:B------:R-:W-:Y:S04]  /*4ef0*/  STS.U16 [R12+0x6000], R28 ;  /* 0x0060001c0c007388 */ /* 0x000fe80000000400 */
[----:B------:R-:W-:Y:S04]  /*4f00*/  STS.U16 [R12+0xc000], R25 ;  /* 0x00c000190c007388 */ /* 0x000fe80000000400 */
[----:B------:R-:W-:Y:S04]  /*4f10*/  STS.U16 [R12+0x18000], R5 ;  /* 0x018000050c007388 */ /* 0x000fe80000000400 */
[----:B------:R-:W-:Y:S01]  /*4f20*/  STS.U16 [R12+0x19000], R4 ;  /* 0x019000040c007388 */ /* 0x000fe20000000400 */
[----:B0-----:R-:W-:-:S03]  /*4f30*/  IMAD R16, R0, 0x57, RZ ;  /* 0x0000005700107824 */ /* 0x001fc600078e02ff */
[----:B------:R0:W-:Y:S01]  /*4f40*/  STS.U16 [R12+0xd000], R23 ;  /* 0x00d000170c007388 */ /* 0x0001e20000000400 */
[----:B------:R-:W-:-:S03]  /*4f50*/  IMAD R17, R0, 0x5f, RZ ;  /* 0x0000005f00117824 */ /* 0x000fc600078e02ff */
[----:B------:R-:W-:Y:S01]  /*4f60*/  STS.U16 [R12+0x1a000], R3 ;  /* 0x01a000030c007388 */ /* 0x000fe20000000400 */
[----:B------:R-:W-:-:S03]  /*4f70*/  IMAD R10, R0, 0x10e, RZ ;  /* 0x0000010e000a7824 */ /* 0x000fc600078e02ff */
[----:B------:R-:W-:Y:S01]  /*4f80*/  STS.U16 [R12+0x1b000], R2 ;  /* 0x01b000020c007388 */ /* 0x000fe20000000400 */
[----:B------:R-:W-:-:S03]  /*4f90*/  IMAD R22, R0, 0x12e, RZ ;  /* 0x0000012e00167824 */ /* 0x000fc600078e02ff */
[----:B------:R1:W-:Y:S01]  /*4fa0*/  STS.U16 [R12+0x7000], R19 ;  /* 0x007000130c007388 */ /* 0x0003e20000000400 */
[----:B0-----:R-:W-:-:S03]  /*4fb0*/  IMAD R23, R0, 0x77, RZ ;  /* 0x0000007700177824 */ /* 0x001fc600078e02ff */
[----:B------:R0:W-:Y:S01]  /*4fc0*/  STS.U16 [R12+0xe000], R18 ;  /* 0x00e000120c007388 */ /* 0x0001e20000000400 */
[C---:B------:R-:W-:Y:S02]  /*4fd0*/  IMAD R25, R0.reuse, 0x7f, RZ ;  /* 0x0000007f00197824 */ /* 0x040fe400078e02ff */
[C---:B------:R-:W-:Y:S02]  /*4fe0*/  IMAD R24, R0.reuse, 0x13c, RZ ;  /* 0x0000013c00187824 */ /* 0x040fe400078e02ff */
[C---:B-1----:R-:W-:Y:S01]  /*4ff0*/  IMAD R19, R0.reuse, 0xee, RZ ;  /* 0x000000ee00137824 */ /* 0x042fe200078e02ff */
[----:B------:R1:W-:Y:S01]  /*5000*/  STL.64 [R1+0xab0], R16 ;  /* 0x000ab01001007387 */ /* 0x0003e20000100a00 */
[C---:B0-----:R-:W-:Y:S02]  /*5010*/  IMAD R18, R0.reuse, 0x67, RZ ;  /* 0x0000006700127824 */ /* 0x041fe400078e02ff */
[C---:B------:R-:W-:Y:S02]  /*5020*/  IMAD R4, R0.reuse, 0x1fe, RZ ;  /* 0x000001fe00047824 */ /* 0x040fe400078e02ff */
[----:B------:R-:W-:-:S02]  /*5030*/  IMAD R28, R0, 0x13e, RZ ;  /* 0x0000013e001c7824 */ /* 0x000fc400078e02ff */
[C---:B------:R-:W-:Y:S01]  /*5040*/  IMAD R29, R0.reuse, 0x14c, RZ ;  /* 0x0000014c001d7824 */ /* 0x040fe200078e02ff */
[----:B------:R0:W-:Y:S01]  /*5050*/  STL.64 [R1+0xaa8], R18 ;  /* 0x000aa81201007387 */ /* 0x0001e20000100a00 */
[----:B------:R-:W-:Y:S01]  /*5060*/  IMAD R2, R0, 0x8e, RZ ;  /* 0x0000008e00027824 */ /* 0x000fe200078e02ff */
[-C--:B-1----:R-:W-:Y:S01]  /*5070*/  IADD3 R16, P0, R10, R26.reuse, RZ ;  /* 0x0000001a0a107210 */ /* 0x082fe20007f1e0ff */
[C---:B------:R-:W-:Y:S01]  /*5080*/  IMAD R5, R0.reuse, 0x10c, RZ ;  /* 0x0000010c00057824 */ /* 0x040fe200078e02ff */
[----:B------:R1:W-:Y:S01]  /*5090*/  STL.64 [R1+0xaa0], R22 ;  /* 0x000aa01601007387 */ /* 0x0003e20000100a00 */
[C---:B------:R-:W-:Y:S02]  /*50a0*/  IMAD R3, R0.reuse, 0x9e, RZ ;  /* 0x0000009e00037824 */ /* 0x040fe400078e02ff */
[C---:B------:R-:W-:Y:S01]  /*50b0*/  IMAD R11, R0.reuse, 0x11c, RZ ;  /* 0x0000011c000b7824 */ /* 0x040fe200078e02ff */
[----:B------:R2:W-:Y:S01]  /*50c0*/  STL.64 [R1+0xa90], R24 ;  /* 0x000a901801007387 */ /* 0x0005e20000100a00 */
[----:B------:R-:W-:Y:S01]  /*50d0*/  IMAD R12, R0, 0x11e, RZ ;  /* 0x0000011e000c7824 */ /* 0x000fe200078e02ff */
[-C--:B------:R-:W-:Y:S01]  /*50e0*/  IADD3 R4, P3, R4, R26.reuse, RZ ;  /* 0x0000001a04047210 */ /* 0x080fe20007f7e0ff */
[C---:B------:R-:W-:Y:S01]  /*50f0*/  IMAD R13, R0.reuse, 0xff, RZ ;  /* 0x000000ff000d7824 */ /* 0x040fe200078e02ff */
[----:B------:R3:W-:Y:S01]  /*5100*/  STL.64 [R1+0xa98], R28 ;  /* 0x000a981c01007387 */ /* 0x0007e20000100a00 */
[----:B------:R-:W-:Y:S01]  /*5110*/  IMAD R14, R0, 0x47, RZ ;  /* 0x00000047000e7824 */ /* 0x000fe200078e02ff */
[-C--:B0-----:R-:W-:Y:S01]  /*5120*/  IADD3 R18, P4, R2, R26.reuse, RZ ;  /* 0x0000001a02127210 */ /* 0x081fe20007f9e0ff */
[----:B------:R-:W-:Y:S01]  /*5130*/  IMAD R15, R0, 0x4f, RZ ;  /* 0x0000004f000f7824 */ /* 0x000fe200078e02ff */
[----:B-1----:R-:W-:Y:S01]  /*5140*/  IADD3 R22, P6, R5, R26, RZ ;  /* 0x0000001a05167210 */ /* 0x002fe20007fde0ff */
[----:B------:R0:W-:Y:S01]  /*5150*/  STL [R1+0x80], R16 ;  /* 0x0000801001007387 */ /* 0x0001e20000100800 */
[----:B------:R-:W-:Y:S01]  /*5160*/  IMAD.MOV.U32 R10, RZ, RZ, R16 ;  /* 0x000000ffff0a7224 */ /* 0x000fe200078e0010 */
[----:B------:R-:W-:-:S02]  /*5170*/  LEA.HI.X.SX32 R5, R13, R27, 0x1, P3 ;  /* 0x0000001b0d057211 */ /* 0x000fc400018f0eff */
[-C--:B--2---:R-:W-:Y:S02]  /*5180*/  IADD3 R24, P2, R12, R26.reuse, RZ ;  /* 0x0000001a0c187210 */ /* 0x084fe40007f5e0ff */
[-C--:B---3--:R-:W-:Y:S02]  /*5190*/  IADD3 R28, P1, R11, R26.reuse, RZ ;  /* 0x0000001a0b1c7210 */ /* 0x088fe40007f3e0ff */
[----:B0-----:R-:W-:Y:S01]  /*51a0*/  IADD3 R16, P5, R3, R26, RZ ;  /* 0x0000001a03107210 */ /* 0x001fe20007fbe0ff */
[----:B------:R-:W-:Y:S01]  /*51b0*/  STL [R1+0x88], R22 ;  /* 0x0000881601007387 */ /* 0x000fe20000100800 */
[----:B------:R-:W-:Y:S02]  /*51c0*/  MOV R11, R17 ;  /* 0x00000011000b7202 */ /* 0x000fe40000000f00 */
[-C--:B------:R-:W-:Y:S01]  /*51d0*/  LEA.HI.X.SX32 R19, R14, R27.reuse, 0x1, P4 ;  /* 0x0000001b0e137211 */ /* 0x080fe200020f0eff */
[----:B------:R-:W-:Y:S01]  /*51e0*/  STL [R1+0x78], R28 ;  /* 0x0000781c01007387 */ /* 0x000fe20000100800 */
[----:B------:R-:W-:-:S03]  /*51f0*/  LEA.HI.X.SX32 R17, R15, R27, 0x1, P5 ;  /* 0x0000001b0f117211 */ /* 0x000fc600028f0eff */
[----:B------:R-:W-:Y:S04]  /*5200*/  STL [R1+0x70], R24 ;  /* 0x0000701801007387 */ /* 0x000fe80000100800 */
[----:B------:R-:W-:Y:S04]  /*5210*/  STL.64 [R1+0x988], R4 ;  /* 0x0009880401007387 */ /* 0x000fe80000100a00 */
[----:B------:R-:W-:Y:S04]  /*5220*/  STL.64 [R1+0xc8], R18 ;  /* 0x0000c81201007387 */ /* 0x000fe80000100a00 */
[----:B------:R0:W-:Y:S04]  /*5230*/  STL.64 [R1+0xc0], R16 ;  /* 0x0000c01001007387 */ /* 0x0001e80000100a00 */
[----:B0-----:R-:W2:Y:S01]  /*5240*/  LDL.LU.64 R16, [R1+0xab0] ;  /* 0x000ab00001107983 */ /* 0x001ea20000300a00 */
[----:B------:R-:W-:-:S02]  /*5250*/  IMAD R6, R0, 0xae, RZ ;  /* 0x000000ae00067824 */ /* 0x000fc400078e02ff */
[----:B------:R-:W-:Y:S01]  /*5260*/  IMAD R7, R0, 0xbe, RZ ;  /* 0x000000be00077824 */ /* 0x000fe200078e02ff */
[----:B------:R-:W-:Y:S02]  /*5270*/  MOV R12, R22 ;  /* 0x00000016000c7202 */ /* 0x000fe40000000f00 */
[-C--:B------:R-:W-:Y:S02]  /*5280*/  IADD3 R22, P3, R6, R26.reuse, RZ ;  /* 0x0000001a06167210 */ /* 0x080fe40007f7e0ff */
[----:B------:R-:W-:Y:S02]  /*5290*/  IADD3 R18, P4, R7, R26, RZ ;  /* 0x0000001a07127210 */ /* 0x000fe40007f9e0ff */
[----:B------:R-:W-:Y:S02]  /*52a0*/  MOV R13, R23 ;  /* 0x00000017000d7202 */ /* 0x000fe40000000f00 */
[-C--:B--2---:R-:W-:Y:S02]  /*52b0*/  LEA.HI.X.SX32 R23, R16, R27.reuse, 0x1, P3 ;  /* 0x0000001b10177211 */ /* 0x084fe400018f0eff */
[----:B------:R-:W-:-:S03]  /*52c0*/  LEA.HI.X.SX32 R19, R17, R27, 0x1, P4 ;  /* 0x0000001b11137211 */ /* 0x000fc600020f0eff */
[----:B------:R-:W-:Y:S04]  /*52d0*/  STL.64 [R1+0xb8], R22 ;  /* 0x0000b81601007387 */ /* 0x000fe80000100a00 */
[----:B------:R0:W-:Y:S04]  /*52e0*/  STL.64 [R1+0xb0], R18 ;  /* 0x0000b01201007387 */ /* 0x0001e80000100a00 */
[----:B0-----:R-:W2:Y:S01]  /*52f0*/  LDL.LU.64 R18, [R1+0xaa8] ;  /* 0x000aa80001127983 */ /* 0x001ea20000300a00 */
[C---:B------:R-:W-:Y:S02]  /*5300*/  IMAD R8, R0.reuse, 0xce, RZ ;  /* 0x000000ce00087824 */ /* 0x040fe400078e02ff */
[----:B------:R-:W-:-:S02]  /*5310*/  IMAD R9, R0, 0xde, RZ ;  /* 0x000000de00097824 */ /* 0x000fc400078e02ff */
[----:B------:R-:W-:Y:S01]  /*5320*/  IMAD R21, R0, 0x6f, RZ ;  /* 0x0000006f00157824 */ /* 0x000fe200078e02ff */
[-C--:B------:R-:W-:Y:S02]  /*5330*/  IADD3 R14, P5, R8, R26.reuse, RZ ;  /* 0x0000001a080e7210 */ /* 0x080fe40007fbe0ff */
[----:B------:R-:W-:-:S04]  /*5340*/  IADD3 R22, P3, R9, R26, RZ ;  /* 0x0000001a09167210 */ /* 0x000fc80007f7e0ff */
[-C--:B------:R-:W-:Y:S02]  /*5350*/  LEA.HI.X.SX32 R23, R21, R27.reuse, 0x1, P3 ;  /* 0x0000001b15177211 */ /* 0x080fe400018f0eff */
[----:B--2---:R-:W-:-:S05]  /*5360*/  LEA.HI.X.SX32 R15, R18, R27, 0x1, P5 ;  /* 0x0000001b120f7211 */ /* 0x004fca00028f0eff */
[----:B------:R-:W-:Y:S04]  /*5370*/  STL.64 [R1+0xa8], R14 ;  /* 0x0000a80e01007387 */ /* 0x000fe80000100a00 */
[----:B------:R0:W-:Y:S04]  /*5380*/  STL.64 [R1+0xa0], R22 ;  /* 0x0000a01601007387 */ /* 0x0001e80000100a00 */
[----:B0-----:R-:W2:Y:S01]  /*5390*/  LDL.LU.64 R22, [R1+0xaa0] ;  /* 0x000aa00001167983 */ /* 0x001ea20000300a00 */
[----:B------:R-:W-:Y:S01]  /*53a0*/  MOV R16, R24 ;  /* 0x0000001800107202 */ /* 0x000fe20000000f00 */
[----:B------:R-:W-:Y:S01]  /*53b0*/  IMAD R20, R0, 0x12c, RZ ;  /* 0x0000012c00147824 */ /* 0x000fe200078e02ff */
[----:B------:R-:W-:-:S02]  /*53c0*/  IADD3 R24, P4, R19, R26, RZ ;  /* 0x0000001a13187210 */ /* 0x000fc40007f9e0ff */
[----:B------:R-:W-:Y:S02]  /*53d0*/  MOV R17, R25 ;  /* 0x0000001900117202 */ /* 0x000fe40000000f00 */
[----:B------:R-:W-:Y:S01]  /*53e0*/  IADD3 R4, P3, R20, R26, RZ ;  /* 0x0000001a14047210 */ /* 0x000fe20007f7e0ff */
[----:B------:R-:W-:Y:S01]  /*53f0*/  IMAD.MOV.U32 R20, RZ, RZ, R28 ;  /* 0x000000ffff147224 */ /* 0x000fe200078e001c */
[----:B------:R-:W-:Y:S02]  /*5400*/  MOV R21, R29 ;  /* 0x0000001d00157202 */ /* 0x000fe40000000f00 */
[----:B------:R-:W3:Y:S01]  /*5410*/  LDL.LU.64 R28, [R1+0xa98] ;  /* 0x000a9800011c7983 */ /* 0x000ee20000300a00 */
[----:B--2---:R-:W-:-:S05]  /*5420*/  LEA.HI.X.SX32 R25, R23, R27, 0x1, P4 ;  /* 0x0000001b17197211 */ /* 0x004fca00020f0eff */
[----:B------:R0:W-:Y:S04]  /*5430*/  STL.64 [R1+0x98], R24 ;  /* 0x0000981801007387 */ /* 0x0001e80000100a00 */
[----:B0-----:R-:W2:Y:S01]  /*5440*/  LDL.LU.64 R24, [R1+0xa90] ;  /* 0x000a900001187983 */ /* 0x001ea20000300a00 */
[C---:B------:R-:W-:Y:S02]  /*5450*/  IMAD R11, R0.reuse, 0xfe, RZ ;  /* 0x000000fe000b7824 */ /* 0x040fe400078e02ff */
[----:B------:R-:W-:-:S03]  /*5460*/  IMAD R13, R0, 0x86, RZ ;  /* 0x00000086000d7824 */ /* 0x000fc600078e02ff */
[-C--:B------:R-:W-:Y:S01]  /*5470*/  IADD3 R14, P5, R11, R26.reuse, RZ ;  /* 0x0000001a0b0e7210 */ /* 0x080fe20007fbe0ff */
[C---:B------:R-:W-:Y:S01]  /*5480*/  IMAD R11, R0.reuse, 0x87, RZ ;  /* 0x00000087000b7824 */ /* 0x040fe200078e02ff */
[-C--:B------:R-:W-:Y:S01]  /*5490*/  LEA.HI.X.SX32 R13, R13, R27.reuse, 0x1, P6 ;  /* 0x0000001b0d0d7211 */ /* 0x080fe200030f0eff */
[----:B------:R-:W-:Y:S03]  /*54a0*/  STL [R1+0x68], R4 ;  /* 0x0000680401007387 */ /* 0x000fe60000100800 */
[----:B------:R-:W-:Y:S01]  /*54b0*/  LEA.HI.X.SX32 R11, R11, R27, 0x1, P0 ;  /* 0x0000001b0b0b7211 */ /* 0x000fe200000f0eff */
[----:B------:R-:W-:Y:S01]  /*54c0*/  IMAD R10, R0, 0x8f, RZ ;  /* 0x0000008f000a7824 */ /* 0x000fe200078e02ff */
[----:B------:R-:W-:-:S04]  /*54d0*/  IADD3 R22, P4, R22, R26, RZ ;  /* 0x0000001a16167210 */ /* 0x000fc80007f9e0ff */
[----:B------:R-:W-:Y:S01]  /*54e0*/  LEA.HI.X.SX32 R17, R10, R27, 0x1, P2 ;  /* 0x0000001b0a117211 */ /* 0x000fe200010f0eff */
[----:B------:R-:W-:Y:S01]  /*54f0*/  IMAD R10, R0, 0x96, RZ ;  /* 0x00000096000a7824 */ /* 0x000fe200078e02ff */
[----:B---3--:R-:W-:Y:S02]  /*5500*/  IADD3 R12, P0, R29, R26, RZ ;  /* 0x0000001a1d0c7210 */ /* 0x008fe40007f1e0ff */
[----:B------:R-:W-:Y:S02]  /*5510*/  MOV R29, R5 ;  /* 0x00000005001d7202 */ /* 0x000fe40000000f00 */
[----:B------:R-:W-:Y:S01]  /*5520*/  LEA.HI.X.SX32 R29, R10, R27, 0x1, P3 ;  /* 0x0000001b0a1d7211 */ /* 0x000fe200018f0eff */
[C---:B------:R-:W-:Y:S02]  /*5530*/  IMAD R10, R0.reuse, 0x16c, RZ ;  /* 0x0000016c000a7824 */ /* 0x040fe400078e02ff */
[C---:B------:R-:W-:Y:S02]  /*5540*/  IMAD R5, R0.reuse, 0x14e, RZ ;  /* 0x0000014e00057824 */ /* 0x040fe400078e02ff */
[----:B------:R-:W-:-:S02]  /*5550*/  IMAD R18, R0, 0xa6, RZ ;  /* 0x000000a600127824 */ /* 0x000fc400078e02ff */
[----:B------:R-:W-:-:S05]  /*5560*/  IMAD R16, R0, 0x15e, RZ ;  /* 0x0000015e00107824 */ /* 0x000fca00078e02ff */
[----:B------:R-:W-:Y:S02]  /*5570*/  IADD3 R16, P3, R16, R26, RZ ;  /* 0x0000001a10107210 */ /* 0x000fe40007f7e0ff */
[----:B--2---:R-:W-:-:S05]  /*5580*/  LEA.HI.X.SX32 R15, R25, R27, 0x1, P5 ;  /* 0x0000001b190f7211 */ /* 0x004fca00028f0eff */
[----:B------:R0:W-:Y:S04]  /*5590*/  STL.64 [R1+0x90], R14 ;  /* 0x0000900e01007387 */ /* 0x0001e80000100a00 */
[----:B------:R-:W-:Y:S04]  /*55a0*/  STL [R1+0x8c], R13 ;  /* 0x00008c0d01007387 */ /* 0x000fe80000100800 */
[----:B------:R1:W-:Y:S01]  /*55b0*/  STL [R1+0x84], R11 ;  /* 0x0000840b01007387 */ /* 0x0003e20000100800 */
[----:B0-----:R-:W-:Y:S02]  /*55c0*/  IADD3 R14, P5, R24, R26, RZ ;  /* 0x0000001a180e7210 */ /* 0x001fe40007fbe0ff */
[----:B------:R-:W-:Y:S01]  /*55d0*/  MOV R24, R20 ;  /* 0x0000001400187202 */ /* 0x000fe20000000f00 */
[----:B-1----:R-:W-:Y:S01]  /*55e0*/  IMAD R11, R0, 0x15c, RZ ;  /* 0x0000015c000b7824 */ /* 0x002fe200078e02ff */
[----:B------:R-:W-:-:S04]  /*55f0*/  MOV R25, R21 ;  /* 0x0000001500197202 */ /* 0x000fc80000000f00 */
[----:B------:R-:W-:Y:S01]  /*5600*/  IADD3 R24, P2, R11, R26, RZ ;  /* 0x0000001a0b187210 */ /* 0x000fe20007f5e0ff */
[----:B------:R-:W-:Y:S01]  /*5610*/  IMAD R11, R0, 0x97, RZ ;  /* 0x00000097000b7824 */ /* 0x000fe200078e02ff */
[----:B------:R-:W-:-:S04]  /*5620*/  LEA.HI.X.SX32 R25, R2, R27, 0x1, P1 ;  /* 0x0000001b02197211 */ /* 0x000fc800008f0eff */
[-C--:B------:R-:W-:Y:S01]  /*5630*/  LEA.HI.X.SX32 R23, R11, R27.reuse, 0x1, P4 ;  /* 0x0000001b0b177211 */ /* 0x080fe200020f0eff */
[----:B------:R-:W-:Y:S01]  /*5640*/  STL [R1+0x7c], R25 ;  /* 0x00007c1901007387 */ /* 0x000fe20000100800 */
[----:B------:R-:W-:-:S03]  /*5650*/  LEA.HI.X.SX32 R15, R3, R27, 0x1, P5 ;  /* 0x0000001b030f7211 */ /* 0x000fc600028f0eff */
[----:B------:R-:W-:Y:S01]  /*5660*/  STL [R1+0x74], R17 ;  /* 0x0000741101007387 */ /* 0x000fe20000100800 */
[----:B------:R-:W-:-:S03]  /*5670*/  IMAD R11, R0, 0x16e, RZ ;  /* 0x0000016e000b7824 */ /* 0x000fc600078e02ff */
[----:B------:R-:W-:Y:S01]  /*5680*/  STL [R1+0x6c], R29 ;  /* 0x00006c1d01007387 */ /* 0x000fe20000100800 */
[----:B------:R-:W-:-:S03]  /*5690*/  IADD3 R20, P6, R28, R26, RZ ;  /* 0x0000001a1c147210 */ /* 0x000fc60007fde0ff */
[----:B------:R0:W-:Y:S04]  /*56a0*/  STL.64 [R1+0x60], R22 ;  /* 0x0000601601007387 */ /* 0x0001e80000100a00 */
[----:B------:R1:W-:Y:S01]  /*56b0*/  STL.64 [R1+0x58], R14 ;  /* 0x0000580e01007387 */ /* 0x0003e20000100a00 */
[-C--:B0-----:R-:W-:Y:S01]  /*56c0*/  IADD3 R22, P4, R10, R26.reuse, RZ ;  /* 0x0000001a0a167210 */ /* 0x081fe20007f9e0ff */
[C---:B------:R-:W-:Y:S01]  /*56d0*/  IMAD R10, R0.reuse, 0x9f, RZ ;  /* 0x0000009f000a7824 */ /* 0x040fe200078e02ff */
[----:B-1----:R-:W-:Y:S01]  /*56e0*/  IADD3 R14, P5, R11, R26, RZ ;  /* 0x0000001a0b0e7210 */ /* 0x002fe20007fbe0ff */
[----:B------:R-:W-:-:S03]  /*56f0*/  IMAD R11, R0, 0x17c, RZ ;  /* 0x0000017c000b7824 */ /* 0x000fc600078e02ff */
[----:B------:R-:W-:Y:S02]  /*5700*/  LEA.HI.X.SX32 R21, R10, R27, 0x1, P6 ;  /* 0x0000001b0a157211 */ /* 0x000fe400030f0eff */
[----:B------:R-:W-:-:S03]  /*5710*/  MOV R28, R4 ;  /* 0x00000004001c7202 */ /* 0x000fc60000000f00 */
[----:B------:R0:W-:Y:S01]  /*5720*/  STL.64 [R1+0x50], R20 ;  /* 0x0000501401007387 */ /* 0x0001e20000100a00 */
[-C--:B------:R-:W-:Y:S02]  /*5730*/  IADD3 R4, P1, R5, R26.reuse, RZ ;  /* 0x0000001a05047210 */ /* 0x080fe40007f3e0ff */
[-C--:B------:R-:W-:Y:S01]  /*5740*/  LEA.HI.X.SX32 R13, R18, R27.reuse, 0x1, P0 ;  /* 0x0000001b120d7211 */ /* 0x080fe200000f0eff */
[----:B------:R-:W-:Y:S01]  /*5750*/  IMAD R18, R0, 0xaf, RZ ;  /* 0x000000af00127824 */ /* 0x000fe200078e02ff */
[-C--:B------:R-:W-:Y:S02]  /*5760*/  LEA.HI.X.SX32 R25, R6, R27.reuse, 0x1, P2 ;  /* 0x0000001b06197211 */ /* 0x080fe400010f0eff */
[----:B0-----:R-:W-:Y:S01]  /*5770*/  IADD3 R20, P6, R11, R26, RZ ;  /* 0x0000001a0b147210 */ /* 0x001fe20007fde0ff */
[----:B------:R-:W-:Y:S01]  /*5780*/  IMAD R11, R0, 0xa7, RZ ;  /* 0x000000a7000b7824 */ /* 0x000fe200078e02ff */
[----:B------:R-:W-:-:S04]  /*5790*/  LEA.HI.X.SX32 R17, R18, R27, 0x1, P3 ;  /* 0x0000001b12117211 */ /* 0x000fc800018f0eff */
[----:B------:R-:W-:Y:S01]  /*57a0*/  LEA.HI.X.SX32 R5, R11, R27, 0x1, P1 ;  /* 0x0000001b0b057211 */ /* 0x000fe200008f0eff */
[----:B------:R0:W-:Y:S01]  /*57b0*/  STL.64 [R1+0x48], R12 ;  /* 0x0000480c01007387 */ /* 0x0001e20000100a00 */
[----:B------:R-:W-:-:S03]  /*57c0*/  IMAD R10, R0, 0x17e, RZ ;  /* 0x0000017e000a7824 */ /* 0x000fc600078e02ff */
[----:B------:R-:W-:Y:S01]  /*57d0*/  STL.64 [R1+0x40], R4 ;  /* 0x0000400401007387 */ /* 0x000fe20000100a00 */
[----:B------:R-:W-:-:S03]  /*57e0*/  IMAD R18, R0, 0xb7, RZ ;  /* 0x000000b700127824 */ /* 0x000fc600078e02ff */
[----:B------:R-:W-:Y:S04]  /*57f0*/  STL.64 [R1+0x38], R24 ;  /* 0x0000381801007387 */ /* 0x000fe80000100a00 */
[----:B------:R1:W-:Y:S01]  /*5800*/  STL.64 [R1+0x30], R16 ;  /* 0x0000301001007387 */ /* 0x0003e20000100a00 */
[----:B------:R-:W-:Y:S01]  /*5810*/  IMAD R2, R0, 0xbf, RZ ;  /* 0x000000bf00027824 */ /* 0x000fe200078e02ff */
[----:B0-----:R-:W-:Y:S02]  /*5820*/  IADD3 R12, P0, R10, R26, RZ ;  /* 0x0000001a0a0c7210 */ /* 0x001fe40007f1e0ff */
[-C--:B------:R-:W-:Y:S01]  /*5830*/  LEA.HI.X.SX32 R15, R18, R27.reuse, 0x1, P5 ;  /* 0x0000001b120f7211 */ /* 0x080fe200028f0eff */
[----:B-1----:R-:W-:Y:S01]  /*5840*/  IMAD R17, R0, 0xb6, RZ ;  /* 0x000000b600117824 */ /* 0x002fe200078e02ff */
[----:B------:R-:W-:-:S04]  /*5850*/  LEA.HI.X.SX32 R21, R7, R27, 0x1, P6 ;  /* 0x0000001b07157211 */ /* 0x000fc800030f0eff */
[-C--:B------:R-:W-:Y:S01]  /*5860*/  LEA.HI.X.SX32 R23, R17, R27.reuse, 0x1, P4 ;  /* 0x0000001b11177211 */ /* 0x080fe200020f0eff */
[----:B------:R-:W-:Y:S01]  /*5870*/  IMAD R5, R0, 0x18e, RZ ;  /* 0x0000018e00057824 */ /* 0x000fe200078e02ff */
[----:B------:R-:W-:Y:S01]  /*5880*/  LEA.HI.X.SX32 R13, R2, R27, 0x1, P0 ;  /* 0x0000001b020d7211 */ /* 0x000fe200000f0eff */
[C---:B------:R-:W-:Y:S02]  /*5890*/  IMAD R10, R0.reuse, 0x18c, RZ ;  /* 0x0000018c000a7824 */ /* 0x040fe400078e02ff */
[----:B------:R-:W-:Y:S01]  /*58a0*/  STL.64 [R1+0x28], R22 ;  /* 0x0000281601007387 */ /* 0x000fe20000100a00 */
[C---:B------:R-:W-:Y:S02]  /*58b0*/  IMAD R25, R0.reuse, 0x19c, RZ ;  /* 0x0000019c00197824 */ /* 0x040fe400078e02ff */
[C---:B------:R-:W-:Y:S01]  /*58c0*/  IMAD R16, R0.reuse, 0x19e, RZ ;  /* 0x0000019e00107824 */ /* 0x040fe200078e02ff */
[----:B------:R-:W-:Y:S01]  /*58d0*/  STL.64 [R1+0x20], R14 ;  /* 0x0000200e01007387 */ /* 0x000fe20000100a00 */
[----:B------:R-:W-:Y:S01]  /*58e0*/  IMAD R2, R0, 0xc7, RZ ;  /* 0x000000c700027824 */ /* 0x000fe200078e02ff */
[----:B------:R-:W-:-:S02]  /*58f0*/  IADD3 R4, P2, R5, R26, RZ ;  /* 0x0000001a05047210 */ /* 0x000fc40007f5e0ff */
[----:B------:R-:W-:Y:S01]  /*5900*/  STL.64 [R1+0x18], R20 ;  /* 0x0000181401007387 */ /* 0x000fe20000100a00 */
[----:B------:R-:W-:-:S03]  /*5910*/  IADD3 R10, P1, R10, R26, RZ ;  /* 0x0000001a0a0a7210 */ /* 0x000fc60007f3e0ff */
[----:B------:R0:W-:Y:S01]  /*5920*/  STL.64 [R1+0x10], R12 ;  /* 0x0000100c01007387 */ /* 0x0001e20000100a00 */
[-C--:B------:R-:W-:Y:S01]  /*5930*/  IADD3 R28, P3, R25, R26.reuse, RZ ;  /* 0x0000001a191c7210 */ /* 0x080fe20007f7e0ff */
[----:B------:R-:W-:Y:S01]  /*5940*/  IMAD R3, R0, 0xcf, RZ ;  /* 0x000000cf00037824 */ /* 0x000fe200078e02ff */
[-C--:B------:R-:W-:Y:S01]  /*5950*/  IADD3 R16, P4, R16, R26.reuse, RZ ;  /* 0x0000001a10107210 */ /* 0x080fe20007f9e0ff */
[----:B------:R-:W-:Y:S01]  /*5960*/  IMAD R24, R0, 0x1ac, RZ ;  /* 0x000001ac00187824 */ /* 0x000fe200078e02ff */
[-C--:B------:R-:W-:Y:S01]  /*5970*/  LEA.HI.X.SX32 R5, R2, R27.reuse, 0x1, P2 ;  /* 0x0000001b02057211 */ /* 0x080fe200010f0eff */
[----:B0-----:R-:W-:Y:S01]  /*5980*/  IMAD R13, R0, 0xc6, RZ ;  /* 0x000000c6000d7824 */ /* 0x001fe200078e02ff */
[-C--:B------:R-:W-:Y:S01]  /*5990*/  LEA.HI.X.SX32 R29, R8, R27.reuse, 0x1, P3 ;  /* 0x0000001b081d7211 */ /* 0x080fe200018f0eff */
[----:B------:R-:W-:Y:S01]  /*59a0*/  IMAD R6, R0, 0xd6, RZ ;  /* 0x000000d600067824 */ /* 0x000fe200078e02ff */
[-C--:B------:R-:W-:Y:S02]  /*59b0*/  LEA.HI.X.SX32 R17, R3, R27.reuse, 0x1, P4 ;  /* 0x0000001b03117211 */ /* 0x080fe400020f0eff */
[----:B------:R-:W-:Y:S01]  /*59c0*/  LEA.HI.X.SX32 R11, R13, R27, 0x1, P1 ;  /* 0x0000001b0d0b7211 */ /* 0x000fe200008f0eff */
[----:B------:R-:W-:Y:S01]  /*59d0*/  STL.64 [R1+0x990], R4 ;  /* 0x0009900401007387 */ /* 0x000fe20000100a00 */
[----:B------:R-:W-:-:S03]  /*59e0*/  IADD3 R24, P5, R24, R26, RZ ;  /* 0x0000001a18187210 */ /* 0x000fc60007fbe0ff */
[----:B------:R-:W-:Y:S01]  /*59f0*/  STL.64 [R1+0x8], R10 ;  /* 0x0000080a01007387 */ /* 0x000fe20000100a00 */
[----:B------:R-:W-:-:S03]  /*5a00*/  LEA.HI.X.SX32 R25, R6, R27, 0x1, P5 ;  /* 0x0000001b06197211 */ /* 0x000fc600028f0eff */
[----:B------:R-:W-:Y:S04]  /*5a10*/  STL.64 [R1+0x998], R28 ;  /* 0x0009981c01007387 */ /* 0x000fe80000100a00 */
[----:B------:R0:W-:Y:S04]  /*5a20*/  STL.64 [R1+0x9a0], R16 ;  /* 0x0009a01001007387 */ /* 0x0001e80000100a00 */
[----:B0-----:R-:W2:Y:S04]  /*5a30*/  LDL.LU R16, [R1+0x3a4] ;  /* 0x0003a40001107983 */ /* 0x001ea80000300800 */
[----:B------:R-:W3:Y:S04]  /*5a40*/  LDL.LU R17, [R1+0x3a0] ;  /* 0x0003a00001117983 */ /* 0x000ee80000300800 */
[----:B------:R-:W4:Y:S04]  /*5a50*/  LDL.LU R28, [R1+0x39c] ;  /* 0x00039c00011c7983 */ /* 0x000f280000300800 */
[----:B------:R-:W5:Y:S04]  /*5a60*/  LDL.LU R29, [R1+0x398] ;  /* 0x00039800011d7983 */ /* 0x000f680000300800 */
[----:B------:R-:W2:Y:S04]  /*5a70*/  LDL.LU R4, [R1+0x3c0] ;  /* 0x0003c00001047983 */ /* 0x000ea80000300800 */
[----:B------:R0:W-:Y:S04]  /*5a80*/  STL.64 [R1+0x9a8], R24 ;  /* 0x0009a81801007387 */ /* 0x0001e80000100a00 */
[----:B0-----:R-:W2:Y:S01]  /*5a90*/  LDL.LU R25, [R1+0x3a8] ;  /* 0x0003a80001197983 */ /* 0x001ea20000300800 */
[----:B------:R-:W-:-:S02]  /*5aa0*/  IMAD R20, R0, 0x1cc, RZ ;  /* 0x000001cc00147824 */ /* 0x000fc400078e02ff */
[----:B------:R-:W-:-:S03]  /*5ab0*/  IMAD R5, R0, 0xe6, RZ ;  /* 0x000000e600057824 */ /* 0x000fc600078e02ff */
[----:B------:R-:W-:Y:S01]  /*5ac0*/  IADD3 R20, P2, R20, R26, RZ ;  /* 0x0000001a14147210 */ /* 0x000fe20007f5e0ff */
[----:B------:R-:W-:-:S03]  /*5ad0*/  IMAD R14, R0, 0x1ae, RZ ;  /* 0x000001ae000e7824 */ /* 0x000fc600078e02ff */
[-C--:B------:R-:W-:Y:S02]  /*5ae0*/  LEA.HI.X.SX32 R21, R5, R27.reuse, 0x1, P2 ;  /* 0x0000001b05157211 */ /* 0x080fe400010f0eff */
[----:B------:R-:W0:Y:S01]  /*5af0*/  S2R R5, SR_TID.X ;  /* 0x0000000000057919 */ /* 0x000e220000002100 */
[----:B------:R-:W-:Y:S01]  /*5b00*/  IMAD R22, R0, 0x1bc, RZ ;  /* 0x000001bc00167824 */ /* 0x000fe200078e02ff */
[-C--:B------:R-:W-:Y:S01]  /*5b10*/  IADD3 R14, P6, R14, R26.reuse, RZ ;  /* 0x0000001a0e0e7210 */ /* 0x080fe20007fde0ff */
[C---:B------:R-:W-:Y:S02]  /*5b20*/  IMAD R3, R0.reuse, 0xd7, RZ ;  /* 0x000000d700037824 */ /* 0x040fe400078e02ff */
[----:B------:R-:W-:Y:S01]  /*5b30*/  IMAD R12, R0, 0x1be, RZ ;  /* 0x000001be000c7824 */ /* 0x000fe200078e02ff */
[-C--:B------:R-:W-:Y:S01]  /*5b40*/  IADD3 R22, P0, R22, R26.reuse, RZ ;  /* 0x0000001a16167210 */ /* 0x080fe20007f1e0ff */
[C---:B------:R-:W-:Y:S01]  /*5b50*/  IMAD R10, R0.reuse, 0x1ce, RZ ;  /* 0x000001ce000a7824 */ /* 0x040fe200078e02ff */
[----:B------:R-:W-:Y:S01]  /*5b60*/  LEA.HI.X.SX32 R15, R3, R27, 0x1, P6 ;  /* 0x0000001b030f7211 */ /* 0x000fe200030f0eff */
[----:B------:R-:W-:Y:S01]  /*5b70*/  IMAD R2, R0, 0x1dc, RZ ;  /* 0x000001dc00027824 */ /* 0x000fe200078e02ff */
[----:B------:R-:W-:Y:S01]  /*5b80*/  IADD3 R12, P1, R12, R26, RZ ;  /* 0x0000001a0c0c7210 */ /* 0x000fe20007f3e0ff */
[----:B------:R-:W-:-:S02]  /*5b90*/  IMAD R8, R0, 0x1de, RZ ;  /* 0x000001de00087824 */ /* 0x000fc400078e02ff */
[C---:B------:R-:W-:Y:S02]  /*5ba0*/  IMAD R18, R0.reuse, 0x1ec, RZ ;  /* 0x000001ec00127824 */ /* 0x040fe400078e02ff */
[C---:B------:R-:W-:Y:S02]  /*5bb0*/  IMAD R6, R0.reuse, 0x1ee, RZ ;  /* 0x000001ee00067824 */ /* 0x040fe400078e02ff */
[C---:B------:R-:W-:Y:S02]  /*5bc0*/  IMAD R7, R0.reuse, 0xdf, RZ ;  /* 0x000000df00077824 */ /* 0x040fe400078e02ff */
[----:B------:R-:W-:Y:S01]  /*5bd0*/  IMAD R3, R0, 0x1fc, RZ ;  /* 0x000001fc00037824 */ /* 0x000fe200078e02ff */
[----:B------:R-:W-:Y:S01]  /*5be0*/  LEA.HI.X.SX32 R23, R9, R27, 0x1, P0 ;  /* 0x0000001b09177211 */ /* 0x000fe200000f0eff */
[----:B------:R-:W-:Y:S01]  /*5bf0*/  IMAD.MOV.U32 R24, RZ, RZ, c[0x0][0x198] ;  /* 0x00006600ff187624 */ /* 0x000fe200078e00ff */
[-C--:B------:R-:W-:Y:S02]  /*5c00*/  IADD3 R10, P3, R10, R26.reuse, RZ ;  /* 0x0000001a0a0a7210 */ /* 0x080fe40007f7e0ff */
[----:B------:R-:W-:-:S02]  /*5c10*/  IADD3 R2, P4, R2, R26, RZ ;  /* 0x0000001a02027210 */ /* 0x000fc40007f9e0ff */
[-C--:B------:R-:W-:Y:S02]  /*5c20*/  IADD3 R8, P5, R8, R26.reuse, RZ ;  /* 0x0000001a08087210 */ /* 0x080fe40007fbe0ff */
[-C--:B------:R-:W-:Y:S02]  /*5c30*/  IADD3 R18, P6, R18, R26.reuse, RZ ;  /* 0x0000001a12127210 */ /* 0x080fe40007fde0ff */
[-C--:B------:R-:W-:Y:S02]  /*5c40*/  IADD3 R6, P0, R6, R26.reuse, RZ ;  /* 0x0000001a06067210 */ /* 0x080fe40007f1e0ff */
[----:B------:R-:W-:Y:S02]  /*5c50*/  LEA.HI.X.SX32 R13, R7, R27, 0x1, P1 ;  /* 0x0000001b070d7211 */ /* 0x000fe400008f0eff */
[----:B------:R-:W-:Y:S01]  /*5c60*/  IADD3 R26, P1, R3, R26, RZ ;  /* 0x0000001a031a7210 */ /* 0x000fe20007f3e0ff */
[----:B------:R-:W-:Y:S02]  /*5c70*/  IMAD R3, R0, 0xe7, RZ ;  /* 0x000000e700037824 */ /* 0x000fe400078e02ff */
[----:B------:R-:W-:-:S03]  /*5c80*/  IMAD R24, R24, 0xf6, RZ ;  /* 0x000000f618187824 */ /* 0x000fc600078e02ff */
[-C--:B------:R-:W-:Y:S02]  /*5c90*/  LEA.HI.X.SX32 R11, R3, R27.reuse, 0x1, P3 ;  /* 0x0000001b030b7211 */ /* 0x080fe400018f0eff */
[-C--:B------:R-:W-:Y:S02]  /*5ca0*/  LEA.HI.X.SX32 R3, R19, R27.reuse, 0x1, P4 ;  /* 0x0000001b13037211 */ /* 0x080fe400020f0eff */
[----:B------:R-:W-:Y:S02]  /*5cb0*/  LEA.HI.X.SX32 R19, R24, R27, 0x1, P6 ;  /* 0x0000001b18137211 */ /* 0x000fe400030f0eff */
[----:B------:R-:W-:Y:S01]  /*5cc0*/  MOV R24, c[0x0][0x198] ;  /* 0x0000660000187a02 */ /* 0x000fe20000000f00 */
[C---:B------:R-:W-:Y:S01]  /*5cd0*/  IMAD R7, R0.reuse, 0xef, RZ ;  /* 0x000000ef00077824 */ /* 0x040fe200078e02ff */
[----:B0-----:R-:W-:Y:S01]  /*5ce0*/  LOP3.LUT R5, R5, 0xff, RZ, 0xc0, !PT ;  /* 0x000000ff05057812 */ /* 0x001fe200078ec0ff */
[----:B------:R-:W-:Y:S01]  /*5cf0*/  IMAD R0, R0, 0xf7, RZ ;  /* 0x000000f700007824 */ /* 0x000fe200078e02ff */
[----:B------:R-:W-:Y:S01]  /*5d00*/  STL.64 [R1+0x9b0], R14 ;  /* 0x0009b00e01007387 */ /* 0x000fe20000100a00 */
[----:B------:R-:W-:Y:S01]  /*5d10*/  IMAD R24, R24, 0xfe, RZ ;  /* 0x000000fe18187824 */ /* 0x000fe200078e02ff */
[----:B------:R-:W-:-:S02]  /*5d20*/  SHF.L.U32 R5, R5, 0x1, RZ ;  /* 0x0000000105057819 */ /* 0x000fc400000006ff */
[----:B------:R-:W-:Y:S01]  /*5d30*/  STL.64 [R1+0x9b8], R22 ;  /* 0x0009b81601007387 */ /* 0x000fe20000100a00 */
[-C--:B------:R-:W-:Y:S02]  /*5d40*/  LEA.HI.X.SX32 R9, R7, R27.reuse, 0x1, P5 ;  /* 0x0000001b07097211 */ /* 0x080fe400028f0eff */
[-C--:B------:R-:W-:Y:S01]  /*5d50*/  LEA.HI.X.SX32 R7, R0, R27.reuse, 0x1, P0 ;  /* 0x0000001b00077211 */ /* 0x080fe200000f0eff */
[----:B------:R-:W-:Y:S01]  /*5d60*/  STL.64 [R1+0x9c0], R12 ;  /* 0x0009c00c01007387 */ /* 0x000fe20000100a00 */
[----:B------:R-:W-:-:S03]  /*5d70*/  LEA.HI.X.SX32 R27, R24, R27, 0x1, P1 ;  /* 0x0000001b181b7211 */ /* 0x000fc600008f0eff */
[----:B------:R-:W-:Y:S04]  /*5d80*/  STL.64 [R1+0x9c8], R20 ;  /* 0x0009c81401007387 */ /* 0x000fe80000100a00 */
[----:B------:R-:W-:Y:S04]  /*5d90*/  STL.64 [R1+0x9d0], R10 ;  /* 0x0009d00a01007387 */ /* 0x000fe80000100a00 */
[----:B------:R0:W-:Y:S04]  /*5da0*/  STL.64 [R1+0x9d8], R2 ;  /* 0x0009d80201007387 */ /* 0x0001e80000100a00 */
[----:B------:R-:W-:Y:S04]  /*5db0*/  STL.64 [R1+0x9e0], R8 ;  /* 0x0009e00801007387 */ /* 0x000fe80000100a00 */
[----:B------:R-:W-:Y:S01]  /*5dc0*/  STL.64 [R1+0x9e8], R18 ;  /* 0x0009e81201007387 */ /* 0x000fe20000100a00 */
[----:B0-----:R-:W-:-:S03]  /*5dd0*/  LOP3.LUT R2, R5, 0x10, RZ, 0x3c, !PT ;  /* 0x0000001005027812 */ /* 0x001fc600078e3cff */
[----:B------:R-:W-:Y:S04]  /*5de0*/  STL.64 [R1+0x9f0], R6 ;  /* 0x0009f00601007387 */ /* 0x000fe80000100a00 */
[----:B------:R-:W-:Y:S04]  /*5df0*/  STL.64 [R1+0x9f8], R26 ;  /* 0x0009f81a01007387 */ /* 0x000fe80000100a00 */
[----:B--2---:R-:W-:Y:S04]  /*5e00*/  STS.U16 [R5+0x1c000], R25 ;  /* 0x01c0001905007388 */ /* 0x004fe80000000400 */
[----:B------:R-:W-:Y:S04]  /*5e10*/  STS.U16 [R5+0x1d000], R16 ;  /* 0x01d0001005007388 */ /* 0x000fe80000000400 */
[----:B---3--:R-:W-:Y:S04]  /*5e20*/  STS.U16 [R5+0xf000], R17 ;  /* 0x00f0001105007388 */ /* 0x008fe80000000400 */
[----:B----4-:R-:W-:Y:S04]  /*5e30*/  STS.U16 [R5+0x1e000], R28 ;  /* 0x01e0001c05007388 */ /* 0x010fe80000000400 */
[----:B-----5:R0:W-:Y:S04]  /*5e40*/  STS.U16 [R5+0x1f000], R29 ;  /* 0x01f0001d05007388 */ /* 0x0201e80000000400 */
[----:B------:R1:W-:Y:S04]  /*5e50*/  STS.U16 [R2+0x1200], R4 ;  /* 0x0012000402007388 */ /* 0x0003e80000000400 */
[----:B0-----:R-:W2:Y:S04]  /*5e60*/  LDL.LU R29, [R1+0x394] ;  /* 0x00039400011d7983 */ /* 0x001ea80000300800 */
[----:B------:R0:W-:Y:S04]  /*5e70*/  STL [R1+0xa88], R5 ;  /* 0x000a880501007387 */ /* 0x0001e80000100800 */
[----:B-1----:R-:W3:Y:S04]  /*5e80*/  LDL.LU R4, [R1+0x390] ;  /* 0x0003900001047983 */ /* 0x002ee80000300800 */
[----:B0-----:R-:W4:Y:S04]  /*5e90*/  LDL.LU R5, [R1+0x388] ;  /* 0x0003880001057983 */ /* 0x001f280000300800 */
[----:B----4-:R0:W-:Y:S04]  /*5ea0*/  STL [R1+0xa8c], R5 ;  /* 0x000a8c0501007387 */ /* 0x0101e80000100800 */
[----:B0-----:R-:W4:Y:S04]  /*5eb0*/  LDL.LU R5, [R1+0x38c] ;  /* 0x00038c0001057983 */ /* 0x001f280000300800 */
[----:B------:R-:W5:Y:S04]  /*5ec0*/  LDL.LU R26, [R1+0x384] ;  /* 0x00038400011a7983 */ /* 0x000f680000300800 */
        /* <DEDUP_REMOVED lines=23> */
[----:B--2---:R0:W-:Y:S04]  /*6040*/  STS.U16 [R2+0x10200], R29 ;  /* 0x0102001d02007388 */ /* 0x0041e80000000400 */
[----:B------:R-:W2:Y:S04]  /*6050*/  LDL.LU R28, [R1+0x320] ;  /* 0x00032000011c7983 */ /* 0x000ea80000300800 */
[----:B---3--:R1:W-:Y:S04]  /*6060*/  STS.U16 [R2+0x11200], R4 ;  /* 0x0112000402007388 */ /* 0x0083e80000000400 */
[----:B0-----:R-:W3:Y:S04]  /*6070*/  LDL.LU R29, [R1+0x31c] ;  /* 0x00031c00011d7983 */ /* 0x001ee80000300800 */
[----:B-1----:R-:W2:Y:S04]  /*6080*/  LDL.LU R4, [R1+0x318] ;  /* 0x0003180001047983 */ /* 0x002ea80000300800 */
[----:B----4-:R0:W-:Y:S04]  /*6090*/  STS.U16 [R2+0x12200], R5 ;  /* 0x0122000502007388 */ /* 0x0101e80000000400 */
[----:B0-----:R-:W4:Y:S04]  /*60a0*/  LDL.LU R5, [R1+0xa8c] ;  /* 0x000a8c0001057983 */ /* 0x001f280000300800 */
[----:B----4-:R0:W-:Y:S04]  /*60b0*/  STS.U16 [R2+0x13200], R5 ;  /* 0x0132000502007388 */ /* 0x0101e80000000400 */
[----:B0-----:R-:W4:Y:S04]  /*60c0*/  LDL.LU R5, [R1+0xa88] ;  /* 0x000a880001057983 */ /* 0x001f280000300800 */
[----:B-----5:R-:W-:Y:S04]  /*60d0*/  STS.U16 [R2+0x14200], R26 ;  /* 0x0142001a02007388 */ /* 0x020fe80000000400 */
[----:B------:R-:W-:Y:S04]  /*60e0*/  STS.U16 [R2+0x15200], R27 ;  /* 0x0152001b02007388 */ /* 0x000fe80000000400 */
        /* <DEDUP_REMOVED lines=22> */
[----:B--2---:R-:W-:Y:S04]  /*6250*/  STS.U16 [R2+0xe200], R28 ;  /* 0x00e2001c02007388 */ /* 0x004fe80000000400 */
[----:B---3--:R-:W-:Y:S04]  /*6260*/  STS.U16 [R2+0xf200], R29 ;  /* 0x00f2001d02007388 */ /* 0x008fe80000000400 */
[----:B------:R0:W-:Y:S04]  /*6270*/  STS.U16 [R2+0x200], R4 ;  /* 0x0002000402007388 */ /* 0x0001e80000000400 */
[----:B0-----:R-:W2:Y:S01]  /*6280*/  LDL.LU R4, [R1+0x3b0] ;  /* 0x0003b00001047983 */ /* 0x001ea20000300800 */
[----:B----4-:R-:W-:-:S03]  /*6290*/  LOP3.LUT R0, R5, 0x20, RZ, 0x3c, !PT ;  /* 0x0000002005007812 */ /* 0x010fc600078e3cff */
[----:B------:R0:W-:Y:S04]  /*62a0*/  STL [R1+0xa7c], R5 ;  /* 0x000a7c0501007387 */ /* 0x0001e80000100800 */
[----:B0-----:R-:W3:Y:S04]  /*62b0*/  LDL.LU R5, [R1+0x304] ;  /* 0x0003040001057983 */ /* 0x001ee80000300800 */
[----:B---3--:R0:W-:Y:S04]  /*62c0*/  STL [R1+0xa80], R5 ;  /* 0x000a800501007387 */ /* 0x0081e80000100800 */
[----:B0-----:R-:W3:Y:S04]  /*62d0*/  LDL.LU R5, [R1+0x310] ;  /* 0x0003100001057983 */ /* 0x001ee80000300800 */
[----:B---3--:R0:W-:Y:S04]  /*62e0*/  STL [R1+0xa84], R5 ;  /* 0x000a840501007387 */ /* 0x0081e80000100800 */
[----:B0-----:R-:W3:Y:S04]  /*62f0*/  LDL.LU R5, [R1+0x3bc] ;  /* 0x0003bc0001057983 */ /* 0x001ee80000300800 */
[----:B------:R-:W4:Y:S04]  /*6300*/  LDL.LU R26, [R1+0x2f8] ;  /* 0x0002f800011a7983 */ /* 0x000f280000300800 */
[----:B------:R-:W5:Y:S04]  /*6310*/  LDL.LU R27, [R1+0x2ec] ;  /* 0x0002ec00011b7983 */ /* 0x000f680000300800 */
[----:B------:R-:W4:Y:S04]  /*6320*/  LDL.LU R6, [R1+0x2e0] ;  /* 0x0002e00001067983 */ /* 0x000f280000300800 */
        /* <DEDUP_REMOVED lines=22> */
[----:B--2---:R0:W-:Y:S04]  /*6490*/  STS.U16 [R0+0x1400], R4 ;  /* 0x0014000400007388 */ /* 0x0041e80000000400 */
[----:B------:R-:W2:Y:S04]  /*64a0*/  LDL.LU R29, [R1+0x200] ;  /* 0x00020000011d7983 */ /* 0x000ea80000300800 */
[----:B0-----:R-:W2:Y:S04]  /*64b0*/  LDL.LU R4, [R1+0x1fc] ;  /* 0x0001fc0001047983 */ /* 0x001ea80000300800 */
[----:B---3--:R0:W-:Y:S04]  /*64c0*/  STS.U16 [R0+0x2400], R5 ;  /* 0x0024000500007388 */ /* 0x0081e80000000400 */
[----:B0-----:R-:W3:Y:S04]  /*64d0*/  LDL.LU R5, [R1+0xa84] ;  /* 0x000a840001057983 */ /* 0x001ee80000300800 */
[----:B---3--:R0:W-:Y:S04]  /*64e0*/  STS.U16 [R0+0x3400], R5 ;  /* 0x0034000500007388 */ /* 0x0081e80000000400 */
[----:B0-----:R-:W3:Y:S04]  /*64f0*/  LDL.LU R5, [R1+0xa80] ;  /* 0x000a800001057983 */ /* 0x001ee80000300800 */
[----:B---3--:R0:W-:Y:S04]  /*6500*/  STS.U16 [R0+0x4400], R5 ;  /* 0x0044000500007388 */ /* 0x0081e80000000400 */
[----:B----4-:R-:W-:Y:S04]  /*6510*/  STS.U16 [R0+0x5400], R26 ;  /* 0x0054001a00007388 */ /* 0x010fe80000000400 */
        /* <DEDUP_REMOVED lines=25> */
[----:B0-----:R-:W2:Y:S04]  /*66b0*/  LDL.LU R5, [R1+0xa7c] ;  /* 0x000a7c0001057983 */ /* 0x001ea80000300800 */
[----:B------:R0:W-:Y:S04]  /*66c0*/  STS.U16 [R0+0xe400], R4 ;  /* 0x00e4000400007388 */ /* 0x0001e80000000400 */
[----:B0-----:R-:W3:Y:S04]  /*66d0*/  LDL.LU R4, [R1+0x1f4] ;  /* 0x0001f40001047983 */ /* 0x001ee80000300800 */
[----:B------:R-:W4:Y:S04]  /*66e0*/  LDL.LU R26, [R1+0x2b4] ;  /* 0x0002b400011a7983 */ /* 0x000f280000300800 */
[----:B----4-:R0:W-:Y:S04]  /*66f0*/  STL [R1+0xa70], R26 ;  /* 0x000a701a01007387 */ /* 0x0101e80000100800 */
[----:B0-----:R-:W4:Y:S04]  /*6700*/  LDL.LU R26, [R1+0x2c4] ;  /* 0x0002c400011a7983 */ /* 0x001f280000300800 */
[----:B----4-:R0:W-:Y:S04]  /*6710*/  STL [R1+0xa74], R26 ;  /* 0x000a741a01007387 */ /* 0x0101e80000100800 */
[----:B0-----:R-:W4:Y:S04]  /*6720*/  LDL.LU R26, [R1+0x2d4] ;  /* 0x0002d400011a7983 */ /* 0x001f280000300800 */
[----:B----4-:R2:W-:Y:S04]  /*6730*/  STL [R1+0xa78], R26 ;  /* 0x000a781a01007387 */ /* 0x0105e80000100800 */
        /* <DEDUP_REMOVED lines=15> */
[----:B------:R-:W4:Y:S01]  /*6830*/  LDL.LU R22, [R1+0x1a0] ;  /* 0x0001a00001167983 */ /* 0x000f220000300800 */
[----:B--2---:R-:W-:-:S03]  /*6840*/  LOP3.LUT R26, R5, 0x20, RZ, 0x3c, !PT ;  /* 0x00000020051a7812 */ /* 0x004fc600078e3cff */
[----:B------:R-:W2:Y:S04]  /*6850*/  LDL.LU R23, [R1+0x19c] ;  /* 0x00019c0001177983 */ /* 0x000ea80000300800 */
        /* <DEDUP_REMOVED lines=8> */
[----:B---3--:R0:W-:Y:S04]  /*68e0*/  STS.U16 [R26+0xf400], R4 ;  /* 0x00f400041a007388 */ /* 0x0081e80000000400 */
[----:B0-----:R-:W3:Y:S01]  /*68f0*/  LDL.LU R26, [R1+0xa78] ;  /* 0x000a7800011a7983 */ /* 0x001ee20000300800 */
[----:B------:R-:W-:-:S03]  /*6900*/  LOP3.LUT R2, R5, 0x30, RZ, 0x3c, !PT ;  /* 0x0000003005027812 */ /* 0x000fc600078e3cff */
[----:B------:R-:W2:Y:S04]  /*6910*/  LDL.LU R4, [R1+0x174] ;  /* 0x0001740001047983 */ /* 0x000ea80000300800 */
[----:B---3--:R0:W-:Y:S04]  /*6920*/  STS.U16 [R2+0x600], R26 ;  /* 0x0006001a02007388 */ /* 0x0081e80000000400 */
[----:B0-----:R-:W3:Y:S04]  /*6930*/  LDL.LU R26, [R1+0xa74] ;  /* 0x000a7400011a7983 */ /* 0x001ee80000300800 */
[----:B---3--:R0:W-:Y:S04]  /*6940*/  STS.U16 [R2+0x1600], R26 ;  /* 0x0016001a02007388 */ /* 0x0081e80000000400 */
[----:B0-----:R-:W3:Y:S04]  /*6950*/  LDL.LU R26, [R1+0xa70] ;  /* 0x000a7000011a7983 */ /* 0x001ee80000300800 */
[----:B---3--:R-:W-:Y:S04]  /*6960*/  STS.U16 [R2+0x2600], R26 ;  /* 0x0026001a02007388 */ /* 0x008fe80000000400 */
[----:B----4-:R-:W-:Y:S04]  /*6970*/  STS.U16 [R2+0x3600], R27 ;  /* 0x0036001b02007388 */ /* 0x010fe80000000400 */
[----:B-----5:R-:W-:Y:S04]  /*6980*/  STS.U16 [R2+0x10600], R6 ;  /* 0x0106000602007388 */ /* 0x020fe80000000400 */
[----:B------:R-:W-:Y:S04]  /*6990*/  STS.U16 [R2+0x11600], R7 ;  /* 0x0116000702007388 */ /* 0x000fe80000000400 */
[----:B------:R0:W-:Y:S02]  /*69a0*/  STS.U16 [R2+0x12600], R0 ;  /* 0x0126000002007388 */ /* 0x0001e40000000400 */
[----:B0-----:R-:W-:-:S05]  /*69b0*/  LOP3.LUT R0, R5, 0x40, RZ, 0x3c, !PT ;  /* 0x0000004005007812 */ /* 0x001fca00078e3cff */
[----:B------:R0:W-:Y:S04]  /*69c0*/  STL [R1+0xa6c], R0 ;  /* 0x000a6c0001007387 */ /* 0x0001e80000100800 */
[----:B0-----:R-:W3:Y:S04]  /*69d0*/  LDL.LU R0, [R1+0x170] ;  /* 0x0001700001007983 */ /* 0x001ee80000300800 */
[----:B------:R-:W4:Y:S04]  /*69e0*/  LDL.LU R26, [R1+0x3ac] ;  /* 0x0003ac00011a7983 */ /* 0x000f280000300800 */
[----:B----4-:R0:W-:Y:S04]  /*69f0*/  STL [R1+0xa5c], R26 ;  /* 0x000a5c1a01007387 */ /* 0x0101e80000100800 */
[----:B0-----:R-:W4:Y:S04]  /*6a00*/  LDL.LU R26, [R1+0x2cc] ;  /* 0x0002cc00011a7983 */ /* 0x001f280000300800 */
[----:B----4-:R0:W-:Y:S04]  /*6a10*/  STL [R1+0xa60], R26 ;  /* 0x000a601a01007387 */ /* 0x0101e80000100800 */
[----:B0-----:R-:W4:Y:S04]  /*6a20*/  LDL.LU R26, [R1+0x15c] ;  /* 0x00015c00011a7983 */ /* 0x001f280000300800 */
[----:B------:R-:W-:Y:S04]  /*6a30*/  STS.U16 [R2+0x13600], R18 ;  /* 0x0136001202007388 */ /* 0x000fe80000000400 */
[----:B------:R-:W-:Y:S04]  /*6a40*/  STS.U16 [R2+0x14600], R19 ;  /* 0x0146001302007388 */ /* 0x000fe80000000400 */
[----:B----4-:R0:W-:Y:S04]  /*6a50*/  STL [R1+0xa68], R26 ;  /* 0x000a681a01007387 */ /* 0x0101e80000100800 */
[----:B0-----:R-:W2:Y:S04]  /*6a60*/  LDL.LU R26, [R1+0x168] ;  /* 0x00016800011a7983 */ /* 0x001ea80000300800 */
[----:B------:R-:W5:Y:S04]  /*6a70*/  LDL.LU R27, [R1+0x2bc] ;  /* 0x0002bc00011b7983 */ /* 0x000f680000300800 */
[----:B------:R0:W-:Y:S04]  /*6a80*/  STS.U16 [R2+0x15600], R8 ;  /* 0x0156000802007388 */ /* 0x0001e80000000400 */
        /* <DEDUP_REMOVED lines=18> */
[----:B------:R2:W-:Y:S04]  /*6bb0*/  STS.U16 [R2+0xc600], R4 ;  /* 0x00c6000402007388 */ /* 0x0005e80000000400 */
[----:B-----5:R5:W-:Y:S04]  /*6bc0*/  STL [R1+0xa64], R27 ;  /* 0x000a641b01007387 */ /* 0x020be80000100800 */
[----:B------:R-:W4:Y:S04]  /*6bd0*/  LDL.LU R6, [R1+0x3b8] ;  /* 0x0003b80001067983 */ /* 0x000f280000300800 */
[----:B------:R-:W4:Y:S04]  /*6be0*/  LDL.LU R7, [R1+0x2b8] ;  /* 0x0002b80001077983 */ /* 0x000f280000300800 */
[----:B------:R-:W4:Y:S04]  /*6bf0*/  LDL.LU R18, [R1+0x308] ;  /* 0x0003080001127983 */ /* 0x000f280000300800 */
[----:B------:R-:W4:Y:S04]  /*6c00*/  LDL.LU R19, [R1+0x2ac] ;  /* 0x0002ac0001137983 */ /* 0x000f280000300800 */
[----:B0-----:R-:W4:Y:S04]  /*6c10*/  LDL.LU R8, [R1+0x300] ;  /* 0x0003000001087983 */ /* 0x001f280000300800 */
[----:B-1----:R-:W4:Y:S04]  /*6c20*/  LDL.LU R9, [R1+0x2a0] ;  /* 0x0002a00001097983 */ /* 0x002f280000300800 */
[----:B--2---:R-:W2:Y:S04]  /*6c30*/  LDL.LU R2, [R1+0x2f4] ;  /* 0x0002f40001027983 */ /* 0x004ea80000300800 */
        /* <DEDUP_REMOVED lines=8> */
[----:B------:R-:W2:Y:S01]  /*6cc0*/  LDL.LU R23, [R1+0x144] ;  /* 0x0001440001177983 */ /* 0x000ea20000300800 */
[----:B-----5:R-:W-:-:S03]  /*6cd0*/  LOP3.LUT R27, R5, 0x30, RZ, 0x3c, !PT ;  /* 0x00000030051b7812 */ /* 0x020fc600078e3cff */
[----:B------:R-:W5:Y:S04]  /*6ce0*/  LDL.LU R14, [R1+0x140] ;  /* 0x00014000010e7983 */ /* 0x000f680000300800 */
        /* <DEDUP_REMOVED lines=9> */
[----:B------:R1:W-:Y:S04]  /*6d80*/  STS.U16 [R27+0xe600], R26 ;  /* 0x00e6001a1b007388 */ /* 0x0003e80000000400 */
[----:B0-----:R-:W3:Y:S04]  /*6d90*/  LDL.LU R0, [R1+0xa6c] ;  /* 0x000a6c0001007983 */ /* 0x001ee80000300800 */
[----:B-1----:R-:W2:Y:S04]  /*6da0*/  LDL.LU R26, [R1+0xa68] ;  /* 0x000a6800011a7983 */ /* 0x002ea80000300800 */
[----:B--2---:R0:W-:Y:S04]  /*6db0*/  STS.U16 [R27+0xf600], R26 ;  /* 0x00f6001a1b007388 */ /* 0x0041e80000000400 */
[----:B0-----:R-:W2:Y:S04]  /*6dc0*/  LDL.LU R27, [R1+0xa64] ;  /* 0x000a6400011b7983 */ /* 0x001ea80000300800 */
[----:B------:R-:W3:Y:S04]  /*6dd0*/  LDL.LU R26, [R1+0xa60] ;  /* 0x000a6000011a7983 */ /* 0x000ee80000300800 */
[----:B---3--:R0:W-:Y:S04]  /*6de0*/  STS.U16 [R0+0x1800], R26 ;  /* 0x0018001a00007388 */ /* 0x0081e80000000400 */
[----:B0-----:R-:W3:Y:S04]  /*6df0*/  LDL.LU R26, [R1+0xa5c] ;  /* 0x000a5c00011a7983 */ /* 0x001ee80000300800 */
[----:B---3--:R-:W-:Y:S04]  /*6e00*/  STS.U16 [R0+0x2800], R26 ;  /* 0x0028001a00007388 */ /* 0x008fe80000000400 */
[----:B--2---:R-:W-:Y:S04]  /*6e10*/  STS.U16 [R0+0x3800], R27 ;  /* 0x0038001b00007388 */ /* 0x004fe80000000400 */
[----:B----4-:R-:W-:Y:S04]  /*6e20*/  STS.U16 [R0+0x4800], R6 ;  /* 0x0048000600007388 */ /* 0x010fe80000000400 */
        /* <DEDUP_REMOVED lines=23> */
[----:B------:R0:W-:Y:S02]  /*6fa0*/  STS.U16 [R0+0x1b800], R4 ;  /* 0x01b8000400007388 */ /* 0x0001e40000000400 */
[----:B0-----:R-:W-:-:S05]  /*6fb0*/  LOP3.LUT R0, R5, 0x50, RZ, 0x3c, !PT ;  /* 0x0000005005007812 */ /* 0x001fca00078e3cff */
[----:B------:R0:W-:Y:S04]  /*6fc0*/  STL [R1+0xa54], R0 ;  /* 0x000a540001007387 */ /* 0x0001e80000100800 */
[----:B0-----:R-:W2:Y:S04]  /*6fd0*/  LDL.LU R0, [R1+0x118] ;  /* 0x0001180001007983 */ /* 0x001ea80000300800 */
[----:B--2---:R0:W-:Y:S04]  /*6fe0*/  STL [R1+0xa58], R0 ;  /* 0x000a580001007387 */ /* 0x0041e80000100800 */
[----:B0-----:R-:W2:Y:S04]  /*6ff0*/  LDL.LU R0, [R1+0x11c] ;  /* 0x00011c0001007983 */ /* 0x001ea80000300800 */
[----:B------:R-:W3:Y:S04]  /*7000*/  LDL.LU R26, [R1+0x110] ;  /* 0x00011000011a7983 */ /* 0x000ee80000300800 */
[----:B---3--:R0:W-:Y:S04]  /*7010*/  STL [R1+0xa50], R26 ;  /* 0x000a501a01007387 */ /* 0x0081e80000100800 */
[----:B0-----:R-:W3:Y:S04]  /*7020*/  LDL.LU R26, [R1+0x114] ;  /* 0x00011400011a7983 */ /* 0x001ee80000300800 */
[----:B------:R-:W4:Y:S04]  /*7030*/  LDL.LU R27, [R1+0x3b4] ;  /* 0x0003b400011b7983 */ /* 0x000f280000300800 */
[----:B----4-:R0:W-:Y:S04]  /*7040*/  STL [R1+0xa4c], R27 ;  /* 0x000a4c1b01007387 */ /* 0x0101e80000100800 */
[----:B------:R-:W4:Y:S04]  /*7050*/  LDL.LU R6, [R1+0x314] ;  /* 0x0003140001067983 */ /* 0x000f280000300800 */
[----:B------:R-:W5:Y:S04]  /*7060*/  LDL.LU R7, [R1+0x2fc] ;  /* 0x0002fc0001077983 */ /* 0x000f680000300800 */
[----:B------:R-:W3:Y:S04]  /*7070*/  LDL.LU R18, [R1+0x2e4] ;  /* 0x0002e40001127983 */ /* 0x000ee80000300800 */
        /* <DEDUP_REMOVED lines=13> */
[----:B------:R-:W3:Y:S01]  /*7150*/  LDL.LU R14, [R1+0x108] ;  /* 0x00010800010e7983 */ /* 0x000ee20000300800 */
[----:B0-----:R-:W-:-:S03]  /*7160*/  LOP3.LUT R27, R5, 0x40, RZ, 0x3c, !PT ;  /* 0x00000040051b7812 */ /* 0x001fc600078e3cff */
        /* <DEDUP_REMOVED lines=9> */
[----:B--2---:R0:W-:Y:S04]  /*7200*/  STS.U16 [R27+0x1c800], R0 ;  /* 0x01c800001b007388 */ /* 0x0041e80000000400 */
[----:B0-----:R-:W2:Y:S04]  /*7210*/  LDL.LU R0, [R1+0xa58] ;  /* 0x000a580001007983 */ /* 0x001ea80000300800 */
[----:B--2---:R0:W-:Y:S04]  /*7220*/  STS.U16 [R27+0x1d800], R0 ;  /* 0x01d800001b007388 */ /* 0x0041e80000000400 */
[----:B---3--:R1:W-:Y:S04]  /*7230*/  STS.U16 [R27+0x1e800], R26 ;  /* 0x01e8001a1b007388 */ /* 0x0083e80000000400 */
[----:B0-----:R-:W2:Y:S04]  /*7240*/  LDL.LU R0, [R1+0xa54] ;  /* 0x000a540001007983 */ /* 0x001ea80000300800 */
[----:B-1----:R-:W3:Y:S04]  /*7250*/  LDL.LU R26, [R1+0xa50] ;  /* 0x000a5000011a7983 */ /* 0x002ee80000300800 */
[----:B---3--:R0:W-:Y:S04]  /*7260*/  STS.U16 [R27+0x1f800], R26 ;  /* 0x01f8001a1b007388 */ /* 0x0081e80000000400 */
[----:B0-----:R-:W2:Y:S04]  /*7270*/  LDL.LU R27, [R1+0xa4c] ;  /* 0x000a4c00011b7983 */ /* 0x001ea80000300800 */
[----:B--2---:R-:W-:Y:S04]  /*7280*/  STS.U16 [R0+0xa00], R27 ;  /* 0x000a001b00007388 */ /* 0x004fe80000000400 */
        /* <DEDUP_REMOVED lines=24> */
[----:B------:R-:W-:Y:S04]  /*7410*/  STS.U16 [R0+0x19a00], R4 ;  /* 0x019a000400007388 */ /* 0x000fe80000000400 */
[----:B------:R1:W-:Y:S04]  /*7420*/  STS.U16 [R0+0x1aa00], R5 ;  /* 0x01aa000500007388 */ /* 0x0003e80000000400 */
[----:B0-----:R-:W2:Y:S04]  /*7430*/  LDL.LU R29, [R1+0xe0] ;  /* 0x0000e000011d7983 */ /* 0x001ea80000300800 */
[----:B-1----:R-:W3:Y:S04]  /*7440*/  LDL.LU R0, [R1+0x290] ;  /* 0x0002900001007983 */ /* 0x002ee80000300800 */
[----:B---3--:R0:W-:Y:S04]  /*7450*/  STL [R1+0xa1c], R0 ;  /* 0x000a1c0001007387 */ /* 0x0081e80000100800 */
[----:B0-----:R-:W3:Y:S04]  /*7460*/  LDL.LU R0, [R1+0x294] ;  /* 0x0002940001007983 */ /* 0x001ee80000300800 */
        /* <DEDUP_REMOVED lines=20> */
[----:B------:R-:W4:Y:S04]  /*75b0*/  LDL.LU.64 R26, [R1+0xb0] ;  /* 0x0000b000011a7983 */ /* 0x000f280000300a00 */
[----:B----4-:R0:W-:Y:S04]  /*75c0*/  STL.64 [R1+0xa00], R26 ;  /* 0x000a001a01007387 */ /* 0x0101e80000100a00 */
[----:B0-----:R-:W4:Y:S04]  /*75d0*/  LDL.LU.64 R26, [R1+0xb8] ;  /* 0x0000b800011a7983 */ /* 0x001f280000300a00 */
[----:B----4-:R0:W-:Y:S04]  /*75e0*/  STL.64 [R1+0xa08], R26 ;  /* 0x000a081a01007387 */ /* 0x0101e80000100a00 */
[----:B0-----:R-:W4:Y:S04]  /*75f0*/  LDL.LU.64 R26, [R1+0xc0] ;  /* 0x0000c000011a7983 */ /* 0x001f280000300a00 */
[----:B------:R-:W0:Y:S04]  /*7600*/  S2R R5, SR_TID.X ;  /* 0x0000000000057919 */ /* 0x000e280000002100 */
[----:B----4-:R1:W-:Y:S04]  /*7610*/  STL.64 [R1+0xa10], R26 ;  /* 0x000a101a01007387 */ /* 0x0103e80000100a00 */
[----:B-1----:R-:W4:Y:S01]  /*7620*/  LDL.LU.64 R26, [R1+0xc8] ;  /* 0x0000c800011a7983 */ /* 0x002f220000300a00 */
[----:B0-----:R-:W-:-:S03]  /*7630*/  LOP3.LUT R5, R5, 0xff, RZ, 0xc0, !PT ;  /* 0x000000ff05057812 */ /* 0x001fc600078ec0ff */
[----:B----4-:R-:W-:Y:S04]  /*7640*/  STL [R1+0xa3c], R26 ;  /* 0x000a3c1a01007387 */ /* 0x010fe80000100800 */
[----:B------:R0:W-:Y:S04]  /*7650*/  STL [R1+0xa18], R27 ;  /* 0x000a181b01007387 */ /* 0x0001e80000100800 */
[----:B------:R-:W4:Y:S04]  /*7660*/  LDL.LU.64 R6, [R1+0xa8] ;  /* 0x0000a80001067983 */ /* 0x000f280000300a00 */
[----:B------:R-:W5:Y:S01]  /*7670*/  LDL.LU.64 R18, [R1+0xa0] ;  /* 0x0000a00001127983 */ /* 0x000f620000300a00 */
[----:B0-----:R-:W-:-:S03]  /*7680*/  SHF.L.U32 R27, R5, 0x1, RZ ;  /* 0x00000001051b7819 */ /* 0x001fc600000006ff */
[----:B------:R-:W4:Y:S04]  /*7690*/  LDL.LU.64 R4, [R1+0x98] ;  /* 0x0000980001047983 */ /* 0x000f280000300a00 */
[----:B------:R-:W4:Y:S01]  /*76a0*/  LDL.LU.64 R8, [R1+0x90] ;  /* 0x0000900001087983 */ /* 0x000f220000300a00 */
[----:B------:R-:W-:-:S03]  /*76b0*/  LOP3.LUT R26, R27, 0x50, RZ, 0x3c, !PT ;  /* 0x000000501b1a7812 */ /* 0x000fc600078e3cff */
[----:B------:R-:W4:Y:S04]  /*76c0*/  LDL.LU.64 R2, [R1+0x88] ;  /* 0x0000880001027983 */ /* 0x000f280000300a00 */
[----:B------:R-:W4:Y:S04]  /*76d0*/  LDL.LU.64 R10, [R1+0x78] ;  /* 0x00007800010a7983 */ /* 0x000f280000300a00 */
[----:B------:R-:W4:Y:S04]  /*76e0*/  LDL.LU.64 R20, [R1+0x68] ;  /* 0x0000680001147983 */ /* 0x000f280000300a00 */
[----:B------:R-:W4:Y:S04]  /*76f0*/  LDL.LU.64 R12, [R1+0x58] ;  /* 0x00005800010c7983 */ /* 0x000f280000300a00 */
[----:B------:R-:W4:Y:S04]  /*7700*/  LDL.LU.64 R22, [R1+0x48] ;  /* 0x0000480001167983 */ /* 0x000f280000300a00 */
[----:B------:R-:W4:Y:S04]  /*7710*/  LDL.LU.64 R14, [R1+0x38] ;  /* 0x00003800010e7983 */ /* 0x000f280000300a00 */
[----:B------:R-:W4:Y:S04]  /*7720*/  LDL.LU.64 R24, [R1+0x28] ;  /* 0x0000280001187983 */ /* 0x000f280000300a00 */
[----:B--2---:R0:W-:Y:S04]  /*7730*/  STS.U16 [R26+0x1ba00], R29 ;  /* 0x01ba001d1a007388 */ /* 0x0041e80000000400 */
[----:B------:R-:W2:Y:S04]  /*7740*/  LDL.LU.64 R16, [R1+0x18] ;  /* 0x0000180001107983 */ /* 0x000ea80000300a00 */
[----:B---3--:R1:W-:Y:S04]  /*7750*/  STS.U16 [R26+0x1ca00], R0 ;  /* 0x01ca00001a007388 */ /* 0x0083e80000000400 */
[----:B0-----:R-:W3:Y:S04]  /*7760*/  LDL.LU.64 R28, [R1+0x8] ;  /* 0x00000800011c7983 */ /* 0x001ee80000300a00 */
[----:B-1----:R-:W2:Y:S04]  /*7770*/  LDL.LU R0, [R1+0xa48] ;  /* 0x000a480001007983 */ /* 0x002ea80000300800 */
[----:B--2---:R0:W-:Y:S04]  /*7780*/  STS.U16 [R26+0x1da00], R0 ;  /* 0x01da00001a007388 */ /* 0x0041e80000000400 */
[----:B0-----:R-:W2:Y:S04]  /*7790*/  LDL.LU R0, [R1+0xa44] ;  /* 0x000a440001007983 */ /* 0x001ea80000300800 */
[----:B--2---:R0:W-:Y:S04]  /*77a0*/  STS.U16 [R26+0x1ea00], R0 ;  /* 0x01ea00001a007388 */ /* 0x0041e80000000400 */
[----:B0-----:R-:W2:Y:S01]  /*77b0*/  LDL.LU R0, [R1+0xa40] ;  /* 0x000a400001007983 */ /* 0x001ea20000300800 */
[----:B------:R-:W-:-:S03]  /*77c0*/  LOP3.LUT R27, R27, 0x60, RZ, 0x3c, !PT ;  /* 0x000000601b1b7812 */ /* 0x000fc600078e3cff */
[----:B--2---:R0:W-:Y:S04]  /*77d0*/  STS.U16 [R26+0x1fa00], R0 ;  /* 0x01fa00001a007388 */ /* 0x0041e80000000400 */
[----:B0-----:R-:W2:Y:S04]  /*77e0*/  LDL.LU R26, [R1+0xa3c] ;  /* 0x000a3c00011a7983 */ /* 0x001ea80000300800 */
[----:B------:R-:W2:Y:S04]  /*77f0*/  LDL.LU R0, [R1+0xa38] ;  /* 0x000a380001007983 */ /* 0x000ea80000300800 */
[----:B--2---:R0:W-:Y:S04]  /*7800*/  STS.U16 [R27+0xc00], R0 ;  /* 0x000c00001b007388 */ /* 0x0041e80000000400 */
[----:B0-----:R-:W2:Y:S04]  /*7810*/  LDL.LU R0, [R1+0xa34] ;  /* 0x000a340001007983 */ /* 0x001ea80000300800 */
        /* <DEDUP_REMOVED lines=14> */
[----:B--2---:R0:W2:Y:S04]  /*7900*/  LDG.E.U16 R0, [R26.64] ;  /* 0x000000041a007981 */ /* 0x0040a8000c1e1500 */
[----:B0-----:R-:W3:Y:S04]  /*7910*/  LDL.LU.64 R26, [R1+0xa10] ;  /* 0x000a1000011a7983 */ /* 0x001ee80000300a00 */
[----:B--2---:R3:W-:Y:S04]  /*7920*/  STL [R1+0xc8], R0 ;  /* 0x0000c80001007387 */ /* 0x0047e80000100800 */
[----:B---3--:R0:W2:Y:S04]  /*7930*/  LDG.E.U16 R0, [R26.64] ;  /* 0x000000041a007981 */ /* 0x0080a8000c1e1500 */
        /* <DEDUP_REMOVED lines=8> */
[----:B----4-:R0:W2:Y:S04]  /*79c0*/  LDG.E.U16 R0, [R6.64] ;  /* 0x0000000406007981 */ /* 0x0100a8000c1e1500 */
[----:B---3--:R1:W3:Y:S04]  /*79d0*/  LDG.E.U16 R26, [R26.64] ;  /* 0x000000041a1a7981 */ /* 0x0082e8000c1e1500 */
[----:B0-----:R-:W4:Y:S04]  /*79e0*/  LDL.LU.64 R6, [R1+0x9f0] ;  /* 0x0009f00001067983 */ /* 0x001f280000300a00 */
[----:B--2---:R5:W-:Y:S04]  /*79f0*/  STL [R1+0xa8], R0 ;  /* 0x0000a80001007387 */ /* 0x004be80000100800 */
[----:B-----5:R0:W2:Y:S04]  /*7a00*/  LDG.E.U16 R0, [R18.64] ;  /* 0x0000000412007981 */ /* 0x0200a8000c1e1500 */
[----:B----4-:R4:W5:Y:S04]  /*7a10*/  LDG.E.U16 R6, [R6.64] ;  /* 0x0000000406067981 */ /* 0x010968000c1e1500 */
[----:B0-----:R-:W3:Y:S04]  /*7a20*/  LDL.LU.64 R18, [R1+0x9e8] ;  /* 0x0009e80001127983 */ /* 0x001ee80000300a00 */
[----:B--2---:R0:W-:Y:S04]  /*7a30*/  STL [R1+0xa0], R0 ;  /* 0x0000a00001007387 */ /* 0x0041e80000100800 */
[----:B0-----:R0:W2:Y:S04]  /*7a40*/  LDG.E.U16 R0, [R4.64] ;  /* 0x0000000404007981 */ /* 0x0010a8000c1e1500 */
[----:B0-----:R-:W3:Y:S04]  /*7a50*/  LDL.LU.64 R4, [R1+0x70] ;  /* 0x0000700001047983 */ /* 0x001ee80000300a00 */
[----:B--2---:R0:W-:Y:S04]  /*7a60*/  STL [R1+0x98], R0 ;  /* 0x0000980001007387 */ /* 0x0041e80000100800 */
[----:B0-----:R0:W2:Y:S04]  /*7a70*/  LDG.E.U16 R0, [R8.64] ;  /* 0x0000000408007981 */ /* 0x0010a8000c1e1500 */
[----:B0-----:R-:W3:Y:S04]  /*7a80*/  LDL.LU.64 R8, [R1+0x9e0] ;  /* 0x0009e00001087983 */ /* 0x001ee80000300a00 */
[----:B--2---:R0:W-:Y:S04]  /*7a90*/  STL [R1+0x90], R0 ;  /* 0x0000900001007387 */ /* 0x0041e80000100800 */
[----:B0-----:R0:W2:Y:S04]  /*7aa0*/  LDG.E.U16 R0, [R2.64] ;  /* 0x0000000402007981 */ /* 0x0010a8000c1e1500 */
[----:B---3--:R3:W3:Y:S04]  /*7ab0*/  LDG.E.U16 R8, [R8.64] ;  /* 0x0000000408087981 */ /* 0x0086e8000c1e1500 */
        /* <DEDUP_REMOVED lines=30> */
[----:B---3--:R0:W2:Y:S04]  /*7ca0*/  LDG.E.U16 R0, [R28.64] ;  /* 0x000000041c007981 */ /* 0x0080a8000c1e1500 */
[----:B0-----:R0:W3:Y:S04]  /*7cb0*/  LDG.E.U16 R29, [R24.64] ;  /* 0x00000004181d7981 */ /* 0x0010e8000c1e1500 */
[----:B------:R1:W2:Y:S04]  /*7cc0*/  LDG.E.U16 R28, [R22.64] ;  /* 0x00000004161c7981 */ /* 0x0002a8000c1e1500 */
[----:B0-----:R0:W4:Y:S04]  /*7cd0*/  LDG.E.U16 R24, [R20.64] ;  /* 0x0000000414187981 */ /* 0x001128000c1e1500 */
[----:B-1----:R1:W4:Y:S04]  /*7ce0*/  LDG.E.U16 R22, [R2.64] ;  /* 0x0000000402167981 */ /* 0x002328000c1e1500 */
[----:B0-----:R0:W5:Y:S04]  /*7cf0*/  LDG.E.U16 R20, [R18.64] ;  /* 0x0000000412147981 */ /* 0x001168000c1e1500 */
[----:B---3--:R-:W-:Y:S04]  /*7d00*/  STL [R1+0x970], R29 ;  /* 0x0009701d01007387 */ /* 0x008fe80000100800 */
[----:B--2---:R2:W-:Y:S04]  /*7d10*/  STL [R1+0x974], R28 ;  /* 0x0009741c01007387 */ /* 0x0045e80000100800 */
[----:B--2---:R-:W2:Y:S04]  /*7d20*/  LDL.LU.64 R28, [R1+0x10] ;  /* 0x00001000011c7983 */ /* 0x004ea80000300a00 */
[----:B----4-:R3:W-:Y:S04]  /*7d30*/  STL [R1+0x978], R24 ;  /* 0x0009781801007387 */ /* 0x0107e80000100800 */
[----:B---3--:R-:W3:Y:S04]  /*7d40*/  LDL.LU.64 R24, [R1+0x20] ;  /* 0x0000200001187983 */ /* 0x008ee80000300a00 */
[----:B-1----:R-:W4:Y:S04]  /*7d50*/  LDL.LU.64 R2, [R1+0x80] ;  /* 0x0000800001027983 */ /* 0x002f280000300a00 */
[----:B------:R1:W-:Y:S04]  /*7d60*/  STL [R1+0x97c], R22 ;  /* 0x00097c1601007387 */ /* 0x0003e80000100800 */
[----:B-1----:R-:W2:Y:S04]  /*7d70*/  LDL.LU.64 R22, [R1+0x30] ;  /* 0x0000300001167983 */ /* 0x002ea80000300a00 */
[----:B0-----:R-:W2:Y:S04]  /*7d80*/  LDL.LU.64 R18, [R1+0x50] ;  /* 0x0000500001127983 */ /* 0x001ea80000300a00 */
[----:B----4-:R-:W4:Y:S04]  /*7d90*/  LDG.E.U16 R3, [R2.64] ;  /* 0x0000000402037981 */ /* 0x010f28000c1e1500 */
[----:B-----5:R0:W-:Y:S04]  /*7da0*/  STL [R1+0x980], R20 ;  /* 0x0009801401007387 */ /* 0x0201e80000100800 */
[----:B0-----:R-:W5:Y:S04]  /*7db0*/  LDL.LU.64 R20, [R1+0x40] ;  /* 0x0000400001147983 */ /* 0x001f680000300a00 */
[----:B--2---:R5:W2:Y:S04]  /*7dc0*/  LDG.E.U16 R18, [R18.64] ;  /* 0x0000000412127981 */ /* 0x004aa8000c1e1500 */
[----:B----4-:R0:W-:Y:S04]  /*7dd0*/  STL [R1+0x954], R3 ;  /* 0x0009540301007387 */ /* 0x0101e80000100800 */
[----:B0-----:R-:W4:Y:S04]  /*7de0*/  LDL.LU.64 R2, [R1+0x60] ;  /* 0x0000600001027983 */ /* 0x001f280000300a00 */
[----:B------:R0:W-:Y:S04]  /*7df0*/  STL [R1+0x8], R0 ;  /* 0x0000080001007387 */ /* 0x0001e80000100800 */
[----:B-----5:R1:W5:Y:S04]  /*7e00*/  LDG.E.U16 R19, [R20.64] ;  /* 0x0000000414137981 */ /* 0x020368000c1e1500 */
[----:B0-----:R0:W2:Y:S04]  /*7e10*/  LDG.E.U16 R0, [R4.64] ;  /* 0x0000000404007981 */ /* 0x0010a8000c1e1500 */
[----:B-1----:R3:W5:Y:S04]  /*7e20*/  LDG.E.U16 R21, [R22.64] ;  /* 0x0000000416157981 */ /* 0x002768000c1e1500 */
[----:B0-----:R-:W5:Y:S04]  /*7e30*/  LDL.LU.64 R4, [R1+0x990] ;  /* 0x0009900001047983 */ /* 0x001f680000300a00 */
[----:B---3--:R0:W3:Y:S04]  /*7e40*/  LDG.E.U16 R23, [R24.64] ;  /* 0x0000000418177981 */ /* 0x0080e8000c1e1500 */
[----:B0-----:R0:W3:Y:S04]  /*7e50*/  LDG.E.U16 R25, [R28.64] ;  /* 0x000000041c197981 */ /* 0x0010e8000c1e1500 */
[----:B----4-:R-:W4:Y:S04]  /*7e60*/  LDG.E.U16 R2, [R2.64] ;  /* 0x0000000402027981 */ /* 0x010f28000c1e1500 */
[----:B0-----:R-:W0:Y:S04]  /*7e70*/  S2R R29, SR_TID.X ;  /* 0x00000000001d7919 */ /* 0x001e280000002100 */
[----:B--2---:R-:W-:Y:S04]  /*7e80*/  STL [R1+0x958], R0 ;  /* 0x0009580001007387 */ /* 0x004fe80000100800 */
[----:B-----5:R1:W2:Y:S01]  /*7e90*/  LDG.E.U16 R27, [R4.64] ;  /* 0x00000004041b7981 */ /* 0x0202a2000c1e1500 */
[----:B0-----:R-:W-:-:S04]  /*7ea0*/  LOP3.LUT R29, R29, 0xff, RZ, 0xc0, !PT ;  /* 0x000000ff1d1d7812 */ /* 0x001fc800078ec0ff */
[----:B------:R-:W-:Y:S01]  /*7eb0*/  SHF.L.U32 R29, R29, 0x1, RZ ;  /* 0x000000011d1d7819 */ /* 0x000fe200000006ff */
[----:B----4-:R-:W-:Y:S04]  /*7ec0*/  STL [R1+0x95c], R2 ;  /* 0x00095c0201007387 */ /* 0x010fe80000100800 */
[----:B------:R-:W-:Y:S04]  /*7ed0*/  STL [R1+0x960], R18 ;  /* 0x0009601201007387 */ /* 0x000fe80000100800 */
[----:B------:R-:W-:Y:S04]  /*7ee0*/  STL [R1+0x964], R19 ;  /* 0x0009641301007387 */ /* 0x000fe80000100800 */
[----:B------:R0:W-:Y:S04]  /*7ef0*/  STL [R1+0x968], R21 ;  /* 0x0009681501007387 */ /* 0x0001e80000100800 */
[----:B------:R-:W4:Y:S04]  /*7f00*/  LDL.LU R20, [R1+0x1c8] ;  /* 0x0001c80001147983 */ /* 0x000f280000300800 */
[----:B0-----:R-:W5:Y:S04]  /*7f10*/  LDL.LU R21, [R1+0x148] ;  /* 0x0001480001157983 */ /* 0x001f680000300800 */
[----:B------:R-:W2:Y:S04]  /*7f20*/  LDL.LU R19, [R1+0x88] ;  /* 0x0000880001137983 */ /* 0x000ea80000300800 */
[----:B------:R-:W2:Y:S04]  /*7f30*/  LDL.LU R18, [R1+0x78] ;  /* 0x0000780001127983 */ /* 0x000ea80000300800 */
[----:B------:R-:W2:Y:S04]  /*7f40*/  LDL.LU R2, [R1+0x68] ;  /* 0x0000680001027983 */ /* 0x000ea80000300800 */
[----:B------:R-:W2:Y:S04]  /*7f50*/  LDL.LU R0, [R1+0x58] ;  /* 0x0000580001007983 */ /* 0x000ea80000300800 */
[----:B------:R-:W2:Y:S04]  /*7f60*/  LDL.LU R3, [R1+0x48] ;  /* 0x0000480001037983 */ /* 0x000ea80000300800 */
[----:B---3--:R0:W-:Y:S04]  /*7f70*/  STL [R1+0x96c], R23 ;  /* 0x00096c1701007387 */ /* 0x0081e80000100800 */
[----:B-1----:R-:W3:Y:S04]  /*7f80*/  LDL.LU.64 R4, [R1+0x988] ;  /* 0x0009880001047983 */ /* 0x002ee80000300a00 */
[----:B------:R-:W2:Y:S04]  /*7f90*/  LDL.LU R17, [R1+0x158] ;  /* 0x0001580001117983 */ /* 0x000ea80000300800 */
[----:B------:R-:W2:Y:S04]  /*7fa0*/  LDL.LU R15, [R1+0x164] ;  /* 0x00016400010f7983 */ /* 0x000ea80000300800 */
[----:B------:R-:W2:Y:S04]  /*7fb0*/  LDL.LU R13, [R1+0x17c] ;  /* 0x00017c00010d7983 */ /* 0x000ea80000300800 */
[----:B------:R-:W2:Y:S04]  /*7fc0*/  LDL.LU R11, [R1+0x188] ;  /* 0x00018800010b7983 */ /* 0x000ea80000300800 */
[----:B------:R-:W2:Y:S04]  /*7fd0*/  LDL.LU R9, [R1+0x1a4] ;  /* 0x0001a40001097983 */ /* 0x000ea80000300800 */
[----:B------:R-:W2:Y:S01]  /*7fe0*/  LDL.LU R7, [R1+0x1b0] ;  /* 0x0001b00001077983 */ /* 0x000ea20000300800 */
[----:B0-----:R-:W-:-:S03]  /*7ff0*/  LOP3.LUT R23, R29, 0x60, RZ, 0x3c, !PT ;  /* 0x000000601d177812 */ /* 0x001fc600078e3cff */
[----:B------:R-:W5:Y:S04]  /*8000*/  LDL.LU R22, [R1+0x38] ;  /* 0x0000380001167983 */ /* 0x000f680000300800 */
[----:B------:R-:W5:Y:S04]  /*8010*/  LDL.LU R24, [R1+0x28] ;  /* 0x0000280001187983 */ /* 0x000f680000300800 */
[----:B------:R-:W5:Y:S04]  /*8020*/  LDL.LU R28, [R1+0x18] ;  /* 0x00001800011c7983 */ /* 0x000f680000300800 */
[----:B------:R-:W5:Y:S04]  /*8030*/  LDL.LU R29, [R1+0xc] ;  /* 0x00000c00011d7983 */ /* 0x000f680000300800 */
[----:B----4-:R0:W-:Y:S04]  /*8040*/  STS.U16 [R23+0x8c00], R20 ;  /* 0x008c001417007388 */ /* 0x0101e80000000400 */
[----:B---3--:R1:W3:Y:S02]  /*8050*/  LDG.E.U16 R4, [R4.64] ;  /* 0x0000000404047981 */ /* 0x0082e4000c1e1500 */
[----:B-1----:R-:W-:-:S04]  /*8060*/  MOV R5, 0x1 ;  /* 0x0000000100057802 */ /* 0x002fc80000000f00 */
[----:B------:R-:W-:Y:S02]  /*8070*/  ISETP.LE.AND P0, PT, R5, c[0x0][0x1d0], PT ;  /* 0x0000740005007a0c */ /* 0x000fe40003f03270 */
[----:B------:R-:W4:Y:S04]  /*8080*/  LDL.LU R5, [R1+0x8] ;  /* 0x0000080001057983 */ /* 0x000f280000300800 */
[----:B0-----:R-:W3:Y:S04]  /*8090*/  LDL.LU R20, [R1+0x980] ;  /* 0x0009800001147983 */ /* 0x001ee80000300800 */
[----:B--2---:R-:W-:Y:S04]  /*80a0*/  STS.U16 [R23+0x9c00], R7 ;  /* 0x009c000717007388 */ /* 0x004fe80000000400 */
[----:B------:R-:W-:Y:S04]  /*80b0*/  STS.U16 [R23+0xac00], R9 ;  /* 0x00ac000917007388 */ /* 0x000fe80000000400 */
[----:B------:R-:W-:Y:S04]  /*80c0*/  STS.U16 [R23+0xbc00], R11 ;  /* 0x00bc000b17007388 */ /* 0x000fe80000000400 */
[----:B------:R-:W-:Y:S04]  /*80d0*/  STS.U16 [R23+0xcc00], R13 ;  /* 0x00cc000d17007388 */ /* 0x000fe80000000400 */
[----:B------:R-:W-:Y:S04]  /*80e0*/  STS.U16 [R23+0xdc00], R15 ;  /* 0x00dc000f17007388 */ /* 0x000fe80000000400 */
[----:B------:R-:W-:Y:S04]  /*80f0*/  STS.U16 [R23+0xec00], R17 ;  /* 0x00ec001117007388 */ /* 0x000fe80000000400 */
[----:B-----5:R0:W-:Y:S04]  /*8100*/  STS.U16 [R23+0xfc00], R21 ;  /* 0x00fc001517007388 */ /* 0x0201e80000000400 */
[----:B------:R1:W-:Y:S04]  /*8110*/  STS.U16 [R23+0x10c00], R19 ;  /* 0x010c001317007388 */ /* 0x0003e80000000400 */
[----:B------:R2:W-:Y:S04]  /*8120*/  STS.U16 [R23+0x11c00], R18 ;  /* 0x011c001217007388 */ /* 0x0005e80000000400 */
[----:B0-----:R-:W5:Y:S04]  /*8130*/  LDL.LU R21, [R1+0x328] ;  /* 0x0003280001157983 */ /* 0x001f680000300800 */
[----:B-1----:R-:W3:Y:S04]  /*8140*/  LDL.LU R19, [R1+0x30c] ;  /* 0x00030c0001137983 */ /* 0x002ee80000300800 */
[----:B------:R0:W-:Y:S04]  /*8150*/  STS.U16 [R23+0x12c00], R2 ;  /* 0x012c000217007388 */ /* 0x0001e80000000400 */
[----:B--2---:R-:W2:Y:S04]  /*8160*/  LDL.LU R18, [R1+0x2f0] ;  /* 0x0002f00001127983 */ /* 0x004ea80000300800 */
[----:B------:R1:W-:Y:S04]  /*8170*/  STS.U16 [R23+0x13c00], R0 ;  /* 0x013c000017007388 */ /* 0x0003e80000000400 */
[----:B0-----:R-:W2:Y:S04]  /*8180*/  LDL.LU R2, [R1+0x2d8] ;  /* 0x0002d80001027983 */ /* 0x001ea80000300800 */
[----:B------:R0:W-:Y:S04]  /*8190*/  STS.U16 [R23+0x14c00], R3 ;  /* 0x014c000317007388 */ /* 0x0001e80000000400 */
[----:B-1----:R-:W2:Y:S04]  /*81a0*/  LDL.LU R0, [R1+0x1c4] ;  /* 0x0001c40001007983 */ /* 0x002ea80000300800 */
[----:B0-----:R-:W2:Y:S04]  /*81b0*/  LDL.LU R3, [R1+0x198] ;  /* 0x0001980001037983 */ /* 0x001ea80000300800 */
[----:B------:R-:W2:Y:S04]  /*81c0*/  LDL.LU R7, [R1+0xb0] ;  /* 0x0000b00001077983 */ /* 0x000ea80000300800 */
[----:B------:R-:W2:Y:S04]  /*81d0*/  LDL.LU R9, [R1+0xa8] ;  /* 0x0000a80001097983 */ /* 0x000ea80000300800 */
[----:B------:R-:W2:Y:S04]  /*81e0*/  LDL.LU R11, [R1+0xa0] ;  /* 0x0000a000010b7983 */ /* 0x000ea80000300800 */
[----:B------:R-:W2:Y:S04]  /*81f0*/  LDL.LU R13, [R1+0x98] ;  /* 0x00009800010d7983 */ /* 0x000ea80000300800 */
[----:B------:R-:W2:Y:S04]  /*8200*/  LDL.LU R15, [R1+0x90] ;  /* 0x00009000010f7983 */ /* 0x000ea80000300800 */
[----:B------:R0:W-:Y:S04]  /*8210*/  STS.U16 [R23+0x15c00], R22 ;  /* 0x015c001617007388 */ /* 0x0001e80000000400 */
[----:B------:R1:W-:Y:S04]  /*8220*/  STS.U16 [R23+0x16c00], R24 ;  /* 0x016c001817007388 */ /* 0x0003e80000000400 */
[----:B------:R1:W-:Y:S04]  /*8230*/  STS.U16 [R23+0x17c00], R28 ;  /* 0x017c001c17007388 */ /* 0x0003e80000000400 */
[----:B0-----:R-:W2:Y:S04]  /*8240*/  LDL.LU R22, [R1+0x97c] ;  /* 0x00097c0001167983 */ /* 0x001ea80000300800 */
[----:B-1----:R-:W2:Y:S04]  /*8250*/  LDL.LU R24, [R1+0x978] ;  /* 0x0009780001187983 */ /* 0x002ea80000300800 */
[----:B------:R-:W2:Y:S04]  /*8260*/  LDL.LU R28, [R1+0x974] ;  /* 0x00097400011c7983 */ /* 0x000ea80000300800 */
[----:B------:R0:W-:Y:S04]  /*8270*/  STS.U16 [R23+0x18c00], R29 ;  /* 0x018c001d17007388 */ /* 0x0001e80000000400 */
[----:B0-----:R-:W2:Y:S04]  /*8280*/  LDL.LU R29, [R1+0x970] ;  /* 0x00097000011d7983 */ /* 0x001ea80000300800 */
[----:B------:R-:W0:Y:S02]  /*8290*/  S2R R17, SR_TID.X ;  /* 0x0000000000117919 */ /* 0x000e240000002100 */
[----:B0-----:R-:W-:-:S02]  /*82a0*/  LOP3.LUT R17, R17, 0xff, RZ, 0xc0, !PT ;  /* 0x000000ff11117812 */ /* 0x001fc400078ec0ff */
[----:B----4-:R-:W-:Y:S04]  /*82b0*/  STS.U16 [R23+0x19c00], R5 ;  /* 0x019c000517007388 */ /* 0x010fe80000000400 */
[----:B--2---:R0:W-:Y:S04]  /*82c0*/  STS.U16 [R23+0x1ac00], R29 ;  /* 0x01ac001d17007388 */ /* 0x0041e80000000400 */
[----:B------:R1:W-:Y:S04]  /*82d0*/  STS.U16 [R23+0x1bc00], R28 ;  /* 0x01bc001c17007388 */ /* 0x0003e80000000400 */
[----:B------:R2:W-:Y:S01]  /*82e0*/  STS.U16 [R23+0x1cc00], R24 ;  /* 0x01cc001817007388 */ /* 0x0005e20000000400 */
[----:B0-----:R-:W-:-:S03]  /*82f0*/  IMAD.SHL.U32 R29, R17, 0x2, RZ ;  /* 0x00000002111d7824 */ /* 0x001fc600078e00ff */
[----:B------:R0:W-:Y:S04]  /*8300*/  STS.U16 [R23+0x1dc00], R22 ;  /* 0x01dc001617007388 */ /* 0x0001e80000000400 */
[----:B-1----:R-:W4:Y:S01]  /*8310*/  LDL.LU R28, [R1+0xb8] ;  /* 0x0000b800011c7983 */ /* 0x002f220000300800 */
[----:B------:R-:W-:-:S03]  /*8320*/  LOP3.LUT R5, R29, 0x70, RZ, 0x3c, !PT ;  /* 0x000000701d057812 */ /* 0x000fc600078e3cff */
[----:B--2---:R-:W2:Y:S04]  /*8330*/  LDL.LU R24, [R1+0xc0] ;  /* 0x0000c00001187983 */ /* 0x004ea80000300800 */
[----:B0-----:R-:W2:Y:S04]  /*8340*/  LDL.LU R22, [R1+0xc8] ;  /* 0x0000c80001167983 */ /* 0x001ea80000300800 */
[----:B---3--:R0:W-:Y:S04]  /*8350*/  STS.U16 [R23+0x1ec00], R20 ;  /* 0x01ec001417007388 */ /* 0x0081e80000000400 */
[----:B------:R1:W-:Y:S04]  /*8360*/  STS.U16 [R23+0x1fc00], R26 ;  /* 0x01fc001a17007388 */ /* 0x0003e80000000400 */
[----:B0-----:R-:W3:Y:S04]  /*8370*/  LDL.LU R20, [R1+0x14c] ;  /* 0x00014c0001147983 */ /* 0x001ee80000300800 */
[----:B-1----:R-:W2:Y:S04]  /*8380*/  LDL.LU R23, [R1+0x96c] ;  /* 0x00096c0001177983 */ /* 0x002ea80000300800 */
[----:B------:R-:W2:Y:S04]  /*8390*/  LDL.LU R26, [R1+0x16c] ;  /* 0x00016c00011a7983 */ /* 0x000ea80000300800 */
[----:B-----5:R0:W-:Y:S04]  /*83a0*/  STS.U16 [R5+0xe00], R21 ;  /* 0x000e001505007388 */ /* 0x0201e80000000400 */
[----:B------:R1:W-:Y:S04]  /*83b0*/  STS.U16 [R5+0x1e00], R19 ;  /* 0x001e001305007388 */ /* 0x0003e80000000400 */
[----:B------:R5:W-:Y:S04]  /*83c0*/  STS.U16 [R5+0x2e00], R18 ;  /* 0x002e001205007388 */ /* 0x000be80000000400 */
[----:B0-----:R-:W4:Y:S04]  /*83d0*/  LDL.LU R21, [R1+0x968] ;  /* 0x0009680001157983 */ /* 0x001f280000300800 */
[----:B-1----:R-:W4:Y:S04]  /*83e0*/  LDL.LU R19, [R1+0x964] ;  /* 0x0009640001137983 */ /* 0x002f280000300800 */
[----:B-----5:R-:W5:Y:S04]  /*83f0*/  LDL.LU R18, [R1+0x960] ;  /* 0x0009600001127983 */ /* 0x020f680000300800 */
[----:B------:R0:W-:Y:S04]  /*8400*/  STS.U16 [R5+0x3e00], R2 ;  /* 0x003e000205007388 */ /* 0x0001e80000000400 */
[----:B------:R1:W-:Y:S04]  /*8410*/  STS.U16 [R5+0x4e00], R0 ;  /* 0x004e000005007388 */ /* 0x0003e80000000400 */
[----:B------:R1:W-:Y:S04]  /*8420*/  STS.U16 [R5+0x5e00], R3 ;  /* 0x005e000305007388 */ /* 0x0003e80000000400 */
[----:B0-----:R-:W5:Y:S04]  /*8430*/  LDL.LU R2, [R1+0x95c] ;  /* 0x00095c0001027983 */ /* 0x001f680000300800 */
[----:B-1----:R-:W5:Y:S04]  /*8440*/  LDL.LU R0, [R1+0x958] ;  /* 0x0009580001007983 */ /* 0x002f680000300800 */
[----:B------:R-:W5:Y:S04]  /*8450*/  LDL.LU R3, [R1+0x954] ;  /* 0x0009540001037983 */ /* 0x000f680000300800 */
[----:B--2---:R-:W-:Y:S04]  /*8460*/  STS.U16 [R5+0x6e00], R26 ;  /* 0x006e001a05007388 */ /* 0x004fe80000000400 */
[----:B---3--:R-:W-:Y:S04]  /*8470*/  STS.U16 [R5+0x7e00], R20 ;  /* 0x007e001405007388 */ /* 0x008fe80000000400 */
[----:B------:R-:W-:Y:S04]  /*8480*/  STS.U16 [R5+0x8e00], R22 ;  /* 0x008e001605007388 */ /* 0x000fe80000000400 */
[----:B------:R-:W-:Y:S04]  /*8490*/  STS.U16 [R5+0x9e00], R24 ;  /* 0x009e001805007388 */ /* 0x000fe80000000400 */
[----:B----4-:R-:W-:Y:S04]  /*84a0*/  STS.U16 [R5+0xae00], R28 ;  /* 0x00ae001c05007388 */ /* 0x010fe80000000400 */
[----:B------:R-:W-:Y:S04]  /*84b0*/  STS.U16 [R5+0xbe00], R7 ;  /* 0x00be000705007388 */ /* 0x000fe80000000400 */
[----:B------:R-:W-:Y:S04]  /*84c0*/  STS.U16 [R5+0xce00], R9 ;  /* 0x00ce000905007388 */ /* 0x000fe80000000400 */
[----:B------:R-:W-:Y:S04]  /*84d0*/  STS.U16 [R5+0xde00], R11 ;  /* 0x00de000b05007388 */ /* 0x000fe80000000400 */
[----:B------:R-:W-:Y:S04]  /*84e0*/  STS.U16 [R5+0xee00], R13 ;  /* 0x00ee000d05007388 */ /* 0x000fe80000000400 */
[----:B------:R-:W-:Y:S04]  /*84f0*/  STS.U16 [R5+0xfe00], R15 ;  /* 0x00fe000f05007388 */ /* 0x000fe80000000400 */
[----:B-----5:R0:W-:Y:S04]  /*8500*/  STS.U16 [R5+0x10e00], R3 ;  /* 0x010e000305007388 */ /* 0x0201e80000000400 */
[----:B------:R1:W-:Y:S04]  /*8510*/  STS.U16 [R5+0x11e00], R0 ;  /* 0x011e000005007388 */ /* 0x0003e80000000400 */
[----:B------:R2:W-:Y:S01]  /*8520*/  STS.U16 [R5+0x12e00], R2 ;  /* 0x012e000205007388 */ /* 0x0005e20000000400 */
[----:B0-----:R-:W-:-:S02]  /*8530*/  MOV R3, 0xff800000 ;  /* 0xff80000000037802 */ /* 0x001fc40000000f00 */
[----:B-1----:R-:W-:Y:S02]  /*8540*/  MOV R0, 0xff800000 ;  /* 0xff80000000007802 */ /* 0x002fe40000000f00 */
[----:B--2---:R-:W-:-:S05]  /*8550*/  MOV R2, 0x3f800000 ;  /* 0x3f80000000027802 */ /* 0x004fca0000000f00 */
[----:B------:R0:W-:Y:S04]  /*8560*/  STL [R1+0x728], R2 ;  /* 0x0007280201007387 */ /* 0x0001e80000100800 */
[----:B------:R-:W-:Y:S01]  /*8570*/  STL [R1+0x6d0], R0 ;  /* 0x0006d00001007387 */ /* 0x000fe20000100800 */
[----:B0-----:R-:W-:-:S03]  /*8580*/  MOV R2, 0xff800000 ;  /* 0xff80000000027802 */ /* 0x001fc60000000f00 */
[----:B------:R0:W-:Y:S04]  /*8590*/  STL [R1+0x6d4], R3 ;  /* 0x0006d40301007387 */ /* 0x0001e80000100800 */
[----:B------:R1:W-:Y:S04]  /*85a0*/  STL [R1+0x6d8], R2 ;  /* 0x0006d80201007387 */ /* 0x0003e80000100800 */
[----:B------:R2:W-:Y:S01]  /*85b0*/  STL [R1+0x6dc], R0 ;  /* 0x0006dc0001007387 */ /* 0x0005e20000100800 */
[----:B0-----:R-:W-:Y:S01]  /*85c0*/  MOV R3, 0x3f800000 ;  /* 0x3f80000000037802 */ /* 0x001fe20000000f00 */
[----:B-1----:R-:W-:-:S04]  /*85d0*/  IMAD.MOV.U32 R2, RZ, RZ, 0x3f800000 ;  /* 0x3f800000ff027424 */ /* 0x002fc800078e00ff */
[----:B------:R-:W-:Y:S01]  /*85e0*/  STL [R1+0x72c], R3 ;  /* 0x00072c0301007387 */ /* 0x000fe20000100800 */
[----:B--2---:R-:W-:-:S03]  /*85f0*/  MOV R0, 0x3f800000 ;  /* 0x3f80000000007802 */ /* 0x004fc60000000f00 */
[----:B------:R-:W-:Y:S04]  /*8600*/  STL [R1+0x730], R2 ;  /* 0x0007300201007387 */ /* 0x000fe80000100800 */
[----:B------:R-:W-:Y:S04]  /*8610*/  STL [R1+0x5d0], RZ ;  /* 0x0005d0ff01007387 */ /* 0x000fe80000100800 */
[----:B------:R-:W-:Y:S04]  /*8620*/  STL [R1+0x734], R0 ;  /* 0x0007340001007387 */ /* 0x000fe80000100800 */
[----:B------:R-:W-:Y:S04]  /*8630*/  STL [R1+0x5d4], RZ ;  /* 0x0005d4ff01007387 */ /* 0x000fe80000100800 */
        /* <DEDUP_REMOVED lines=241> */
[----:B------:R-:W-:Y:S04]  /*9550*/  STS.U16 [R5+0x13e00], R18 ;  /* 0x013e001205007388 */ /* 0x000fe80000000400 */
        /* <DEDUP_REMOVED lines=17> */
[----:B------:R-:W0:Y:S04]  /*9670*/  S2R R28, SR_TID.X ;  /* 0x00000000001c7919 */ /* 0x000e280000002100 */
[----:B------:R-:W-:Y:S04]  /*9680*/  STS.U16 [R5+0x1ce00], R10 ;  /* 0x01ce000a05007388 */ /* 0x000fe80000000400 */
[----:B------:R-:W-:Y:S04]  /*9690*/  STL [R1+0x6a0], RZ ;  /* 0x0006a0ff01007387 */ /* 0x000fe80000100800 */
[----:B------:R-:W-:Y:S04]  /*96a0*/  STS.U16 [R5+0x1de00], R8 ;  /* 0x01de000805007388 */ /* 0x000fe80000000400 */
[----:B------:R-:W-:Y:S04]  /*96b0*/  STL [R1+0x6a4], RZ ;  /* 0x0006a4ff01007387 */ /* 0x000fe80000100800 */
[----:B------:R1:W-:Y:S04]  /*96c0*/  STS.U16 [R5+0x1ee00], R6 ;  /* 0x01ee000605007388 */ /* 0x0003e80000000400 */
[----:B------:R2:W-:Y:S04]  /*96d0*/  STL [R1+0x6a8], RZ ;  /* 0x0006a8ff01007387 */ /* 0x0005e80000100800 */
[----:B------:R2:W-:Y:S04]  /*96e0*/  STS.U16 [R5+0x1fe00], R4 ;  /* 0x01fe000405007388 */ /* 0x0005e80000000400 */
[----:B------:R2:W-:Y:S01]  /*96f0*/  STL [R1+0x6ac], RZ ;  /* 0x0006acff01007387 */ /* 0x0005e20000100800 */
[----:B0-----:R-:W-:-:S02]  /*9700*/  SHF.L.U32 R11, R28, 0x1, RZ ;  /* 0x000000011c0b7819 */ /* 0x001fc400000006ff */
[----:B-1----:R-:W-:Y:S01]  /*9710*/  SHF.L.U32 R6, R28, 0x3, RZ ;  /* 0x000000031c067819 */ /* 0x002fe200000006ff */
[----:B------:R-:W-:Y:S05]  /*9720*/  @!P0 BRA `(.L_x_0) ;  /* 0x000152f000008947 */ /* 0x000fea0003800000 */
[----:B------:R-:W0:Y:S01]  /*9730*/  S2R R15, SR_CTAID.Y ;  /* 0x00000000000f7919 */ /* 0x000e220000002600 */
[----:B------:R-:W-:Y:S01]  /*9740*/  SHF.R.U32.HI R10, RZ, 0x5, R28 ;  /* 0x00000005ff0a7819 */ /* 0x000fe2000001161c */
[----:B------:R-:W-:Y:S01]  /*9750*/  IMAD R3, R17, c[0x0][0x1a8], RZ ;  /* 0x00006a0011037a24 */ /* 0x000fe200078e02ff */
[----:B--2---:R-:W-:Y:S02]  /*9760*/  MOV R5, c[0x0][0x1b8] ;  /* 0x00006e0000057a02 */ /* 0x004fe40000000f00 */
[----:B------:R-:W-:Y:S02]  /*9770*/  SGXT.U32 R10, R10, 0x3 ;  /* 0x000000030a0a781a */ /* 0x000fe40000000000 */
[C---:B------:R-:W-:Y:S01]  /*9780*/  SHF.L.U32 R9, R3.reuse, 0x1, RZ ;  /* 0x0000000103097819 */ /* 0x040fe200000006ff */
[----:B------:R-:W-:Y:S01]  /*9790*/  IMAD.HI R3, R3, 0x2, RZ ;  /* 0x0000000203037827 */ /* 0x000fe200078e02ff */
[----:B------:R-:W-:-:S02]  /*97a0*/  LOP3.LUT R20, R28, 0x1f, RZ, 0xc0, !PT ;  /* 0x0000001f1c147812 */ /* 0x000fc400078ec0ff */
[----:B------:R-:W-:Y:S01]  /*97b0*/  LOP3.LUT R14, R28, 0x7, RZ, 0xc0, !PT ;  /* 0x000000071c0e7812 */ /* 0x000fe200078ec0ff */
[----:B------:R-:W-:Y:S01]  /*97c0*/  IMAD R10, R10, c[0x0][0x1b8], RZ ;  /* 0x00006e000a0a7a24 */ /* 0x000fe200078e02ff */
[----:B------:R-:W-:Y:S01]  /*97d0*/  LOP3.LUT R18, R6, 0x30, RZ, 0xc0, !PT ;  /* 0x0000003006127812 */ /* 0x000fe200078ec0ff */
[----:B------:R-:W-:Y:S01]  /*97e0*/  IMAD R20, R20, c[0x0][0x1b4], RZ ;  /* 0x00006d0014147a24 */ /* 0x000fe200078e02ff */
[----:B------:R-:W-:Y:S01]  /*97f0*/  LOP3.LUT R19, R11, 0x10, RZ, 0xc0, !PT ;  /* 0x000000100b137812 */ /* 0x000fe200078ec0ff */
[C---:B------:R-:W-:Y:S01]  /*9800*/  IMAD R21, R14.reuse, 0x210, RZ ;  /* 0x000002100e157824 */ /* 0x040fe200078e02ff */
[----:B------:R-:W-:Y:S01]  /*9810*/  LEA R7, R5, R10, 0x3 ;  /* 0x0000000a05077211 */ /* 0x000fe200078e18ff */
[----:B------:R-:W-:Y:S01]  /*9820*/  IMAD R18, R14, 0x40, R18 ;  /* 0x000000400e127824 */ /* 0x000fe200078e0212 */
[C---:B------:R-:W-:Y:S01]  /*9830*/  SHF.L.U32 R11, R20.reuse, 0x1, RZ ;  /* 0x00000001140b7819 */ /* 0x040fe200000006ff */
[----:B------:R-:W-:Y:S01]  /*9840*/  IMAD.HI R14, R20, 0x2, RZ ;  /* 0x00000002140e7827 */ /* 0x000fe200078e02ff */
[----:B------:R-:W-:-:S02]  /*9850*/  SHF.L.U32 R4, R28, 0x8, RZ ;  /* 0x000000081c047819 */ /* 0x000fc400000006ff */
[----:B------:R-:W-:Y:S01]  /*9860*/  LOP3.LUT R19, R19, 0xe0, R28, 0xf8, !PT ;  /* 0x000000e013137812 */ /* 0x000fe200078ef81c */
[----:B------:R-:W-:Y:S01]  /*9870*/  IMAD R13, R5, 0x8, R7 ;  /* 0x00000008050d7824 */ /* 0x000fe200078e0207 */
[----:B------:R-:W-:Y:S01]  /*9880*/  LOP3.LUT R4, R4, 0x1000, RZ, 0xc0, !PT ;  /* 0x0000100004047812 */ /* 0x000fe200078ec0ff */
[----:B0-----:R-:W-:Y:S01]  /*9890*/  IMAD R2, R15, c[0x0][0x1a0], RZ ;  /* 0x000068000f027a24 */ /* 0x001fe200078e02ff */
[----:B------:R-:W-:Y:S02]  /*98a0*/  LOP3.LUT R19, R21, R19, RZ, 0x3c, !PT ;  /* 0x0000001315137212 */ /* 0x000fe400078e3cff */
[C---:B------:R-:W-:Y:S02]  /*98b0*/  LEA R17, R5.reuse, R13, 0x3 ;  /* 0x0000000d05117211 */ /* 0x040fe400078e18ff */
[C---:B------:R-:W-:Y:S01]  /*98c0*/  SHF.L.U32 R0, R2.reuse, 0x1, RZ ;  /* 0x0000000102007819 */ /* 0x040fe200000006ff */
[----:B------:R-:W-:Y:S01]  /*98d0*/  IMAD.HI R2, R2, 0x2, RZ ;  /* 0x0000000202027827 */ /* 0x000fe200078e02ff */
[----:B------:R-:W-:-:S02]  /*98e0*/  LEA R8, R5, R17, 0x3 ;  /* 0x0000001105087211 */ /* 0x000fc400078e18ff */
[----:B------:R-:W-:Y:S01]  /*98f0*/  IADD3 R22, P0, P1, R9, c[0x0][0x168], R0 ;  /* 0x00005a0009167a10 */ /* 0x000fe2000791e000 */
[----:B------:R-:W-:Y:S01]  /*9900*/  IMAD R0, R15, c[0x0][0x1b0], RZ ;  /* 0x00006c000f007a24 */ /* 0x000fe200078e02ff */
[----:B------:R-:W-:Y:S02]  /*9910*/  LEA R12, R5, R8, 0x3 ;  /* 0x00000008050c7211 */ /* 0x000fe400078e18ff */
[----:B------:R-:W-:Y:S02]  /*9920*/  IADD3.X R23, R3, c[0x0][0x16c], R2, P0, P1 ;  /* 0x00005b0003177a10 */ /* 0x000fe400007e2402 */
[----:B------:R-:W-:Y:S01]  /*9930*/  SHF.L.U32 R6, R0, 0x1, RZ ;  /* 0x0000000100067819 */ /* 0x000fe200000006ff */
[----:B------:R-:W-:Y:S01]  /*9940*/  IMAD R16, R5, 0x8, R12 ;  /* 0x0000000805107824 */ /* 0x000fe200078e020c */
[----:B------:R-:W-:Y:S01]  /*9950*/  IADD3 R19, R4, R19, RZ ;  /* 0x0000001304137210 */ /* 0x000fe20007ffe0ff */
[----:B------:R-:W-:Y:S01]  /*9960*/  IMAD.HI R0, R0, 0x2, RZ ;  /* 0x0000000200007827 */ /* 0x000fe200078e02ff */
[----:B------:R-:W-:Y:S01]  /*9970*/  IADD3 R6, P0, P1, R11, c[0x0][0x170], R6 ;  /* 0x00005c000b067a10 */ /* 0x000fe2000791e006 */
[----:B------:R-:W-:Y:S01]  /*9980*/  STL.64 [R1+0x6c8], R22 ;  /* 0x0006c81601007387 */ /* 0x000fe20000100a00 */
[----:B------:R-:W-:-:S02]  /*9990*/  LEA R2, R5, R16, 0x3 ;  /* 0x0000001005027211 */ /* 0x000fc400078e18ff */
[----:B------:R-:W-:Y:S01]  /*99a0*/  IADD3.X R0, R14, c[0x0][0x174], R0, P0, P1 ;  /* 0x00005d000e007a10 */ /* 0x000fe200007e2400 */
[----:B------:R0:W-:Y:S01]  /*99b0*/  STL.64 [R1+0x988], R22 ;  /* 0x0009881601007387 */ /* 0x0001e20000100a00 */
[----:B------:R-:W-:Y:S02]  /*99c0*/  LEA R9, R5, R2, 0x3 ;  /* 0x0000000205097211 */ /* 0x000fe400078e18ff */
[----:B------:R-:W-:Y:S01]  /*99d0*/  LEA R26, P1, R7, R6, 0x1 ;  /* 0x00000006071a7211 */ /* 0x000fe200078208ff */
[----:B------:R-:W-:Y:S01]  /*99e0*/  STL [R1+0x3fc], R19 ;  /* 0x0003fc1301007387 */ /* 0x000fe20000100800 */
[----:B------:R-:W-:Y:S02]  /*99f0*/  LEA R15, R5, R9, 0x3 ;  /* 0x00000009050f7211 */ /* 0x000fe400078e18ff */
[----:B------:R-:W-:Y:S02]  /*9a00*/  LEA.HI.X.SX32 R27, R7, R0, 0x1, P1 ;  /* 0x00000000071b7211 */ /* 0x000fe400008f0eff */
[----:B------:R-:W-:-:S02]  /*9a10*/  LEA R3, R5, R15, 0x3 ;  /* 0x0000000f05037211 */ /* 0x000fc400078e18ff */
[C---:B0-----:R-:W-:Y:S02]  /*9a20*/  LEA R22, P0, R10.reuse, R6, 0x1 ;  /* 0x000000060a167211 */ /* 0x041fe400078008ff */
[----:B------:R-:W-:Y:S02]  /*9a30*/  LEA R11, R5, R3, 0x3 ;  /* 0x00000003050b7211 */ /* 0x000fe400078e18ff */
[----:B------:R-:W-:Y:S02]  /*9a40*/  LEA.HI.X.SX32 R23, R10, R0, 0x1, P0 ;  /* 0x000000000a177211 */ /* 0x000fe400000f0eff */
[----:B------:R-:W-:Y:S02]  /*9a50*/  LEA R24, P0, R13, R6, 0x1 ;  /* 0x000000060d187211 */ /* 0x000fe400078008ff */
[----:B------:R-:W-:Y:S01]  /*9a60*/  LEA R14, R5, R11, 0x3 ;  /* 0x0000000b050e7211 */ /* 0x000fe200078e18ff */
[----:B------:R0:W-:Y:S01]  /*9a70*/  STL.64 [R1+0x930], R22 ;  /* 0x0009301601007387 */ /* 0x0001e20000100a00 */
[----:B------:R-:W-:-:S03]  /*9a80*/  LEA.HI.X.SX32 R25, R13, R0, 0x1, P0 ;  /* 0x000000000d197211 */ /* 0x000fc600000f0eff */
[----:B------:R1:W-:Y:S01]  /*9a90*/  STL.64 [R1+0x928], R26 ;  /* 0x0009281a01007387 */ /* 0x0003e20000100a00 */
[----:B------:R-:W-:-:S05]  /*9aa0*/  IMAD R4, R5, 0x8, R14 ;  /* 0x0000000805047824 */ /* 0x000fca00078e020e */
[----:B------:R-:W-:Y:S02]  /*9ab0*/  LEA R10, R5, R4, 0x3 ;  /* 0x00000004050a7211 */ /* 0x000fe400078e18ff */
[----:B0-----:R-:W-:Y:S02]  /*9ac0*/  LEA R22, P2, R17, R6, 0x1 ;  /* 0x0000000611167211 */ /* 0x001fe400078408ff */
[----:B------:R-:W-:Y:S02]  /*9ad0*/  LEA R13, R5, R10, 0x3 ;  /* 0x0000000a050d7211 */ /* 0x000fe400078e18ff */
[----:B------:R-:W-:Y:S02]  /*9ae0*/  LEA.HI.X.SX32 R23, R17, R0, 0x1, P2 ;  /* 0x0000000011177211 */ /* 0x000fe400010f0eff */
[C---:B-1----:R-:W-:Y:S02]  /*9af0*/  LEA R26, P1, R12.reuse, R6, 0x1 ;  /* 0x000000060c1a7211 */ /* 0x042fe400078208ff */
[----:B------:R-:W-:Y:S01]  /*9b00*/  LEA R7, R5, R13, 0x3 ;  /* 0x0000000d05077211 */ /* 0x000fe200078e18ff */
[----:B------:R0:W-:Y:S04]  /*9b10*/  STL.64 [R1+0x918], R22 ;  /* 0x0009181601007387 */ /* 0x0001e80000100a00 */
[----:B------:R1:W-:Y:S01]  /*9b20*/  STL.64 [R1+0x920], R24 ;  /* 0x0009201801007387 */ /* 0x0003e20000100a00 */
[----:B------:R-:W-:-:S02]  /*9b30*/  LEA.HI.X.SX32 R27, R12, R0, 0x1, P1 ;  /* 0x000000000c1b7211 */ /* 0x000fc400008f0eff */
[-C--:B0-----:R-:W-:Y:S02]  /*9b40*/  LEA R22, P0, R8, R6.reuse, 0x1 ;  /* 0x0000000608167211 */ /* 0x081fe400078008ff */
[----:B-1----:R-:W-:Y:S02]  /*9b50*/  LEA R24, P2, R16, R6, 0x1 ;  /* 0x0000000610187211 */ /* 0x002fe400078408ff */
[-C--:B------:R-:W-:Y:S02]  /*9b60*/  LEA.HI.X.SX32 R23, R8, R0.reuse, 0x1, P0 ;  /* 0x0000000008177211 */ /* 0x080fe400000f0eff */
[----:B------:R-:W-:-:S03]  /*9b70*/  LEA.HI.X.SX32 R25, R16, R0, 0x1, P2 ;  /* 0x0000000010197211 */ /* 0x000fc600010f0eff */
[----:B------:R0:W-:Y:S01]  /*9b80*/  STL.64 [R1+0x910], R22 ;  /* 0x0009101601007387 */ /* 0x0001e20000100a00 */
[----:B------:R-:W-:-:S04]  /*9b90*/  LEA R16, P0, R2, R6, 0x1 ;  /* 0x0000000602107211 */ /* 0x000fc800078008ff */
[----:B------:R-:W-:Y:S01]  /*9ba0*/  LEA.HI.X.SX32 R17, R2, R0, 0x1, P0 ;  /* 0x0000000002117211 */ /* 0x000fe200000f0eff */
[----:B0-----:R-:W2:Y:S01]  /*9bb0*/  LDL.LU.64 R22, [R1+0x988] ;  /* 0x0009880001167983 */ /* 0x001ea20000300a00 */
[----:B------:R-:W-:-:S03]  /*9bc0*/  LEA R8, R5, R7, 0x3 ;  /* 0x0000000705087211 */ /* 0x000fc600078e18ff */
[----:B------:R0:W-:Y:S01]  /*9bd0*/  STL.64 [R1+0x908], R26 ;  /* 0x0009081a01007387 */ /* 0x0001e20000100a00 */
[----:B------:R-:W-:-:S03]  /*9be0*/  LEA R12, R5, R8, 0x3 ;  /* 0x00000008050c7211 */ /* 0x000fc600078e18ff */
[----:B------:R1:W-:Y:S02]  /*9bf0*/  STL.64 [R1+0x900], R24 ;  /* 0x0009001801007387 */ /* 0x0003e40000100a00 */
[----:B------:R-:W-:Y:S02]  /*9c00*/  IMAD R2, R5, 0x8, R12 ;  /* 0x0000000805027824 */ /* 0x000fe400078e020c */
[----:B------:R3:W-:Y:S01]  /*9c10*/  STL.64 [R1+0x8f8], R16 ;  /* 0x0008f81001007387 */ /* 0x0007e20000100a00 */
[-C--:B0-----:R-:W-:Y:S02]  /*9c20*/  LEA R26, P1, R9, R6.reuse, 0x1 ;  /* 0x00000006091a7211 */ /* 0x081fe400078208ff */
[----:B-1----:R-:W-:Y:S02]  /*9c30*/  LEA R24, P2, R15, R6, 0x1 ;  /* 0x000000060f187211 */ /* 0x002fe400078408ff */
[-C--:B------:R-:W-:Y:S02]  /*9c40*/  LEA.HI.X.SX32 R27, R9, R0.reuse, 0x1, P1 ;  /* 0x00000000091b7211 */ /* 0x080fe400008f0eff */
[----:B------:R-:W-:-:S02]  /*9c50*/  LEA.HI.X.SX32 R25, R15, R0, 0x1, P2 ;  /* 0x000000000f197211 */ /* 0x000fc400010f0eff */
[C---:B---3--:R-:W-:Y:S01]  /*9c60*/  LEA R16, P2, R14.reuse, R6, 0x1 ;  /* 0x000000060e107211 */ /* 0x048fe200078408ff */
[----:B------:R0:W-:Y:S01]  /*9c70*/  STL.64 [R1+0x8f0], R26 ;  /* 0x0008f01a01007387 */ /* 0x0001e20000100a00 */
[----:B------:R-:W-:Y:S02]  /*9c80*/  LEA R9, R5, R2, 0x3 ;  /* 0x0000000205097211 */ /* 0x000fe400078e18ff */
[----:B------:R-:W-:Y:S01]  /*9c90*/  LEA.HI.X.SX32 R17, R14, R0, 0x1, P2 ;  /* 0x000000000e117211 */ /* 0x000fe200010f0eff */
[----:B------:R1:W-:Y:S01]  /*9ca0*/  STL.64 [R1+0x8e8], R24 ;  /* 0x0008e81801007387 */ /* 0x0003e20000100a00 */
[-C--:B0-----:R-:W-:Y:S02]  /*9cb0*/  LEA R26, P0, R3, R6.reuse, 0x1 ;  /* 0x00000006031a7211 */ /* 0x081fe400078008ff */
[----:B-1----:R-:W-:Y:S02]  /*9cc0*/  LEA R24, P1, R11, R6, 0x1 ;  /* 0x000000060b187211 */ /* 0x002fe400078208ff */
[----:B------:R-:W-:-:S02]  /*9cd0*/  LEA.HI.X.SX32 R27, R3, R0, 0x1, P0 ;  /* 0x00000000031b7211 */ /* 0x000fc400000f0eff */
[----:B------:R-:W-:Y:S02]  /*9ce0*/  LEA.HI.X.SX32 R25, R11, R0, 0x1, P1 ;  /* 0x000000000b197211 */ /* 0x000fe400008f0eff */
[C---:B------:R-:W-:Y:S01]  /*9cf0*/  LEA R11, R5.reuse, R9, 0x3 ;  /* 0x00000009050b7211 */ /* 0x040fe200078e18ff */
[----:B------:R0:W-:Y:S03]  /*9d00*/  STL.64 [R1+0x8e0], R26 ;  /* 0x0008e01a01007387 */ /* 0x0001e60000100a00 */
[----:B------:R-:W-:Y:S01]  /*9d10*/  LEA R3, R5, R11, 0x3 ;  /* 0x0000000b05037211 */ /* 0x000fe200078e18ff */
[----:B------:R1:W-:Y:S04]  /*9d20*/  STL.64 [R1+0x8d8], R24 ;  /* 0x0008d81801007387 */ /* 0x0003e80000100a00 */
[----:B------:R3:W-:Y:S01]  /*9d30*/  STL.64 [R1+0x8d0], R16 ;  /* 0x0008d01001007387 */ /* 0x0007e20000100a00 */
[----:B0-----:R-:W-:-:S02]  /*9d40*/  LEA R26, P0, R4, R6, 0x1 ;  /* 0x00000006041a7211 */ /* 0x001fc400078008ff */
[----:B-1----:R-:W-:Y:S02]  /*9d50*/  LEA R24, P1, R10, R6, 0x1 ;  /* 0x000000060a187211 */ /* 0x002fe400078208ff */
[----:B------:R-:W-:Y:S02]  /*9d60*/  LEA.HI.X.SX32 R27, R4, R0, 0x1, P0 ;  /* 0x00000000041b7211 */ /* 0x000fe400000f0eff */
[C---:B---3--:R-:W-:Y:S02]  /*9d70*/  LEA R16, P2, R13.reuse, R6, 0x1 ;  /* 0x000000060d107211 */ /* 0x048fe400078408ff */
[-C--:B------:R-:W-:Y:S01]  /*9d80*/  LEA.HI.X.SX32 R25, R10, R0.reuse, 0x1, P1 ;  /* 0x000000000a197211 */ /* 0x080fe200008f0eff */
[----:B------:R-:W-:Y:S01]  /*9d90*/  STL.64 [R1+0x8c8], R26 ;  /* 0x0008c81a01007387 */ /* 0x000fe20000100a00 */
[----:B------:R-:W-:Y:S02]  /*9da0*/  LEA.HI.X.SX32 R17, R13, R0, 0x1, P2 ;  /* 0x000000000d117211 */ /* 0x000fe400010f0eff */
[----:B------:R-:W-:Y:S01]  /*9db0*/  LEA R14, P2, R12, R6, 0x1 ;  /* 0x000000060c0e7211 */ /* 0x000fe200078408ff */
[----:B------:R0:W-:Y:S01]  /*9dc0*/  STL.64 [R1+0x8c0], R24 ;  /* 0x0008c01801007387 */ /* 0x0001e20000100a00 */
[----:B------:R-:W-:-:S02]  /*9dd0*/  LEA R4, R5, R3, 0x3 ;  /* 0x0000000305047211 */ /* 0x000fc400078e18ff */
[----:B------:R-:W-:Y:S01]  /*9de0*/  LEA.HI.X.SX32 R15, R12, R0, 0x1, P2 ;  /* 0x000000000c0f7211 */ /* 0x000fe200010f0eff */
[----:B------:R1:W-:Y:S01]  /*9df0*/  STL.64 [R1+0x8b8], R16 ;  /* 0x0008b81001007387 */ /* 0x0003e20000100a00 */
[----:B------:R-:W-:Y:S02]  /*9e00*/  LEA R10, R5, R4, 0x3 ;  /* 0x00000004050a7211 */ /* 0x000fe400078e18ff */
[CC--:B0-----:R-:W-:Y:S02]  /*9e10*/  LEA R24, P0, R7.reuse, R6.reuse, 0x1 ;  /* 0x0000000607187211 */ /* 0x0c1fe400078008ff */
[C---:B-1----:R-:W-:Y:S02]  /*9e20*/  LEA R16, P1, R8.reuse, R6, 0x1 ;  /* 0x0000000608107211 */ /* 0x042fe400078208ff */
[-C--:B------:R-:W-:Y:S01]  /*9e30*/  LEA.HI.X.SX32 R25, R7, R0.reuse, 0x1, P0 ;  /* 0x0000000007197211 */ /* 0x080fe200000f0eff */
[----:B------:R-:W-:Y:S01]  /*9e40*/  IMAD R7, R5, 0x8, R10 ;  /* 0x0000000805077824 */ /* 0x000fe200078e020a */
[----:B------:R-:W-:-:S03]  /*9e50*/  LEA.HI.X.SX32 R17, R8, R0, 0x1, P1 ;  /* 0x0000000008117211 */ /* 0x000fc600008f0eff */
[----:B------:R0:W-:Y:S01]  /*9e60*/  STL.64 [R1+0x8b0], R24 ;  /* 0x0008b01801007387 */ /* 0x0001e20000100a00 */
[----:B------:R-:W-:-:S03]  /*9e70*/  LEA R8, R5, R7, 0x3 ;  /* 0x0000000705087211 */ /* 0x000fc600078e18ff */
[----:B------:R1:W-:Y:S04]  /*9e80*/  STL.64 [R1+0x8a8], R16 ;  /* 0x0008a81001007387 */ /* 0x0003e80000100a00 */
[----:B------:R3:W-:Y:S01]  /*9e90*/  STL.64 [R1+0x8a0], R14 ;  /* 0x0008a00e01007387 */ /* 0x0007e20000100a00 */
[CC--:B0-----:R-:W-:Y:S02]  /*9ea0*/  LEA R24, P0, R2.reuse, R6.reuse, 0x1 ;  /* 0x0000000602187211 */ /* 0x0c1fe400078008ff */
[----:B-1----:R-:W-:Y:S02]  /*9eb0*/  LEA R16, P1, R9, R6, 0x1 ;  /* 0x0000000609107211 */ /* 0x002fe400078208ff */
[----:B------:R-:W-:Y:S02]  /*9ec0*/  LEA.HI.X.SX32 R25, R2, R0, 0x1, P0 ;  /* 0x0000000002197211 */ /* 0x000fe400000f0eff */
[----:B---3--:R-:W-:-:S02]  /*9ed0*/  LEA R14, P2, R11, R6, 0x1 ;  /* 0x000000060b0e7211 */ /* 0x008fc400078408ff */
[-C--:B------:R-:W-:Y:S01]  /*9ee0*/  LEA.HI.X.SX32 R17, R9, R0.reuse, 0x1, P1 ;  /* 0x0000000009117211 */ /* 0x080fe200008f0eff */
[----:B------:R-:W-:Y:S01]  /*9ef0*/  STL.64 [R1+0x898], R24 ;  /* 0x0008981801007387 */ /* 0x000fe20000100a00 */
[----:B------:R-:W-:Y:S02]  /*9f00*/  LEA.HI.X.SX32 R15, R11, R0, 0x1, P2 ;  /* 0x000000000b0f7211 */ /* 0x000fe400010f0eff */
[C---:B------:R-:W-:Y:S01]  /*9f10*/  LEA R9, R5.reuse, R8, 0x3 ;  /* 0x0000000805097211 */ /* 0x040fe200078e18ff */
[----:B------:R0:W-:Y:S01]  /*9f20*/  STL.64 [R1+0x890], R16 ;  /* 0x0008901001007387 */ /* 0x0001e20000100a00 */
[C---:B------:R-:W-:Y:S02]  /*9f30*/  LEA R12, P2, R10.reuse, R6, 0x1 ;  /* 0x000000060a0c7211 */ /* 0x040fe400078408ff */
[----:B------:R-:W-:Y:S01]  /*9f40*/  LEA R2, R5, R9, 0x3 ;  /* 0x0000000905027211 */ /* 0x000fe200078e18ff */
[----:B------:R1:W-:Y:S01]  /*9f50*/  STL.64 [R1+0x888], R14 ;  /* 0x0008880e01007387 */ /* 0x0003e20000100a00 */
[----:B------:R-:W-:-:S02]  /*9f60*/  LEA.HI.X.SX32 R13, R10, R0, 0x1, P2 ;  /* 0x000000000a0d7211 */ /* 0x000fc400010f0eff */
[CC--:B0-----:R-:W-:Y:S02]  /*9f70*/  LEA R16, P0, R3.reuse, R6.reuse, 0x1 ;  /* 0x0000000603107211 */ /* 0x0c1fe400078008ff */
[C---:B-1----:R-:W-:Y:S02]  /*9f80*/  LEA R14, P1, R4.reuse, R6, 0x1 ;  /* 0x00000006040e7211 */ /* 0x042fe400078208ff */
[-C--:B------:R-:W-:Y:S02]  /*9f90*/  LEA.HI.X.SX32 R17, R3, R0.reuse, 0x1, P0 ;  /* 0x0000000003117211 */ /* 0x080fe400000f0eff */
[----:B------:R-:W-:Y:S02]  /*9fa0*/  LEA.HI.X.SX32 R15, R4, R0, 0x1, P1 ;  /* 0x00000000040f7211 */ /* 0x000fe400008f0eff */
[C---:B------:R-:W-:Y:S01]  /*9fb0*/  LEA R3, R5.reuse, R2, 0x3 ;  /* 0x0000000205037211 */ /* 0x040fe200078e18ff */
[----:B------:R0:W-:Y:S03]  /*9fc0*/  STL.64 [R1+0x880], R16 ;  /* 0x0008801001007387 */ /* 0x0001e60000100a00 */
[C---:B------:R-:W-:Y:S01]  /*9fd0*/  LEA R4, R5.reuse, R3, 0x3 ;  /* 0x0000000305047211 */ /* 0x040fe200078e18ff */
[----:B------:R1:W-:Y:S04]  /*9fe0*/  STL.64 [R1+0x780], R14 ;  /* 0x0007800e01007387 */ /* 0x0003e80000100a00 */
[----:B------:R3:W-:Y:S01]  /*9ff0*/  STL.64 [R1+0x778], R12 ;  /* 0x0007780c01007387 */ /* 0x0007e20000100a00 */
[----:B------:R-:W-:Y:S01]  /*a000*/  IMAD R5, R5, 0x8, R4 ;  /* 0x0000000805057824 */ /* 0x000fe200078e0204 */
[----:B0-----:R-:W-:-:S04]  /*a010*/  LEA R16, P0, R7, R6, 0x1 ;  /* 0x0000000607107211 */ /* 0x001fc800078008ff */
[-C--:B------:R-:W-:Y:S02]  /*a020*/  LEA R10, P3, R5, R6.reuse, 0x1 ;  /* 0x00000006050a7211 */ /* 0x080fe400078608ff */
[C---:B-1----:R-:W-:Y:S02]  /*a030*/  LEA R14, P1, R8.reuse, R6, 0x1 ;  /* 0x00000006080e7211 */ /* 0x042fe400078208ff */
[----:B------:R-:W-:Y:S02]  /*a040*/  LEA.HI.X.SX32 R17, R7, R0, 0x1, P0 ;  /* 0x0000000007117211 */ /* 0x000fe400000f0eff */
[C---:B---3--:R-:W-:Y:S02]  /*a050*/  LEA R12, P2, R9.reuse, R6, 0x1 ;  /* 0x00000006090c7211 */ /* 0x048fe400078408ff */
[-C--:B------:R-:W-:Y:S01]  /*a060*/  LEA.HI.X.SX32 R15, R8, R0.reuse, 0x1, P1 ;  /* 0x00000000080f7211 */ /* 0x080fe200008f0eff */
[----:B------:R0:W-:Y:S01]  /*a070*/  STL.64 [R1+0x770], R16 ;  /* 0x0007701001007387 */ /* 0x0001e20000100a00 */
[----:B------:R-:W-:-:S02]  /*a080*/  LEA.HI.X.SX32 R13, R9, R0, 0x1, P2 ;  /* 0x00000000090d7211 */ /* 0x000fc400010f0eff */
[----:B------:R-:W-:Y:S01]  /*a090*/  LEA.HI.X.SX32 R11, R5, R0, 0x1, P3 ;  /* 0x00000000050b7211 */ /* 0x000fe200018f0eff */
[----:B------:R1:W-:Y:S01]  /*a0a0*/  STL.64 [R1+0x768], R14 ;  /* 0x0007680e01007387 */ /* 0x0003e20000100a00 */
[----:B------:R-:W-:-:S03]  /*a0b0*/  MOV R5, 0x3f800000 ;  /* 0x3f80000000057802 */ /* 0x000fc60000000f00 */
[----:B------:R3:W-:Y:S01]  /*a0c0*/  STL.64 [R1+0x760], R12 ;  /* 0x0007600c01007387 */ /* 0x0007e20000100a00 */
[CC--:B0-----:R-:W-:Y:S02]  /*a0d0*/  LEA R16, P0, R2.reuse, R6.reuse, 0x1 ;  /* 0x0000000602107211 */ /* 0x0c1fe400078008ff */
[C---:B-1----:R-:W-:Y:S02]  /*a0e0*/  LEA R14, P1, R3.reuse, R6, 0x1 ;  /* 0x00000006030e7211 */ /* 0x042fe400078208ff */
[----:B------:R-:W-:Y:S02]  /*a0f0*/  LEA.HI.X.SX32 R17, R2, R0, 0x1, P0 ;  /* 0x0000000002117211 */ /* 0x000fe400000f0eff */
[C---:B---3--:R-:W-:Y:S02]  /*a100*/  LEA R12, P2, R4.reuse, R6, 0x1 ;  /* 0x00000006040c7211 */ /* 0x048fe400078408ff */
[-C--:B------:R-:W-:Y:S01]  /*a110*/  LEA.HI.X.SX32 R15, R3, R0.reuse, 0x1, P1 ;  /* 0x00000000030f7211 */ /* 0x080fe200008f0eff */
[----:B------:R-:W-:Y:S01]  /*a120*/  STL.64 [R1+0x758], R16 ;  /* 0x0007581001007387 */ /* 0x000fe20000100a00 */
[----:B------:R-:W-:-:S02]  /*a130*/  LEA.HI.X.SX32 R13, R4, R0, 0x1, P2 ;  /* 0x00000000040d7211 */ /* 0x000fc400010f0eff */
[----:B------:R-:W-:Y:S01]  /*a140*/  MOV R4, 0xff800000 ;  /* 0xff80000000047802 */ /* 0x000fe20000000f00 */
[----:B------:R0:W-:Y:S01]  /*a150*/  STL.64 [R1+0x750], R14 ;  /* 0x0007500e01007387 */ /* 0x0001e20000100a00 */
[----:B------:R-:W-:Y:S02]  /*a160*/  MOV R3, 0x3f800000 ;  /* 0x3f80000000037802 */ /* 0x000fe40000000f00 */
[----:B------:R-:W-:Y:S01]  /*a170*/  MOV R0, c[0x0][0x1a4] ;  /* 0x0000690000007a02 */ /* 0x000fe20000000f00 */
[----:B------:R-:W-:Y:S01]  /*a180*/  STL.64 [R1+0x748], R12 ;  /* 0x0007480c01007387 */ /* 0x000fe20000100a00 */
[----:B------:R-:W-:-:S03]  /*a190*/  SHF.R.U32.HI R2, RZ, 0x2, R28 ;  /* 0x00000002ff027819 */ /* 0x000fc6000001161c */
[----:B------:R1:W-:Y:S01]  /*a1a0*/  STL.64 [R1+0x740], R10 ;  /* 0x0007400a01007387 */ /* 0x0003e20000100a00 */
[C---:B------:R-:W-:Y:S01]  /*a1b0*/  IMAD R6, R0.reuse, 0x6, RZ ;  /* 0x0000000600067824 */ /* 0x040fe200078e02ff */
[----:B------:R-:W-:Y:S01]  /*a1c0*/  LOP3.LUT R2, R29, 0x30, R2, 0x78, !PT ;  /* 0x000000301d027812 */ /* 0x000fe200078e7802 */
[C---:B------:R-:W-:Y:S01]  /*a1d0*/  IMAD R7, R0.reuse, 0xc, RZ ;  /* 0x0000000c00077824 */ /* 0x040fe200078e02ff */
[----:B------:R3:W-:Y:S01]  /*a1e0*/  STL [R1+0x100], R4 ;  /* 0x0001000401007387 */ /* 0x0007e20000100800 */
[C---:B------:R-:W-:Y:S02]  /*a1f0*/  IMAD R8, R0.reuse, 0x18, RZ ;  /* 0x0000001800087824 */ /* 0x040fe400078e02ff */
[C---:B------:R-:W-:Y:S01]  /*a200*/  IMAD R9, R0.reuse, 0x1a, RZ ;  /* 0x0000001a00097824 */ /* 0x040fe200078e02ff */
[----:B------:R-:W-:Y:S01]  /*a210*/  STL [R1+0x3f4], RZ ;  /* 0x0003f4ff01007387 */ /* 0x000fe20000100800 */
[C---:B0-----:R-:W-:Y:S02]  /*a220*/  IMAD R14, R0.reuse, 0x22, RZ ;  /* 0x00000022000e7824 */ /* 0x041fe400078e02ff */
[C---:B------:R-:W-:Y:S01]  /*a230*/  IMAD R15, R0.reuse, 0x24, RZ ;  /* 0x00000024000f7824 */ /* 0x040fe200078e02ff */
[----:B------:R-:W-:Y:S01]  /*a240*/  STL [R1+0x728], R3 ;  /* 0x0007280301007387 */ /* 0x000fe20000100800 */
[C---:B-1----:R-:W-:Y:S01]  /*a250*/  IMAD R10, R0.reuse, 0xe, RZ ;  /* 0x0000000e000a7824 */ /* 0x042fe200078e02ff */
[----:B---3--:R-:W-:Y:S01]  /*a260*/  MOV R4, 0x3f800000 ;  /* 0x3f80000000047802 */ /* 0x008fe20000000f00 */
[C---:B------:R-:W-:Y:S01]  /*a270*/  IMAD R11, R0.reuse, 0x1c, RZ ;  /* 0x0000001c000b7824 */ /* 0x040fe200078e02ff */
[----:B------:R-:W-:Y:S01]  /*a280*/  STL [R1+0x3f0], RZ ;  /* 0x0003f0ff01007387 */ /* 0x000fe20000100800 */
[----:B------:R-:W-:-:S02]  /*a290*/  IMAD R17, R0, 0x28, RZ ;  /* 0x0000002800117824 */ /* 0x000fc400078e02ff */
[C---:B------:R-:W-:Y:S01]  /*a2a0*/  IMAD R16, R0.reuse, 0x26, RZ ;  /* 0x0000002600107824 */ /* 0x040fe200078e02ff */
[----:B------:R-:W-:Y:S01]  /*a2b0*/  STL [R1+0x724], RZ ;  /* 0x000724ff01007387 */ /* 0x000fe20000100800 */
[C---:B------:R-:W-:Y:S02]  /*a2c0*/  IMAD R2, R0.reuse, 0x12, RZ ;  /* 0x0000001200027824 */ /* 0x040fe400078e02ff */
[C---:B------:R-:W-:Y:S01]  /*a2d0*/  IMAD R19, R0.reuse, 0x2a, RZ ;  /* 0x0000002a00137824 */ /* 0x040fe200078e02ff */
[----:B------:R0:W-:Y:S01]  /*a2e0*/  STL [R1+0x72c], R5 ;  /* 0x00072c0501007387 */ /* 0x0001e20000100800 */
[C---:B------:R-:W-:Y:S02]  /*a2f0*/  IMAD R24, R0.reuse, 0x9, RZ ;  /* 0x0000000900187824 */ /* 0x040fe400078e02ff */
[C---:B------:R-:W-:Y:S01]  /*a300*/  IMAD R26, R0.reuse, 0x13, RZ ;  /* 0x00000013001a7824 */ /* 0x040fe200078e02ff */
[----:B------:R1:W-:Y:S01]  /*a310*/  STL [R1+0x730], R4 ;  /* 0x0007300401007387 */ /* 0x0003e20000100800 */
[----:B------:R-:W-:-:S02]  /*a320*/  IMAD R28, R0, 0x5, RZ ;  /* 0x00000005001c7824 */ /* 0x000fc400078e02ff */
[C---:B------:R-:W-:Y:S01]  /*a330*/  IMAD R27, R0.reuse, 0x32, RZ ;  /* 0x00000032001b7824 */ /* 0x040fe200078e02ff */
[----:B------:R3:W-:Y:S01]  /*a340*/  STL [R1+0x734], R3 ;  /* 0x0007340301007387 */ /* 0x0007e20000100800 */
[C---:B------:R-:W-:Y:S02]  /*a350*/  IMAD R20, R0.reuse, 0x2c, RZ ;  /* 0x0000002c00147824 */ /* 0x040fe400078e02ff */
[----:B0-----:R-:W-:Y:S02]  /*a360*/  IMAD.MOV.U32 R5, RZ, RZ, -0x800000 ;  /* 0xff800000ff057424 */ /* 0x001fe400078e00ff */
[C---:B------:R-:W-:Y:S01]  /*a370*/  IMAD R25, R0.reuse, 0x30, RZ ;  /* 0x0000003000197824 */ /* 0x040fe200078e02ff */
[----:B-1----:R-:W-:Y:S01]  /*a380*/  MOV R4, 0xff800000 ;  /* 0xff80000000047802 */ /* 0x002fe20000000f00 */
[----:B------:R-:W-:Y:S01]  /*a390*/  IMAD R29, R0, 0x34, RZ ;  /* 0x00000034001d7824 */ /* 0x000fe200078e02ff */
[----:B------:R0:W-:Y:S01]  /*a3a0*/  STL [R1+0x104], R5 ;  /* 0x0001040501007387 */ /* 0x0001e20000100800 */
[----:B---3--:R-:W-:-:S03]  /*a3b0*/  MOV R3, 0xff800000 ;  /* 0xff80000000037802 */ /* 0x008fc60000000f00 */
[----:B------:R1:W-:Y:S04]  /*a3c0*/  STL [R1+0x108], R4 ;  /* 0x0001080401007387 */ /* 0x0003e80000100800 */
[----:B------:R-:W-:Y:S01]  /*a3d0*/  STL [R1+0x5d0], RZ ;  /* 0x0005d0ff01007387 */ /* 0x000fe20000100800 */
[----:B0-----:R-:W-:-:S03]  /*a3e0*/  IMAD R5, R0, 0x16, RZ ;  /* 0x0000001600057824 */ /* 0x001fc600078e02ff */
[----:B------:R0:W-:Y:S01]  /*a3f0*/  STL [R1+0x10c], R3 ;  /* 0x00010c0301007387 */ /* 0x0001e20000100800 */
[----:B-1----:R-:W-:-:S03]  /*a400*/  IMAD R4, R0, 0x14, RZ ;  /* 0x0000001400047824 */ /* 0x002fc600078e02ff */
[----:B------:R-:W-:Y:S04]  /*a410*/  STL [R1+0x5d4], RZ ;  /* 0x0005d4ff01007387 */ /* 0x000fe80000100800 */
[----:B------:R-:W-:Y:S01]  /*a420*/  STL [R1+0x5d8], RZ ;  /* 0x0005d8ff01007387 */ /* 0x000fe20000100800 */
[----:B0-----:R-:W-:-:S03]  /*a430*/  IMAD R3, R0, 0xa, RZ ;  /* 0x0000000a00037824 */ /* 0x001fc600078e02ff */
[----:B------:R-:W-:Y:S04]  /*a440*/  STL [R1+0x5dc], RZ ;  /* 0x0005dcff01007387 */ /* 0x000fe80000100800 */
[----:B------:R-:W-:Y:S04]  /*a450*/  STL [R1+0x5c0], RZ ;  /* 0x0005c0ff01007387 */ /* 0x000fe80000100800 */
[----:B------:R-:W-:Y:S04]  /*a460*/  STL [R1+0x5c4], RZ ;  /* 0x0005c4ff01007387 */ /* 0x000fe80000100800 */
[----:B------:R-:W-:Y:S04]  /*a470*/  STL [R1+0x5c8], RZ ;  /* 0x0005c8ff01007387 */ /* 0x000fe80000100800 */
[----:B------:R-:W-:Y:S04]  /*a480*/  STL [R1+0x5cc], RZ ;  /* 0x0005ccff01007387 */ /* 0x000fe80000100800 */
[----:B------:R-:W-:Y:S04]  /*a490*/  STL [R1+0x5b0], RZ ;  /* 0x0005b0ff01007387 */ /* 0x000fe80000100800 */
[----:B------:R-:W-:Y:S04]  /*a4a0*/  STL [R1+0x5b4], RZ ;  /* 0x0005b4ff01007387 */ /* 0x000fe80000100800 */
[----:B------:R-:W-:Y:S01]  /*a4b0*/  STL [R1+0x5b8], RZ ;  /* 0x0005b8ff01007387 */ /* 0x000fe20000100800 */
[----:B--2---:R-:W-:Y:S01]  /*a4c0*/  MOV R12, R22 ;  /* 0x00000016000c7202 */ /* 0x004fe20000000f00 */
[C---:B------:R-:W-:Y:S01]  /*a4d0*/  IMAD R22, R0.reuse, 0x2e, RZ ;  /* 0x0000002e00167824 */ /* 0x040fe200078e02ff */
[----:B------:R-:W-:Y:S01]  /*a4e0*/  MOV R13, R23 ;  /* 0x00000017000d7202 */ /* 0x000fe20000000f00 */
[----:B------:R-:W-:Y:S01]  /*a4f0*/  STL [R1+0x5bc], RZ ;  /* 0x0005bcff01007387 */ /* 0x000fe20000100800 */
[----:B------:R-:W-:-:S03]  /*a500*/  IMAD R23, R0, 0x11, RZ ;  /* 0x0000001100177824 */ /* 0x000fc600078e02ff */
        /* <DEDUP_REMOVED lines=217> */
[----:B------:R0:W-:Y:S04]  /*b2a0*/  STL.64 [R1+0x980], R4 ;  /* 0x0009800401007387 */ /* 0x0001e80000100a00 */
[----:B------:R1:W-:Y:S04]  /*b2b0*/  STL.64 [R1+0x960], R6 ;  /* 0x0009600601007387 */ /* 0x0003e80000100a00 */
[----:B------:R2:W-:Y:S04]  /*b2c0*/  STL.64 [R1+0x968], R8 ;  /* 0x0009680801007387 */ /* 0x0005e80000100a00 */
[----:B0-----:R-:W0:Y:S01]  /*b2d0*/  S2R R4, SR_TID.X ;  /* 0x0000000000047919 */ /* 0x001e220000002100 */
[----:B-1----:R-:W-:-:S03]  /*b2e0*/  MOV R6, R12 ;  /* 0x0000000c00067202 */ /* 0x002fc60000000f00 */
[----:B------:R1:W-:Y:S01]  /*b2f0*/  STL.64 [R1+0x958], R10 ;  /* 0x0009580a01007387 */ /* 0x0003e20000100a00 */
[----:B------:R-:W-:Y:S01]  /*b300*/  IMAD.MOV.U32 R7, RZ, RZ, R13 ;  /* 0x000000ffff077224 */ /* 0x000fe200078e000d */
[C---:B------:R-:W-:Y:S01]  /*b310*/  SHF.L.U32 R13, R0.reuse, 0x1, RZ ;  /* 0x00000001000d7819 */ /* 0x040fe200000006ff */
[----:B------:R-:W-:Y:S01]  /*b320*/  IMAD R12, R0, 0x1e, RZ ;  /* 0x0000001e000c7824 */ /* 0x000fe200078e02ff */
[----:B--2---:R-:W-:Y:S02]  /*b330*/  IADD3 R8, P3, R15, R6, RZ ;  /* 0x000000060f087210 */ /* 0x004fe40007f7e0ff */
[----:B------:R-:W-:Y:S02]  /*b340*/  MOV R15, R7 ;  /* 0x00000007000f7202 */ /* 0x000fe40000000f00 */
[----:B------:R-:W-:Y:S01]  /*b350*/  STL.64 [R1+0x970], R12 ;  /* 0x0009700c01007387 */ /* 0x000fe20000100a00 */
[----:B0-----:R-:W-:-:S04]  /*b360*/  SHF.L.U32 R4, R4, 0x1, RZ ;  /* 0x0000000104047819 */ /* 0x001fc800000006ff */
[--C-:B------:R-:W-:Y:S02]  /*b370*/  LOP3.LUT R21, R21, 0x30, R4.reuse, 0x78, !PT ;  /* 0x0000003015157812 */ /* 0x100fe400078e7804 */
[----:B-1----:R-:W-:Y:S02]  /*b380*/  LOP3.LUT R10, R18, 0x30, R4, 0x78, !PT ;  /* 0x00000030120a7812 */ /* 0x002fe400078e7804 */
[-C--:B------:R-:W-:Y:S02]  /*b390*/  IADD3 R4, P5, R14, R6.reuse, RZ ;  /* 0x000000060e047210 */ /* 0x080fe40007fbe0ff */
[----:B------:R-:W-:Y:S01]  /*b3a0*/  MOV R14, R6 ;  /* 0x00000006000e7202 */ /* 0x000fe20000000f00 */
[----:B------:R0:W-:Y:S03]  /*b3b0*/  STL [R1+0x3f8], R10 ;  /* 0x0003f80a01007387 */ /* 0x0001e60000100800 */
[-C--:B------:R-:W-:Y:S01]  /*b3c0*/  IADD3 R6, P2, R17, R14.reuse, RZ ;  /* 0x0000000e11067210 */ /* 0x080fe20007f5e0ff */
[----:B------:R1:W-:Y:S01]  /*b3d0*/  STL [R1+0x7f8], R4 ;  /* 0x0007f80401007387 */ /* 0x0003e20000100800 */
[----:B------:R-:W-:Y:S01]  /*b3e0*/  IMAD.MOV.U32 R17, RZ, RZ, R5 ;  /* 0x000000ffff117224 */ /* 0x000fe200078e0005 */
[----:B0-----:R-:W-:-:S02]  /*b3f0*/  IADD3 R10, P0, R16, R14, RZ ;  /* 0x0000000e100a7210 */ /* 0x001fc40007f1e0ff */
[----:B------:R-:W-:Y:S02]  /*b400*/  MOV R16, R4 ;  /* 0x0000000400107202 */ /* 0x000fe40000000f00 */
[----:B-1----:R-:W2:Y:S01]  /*b410*/  LDL.LU.64 R4, [R1+0x980] ;  /* 0x0009800001047983 */ /* 0x002ea20000300a00 */
[----:B------:R-:W-:Y:S02]  /*b420*/  IADD3 R12, P4, R19, R14, RZ ;  /* 0x0000000e130c7210 */ /* 0x000fe40007f9e0ff */
[----:B------:R-:W-:Y:S01]  /*b430*/  LEA.HI.X.SX32 R17, R23, R15, 0x1, P5 ;  /* 0x0000000f17117211 */ /* 0x000fe200028f0eff */
[----:B------:R0:W-:Y:S01]  /*b440*/  STL [R1+0x978], R6 ;  /* 0x0009780601007387 */ /* 0x0001e20000100800 */
[----:B------:R-:W-:Y:S02]  /*b450*/  MOV R19, R11 ;  /* 0x0000000b00137202 */ /* 0x000fe40000000f00 */
[-C--:B------:R-:W-:Y:S01]  /*b460*/  LEA.HI.X.SX32 R9, R2, R15.reuse, 0x1, P3 ;  /* 0x0000000f02097211 */ /* 0x080fe200018f0eff */
[----:B------:R1:W-:Y:S01]  /*b470*/  STL [R1+0x7e8], R10 ;  /* 0x0007e80a01007387 */ /* 0x0003e20000100800 */
[----:B------:R-:W-:-:S02]  /*b480*/  LEA.HI.X.SX32 R19, R26, R15, 0x1, P0 ;  /* 0x0000000f1a137211 */ /* 0x000fc400000f0eff */
[----:B------:R-:W-:Y:S01]  /*b490*/  MOV R18, R10 ;  /* 0x0000000a00127202 */ /* 0x000fe20000000f00 */
[----:B------:R-:W-:Y:S01]  /*b4a0*/  STL [R1+0x7d8], R12 ;  /* 0x0007d80c01007387 */ /* 0x000fe20000100800 */
[-C--:B------:R-:W-:Y:S02]  /*b4b0*/  IADD3 R16, P5, R22, R14.reuse, RZ ;  /* 0x0000000e16107210 */ /* 0x080fe40007fbe0ff */
[----:B0-----:R-:W-:Y:S01]  /*b4c0*/  IADD3 R6, P1, R2, R14, RZ ;  /* 0x0000000e02067210 */ /* 0x001fe20007f3e0ff */
[----:B------:R-:W-:Y:S01]  /*b4d0*/  STL [R1+0x7fc], R17 ;  /* 0x0007fc1101007387 */ /* 0x000fe20000100800 */
[----:B------:R-:W-:Y:S02]  /*b4e0*/  MOV R26, R12 ;  /* 0x0000000c001a7202 */ /* 0x000fe40000000f00 */
[----:B------:R-:W-:Y:S01]  /*b4f0*/  LEA.HI.X.SX32 R7, R24, R15, 0x1, P1 ;  /* 0x0000000f18077211 */ /* 0x000fe200008f0eff */
[----:B------:R-:W-:Y:S01]  /*b500*/  IMAD R11, R0, 0x36, RZ ;  /* 0x00000036000b7824 */ /* 0x000fe200078e02ff */
[----:B-1----:R-:W-:-:S02]  /*b510*/  IADD3 R10, P6, R20, R14, RZ ;  /* 0x0000000e140a7210 */ /* 0x002fc40007fde0ff */
[-C--:B------:R-:W-:Y:S01]  /*b520*/  IADD3 R18, P0, R25, R14.reuse, RZ ;  /* 0x0000000e19127210 */ /* 0x080fe20007f1e0ff */
[----:B------:R0:W-:Y:S04]  /*b530*/  STL.64 [R1+0x838], R6 ;  /* 0x0008380601007387 */ /* 0x0001e80000100a00 */
[----:B------:R-:W-:Y:S04]  /*b540*/  STL.64 [R1+0x7f0], R8 ;  /* 0x0007f00801007387 */ /* 0x000fe80000100a00 */
[----:B------:R-:W-:Y:S01]  /*b550*/  STL [R1+0x7ec], R19 ;  /* 0x0007ec1301007387 */ /* 0x000fe20000100800 */
[----:B0-----:R-:W-:-:S04]  /*b560*/  IADD3 R6, P1, R3, R14, RZ ;  /* 0x0000000e03067210 */ /* 0x001fc80007f3e0ff */
[----:B------:R-:W-:-:S05]  /*b570*/  LEA.HI.X.SX32 R7, R28, R15, 0x1, P1 ;  /* 0x0000000f1c077211 */ /* 0x000fca00008f0eff */
[----:B------:R0:W-:Y:S04]  /*b580*/  STL.64 [R1+0x858], R6 ;  /* 0x0008580601007387 */ /* 0x0001e80000100a00 */
[----:B0-----:R-:W3:Y:S01]  /*b590*/  LDL.LU R6, [R1+0x978] ;  /* 0x0009780001067983 */ /* 0x001ee20000300800 */
[----:B------:R-:W-:Y:S02]  /*b5a0*/  IADD3 R24, P1, R27, R14, RZ ;  /* 0x0000000e1b187210 */ /* 0x000fe40007f3e0ff */
[----:B------:R-:W-:Y:S02]  /*b5b0*/  MOV R27, R13 ;  /* 0x0000000d001b7202 */ /* 0x000fe40000000f00 */
[----:B------:R-:W4:Y:S01]  /*b5c0*/  LDL.LU.64 R12, [R1+0x970] ;  /* 0x00097000010c7983 */ /* 0x000f220000300a00 */
[C---:B------:R-:W-:Y:S01]  /*b5d0*/  IMAD R17, R0.reuse, 0x15, RZ ;  /* 0x0000001500117824 */ /* 0x040fe200078e02ff */
[----:B------:R-:W-:Y:S01]  /*b5e0*/  MOV R2, R24 ;  /* 0x0000001800027202 */ /* 0x000fe20000000f00 */
[----:B------:R-:W-:-:S03]  /*b5f0*/  IMAD R20, R0, 0xb, RZ ;  /* 0x0000000b00147824 */ /* 0x000fc600078e02ff */
[----:B------:R-:W-:Y:S02]  /*b600*/  LEA.HI.X.SX32 R27, R17, R15, 0x1, P4 ;  /* 0x0000000f111b7211 */ /* 0x000fe400020f0eff */
[-C--:B------:R-:W-:Y:S02]  /*b610*/  IADD3 R26, P4, R11, R14.reuse, RZ ;  /* 0x0000000e0b1a7210 */ /* 0x080fe40007f9e0ff */
[----:B--2---:R-:W-:-:S04]  /*b620*/  IADD3 R8, P3, R4, R14, RZ ;  /* 0x0000000e04087210 */ /* 0x004fc80007f7e0ff */
[-C--:B------:R-:W-:Y:S02]  /*b630*/  LEA.HI.X.SX32 R9, R3, R15.reuse, 0x1, P3 ;  /* 0x0000000f03097211 */ /* 0x080fe400018f0eff */
[----:B------:R-:W-:-:S03]  /*b640*/  LEA.HI.X.SX32 R7, R4, R15, 0x1, P2 ;  /* 0x0000000f04077211 */ /* 0x000fc600010f0eff */
[----:B------:R0:W-:Y:S04]  /*b650*/  STL.64 [R1+0x830], R8 ;  /* 0x0008300801007387 */ /* 0x0001e80000100a00 */
[----:B0-----:R-:W2:Y:S04]  /*b660*/  LDL.LU.64 R8, [R1+0x968] ;  /* 0x0009680001087983 */ /* 0x001ea80000300a00 */
[----:B------:R0:W-:Y:S01]  /*b670*/  STL [R1+0x7b8], R24 ;  /* 0x0007b81801007387 */ /* 0x0001e20000100800 */
[----:B------:R-:W-:Y:S01]  /*b680*/  IMAD.MOV.U32 R3, RZ, RZ, R25 ;  /* 0x000000ffff037224 */ /* 0x000fe200078e0019 */
[----:B------:R-:W-:-:S02]  /*b690*/  IADD3 R22, P2, R29, R14, RZ ;  /* 0x0000000e1d167210 */ /* 0x000fc40007f5e0ff */
[C---:B------:R-:W-:Y:S02]  /*b6a0*/  LEA.HI.X.SX32 R11, R5.reuse, R15, 0x1, P6 ;  /* 0x0000000f050b7211 */ /* 0x040fe400030f0eff */
[----:B0-----:R-:W-:-:S04]  /*b6b0*/  IADD3 R24, P3, R5, R14, RZ ;  /* 0x0000000e05187210 */ /* 0x001fc80007f7e0ff */
[----:B------:R-:W-:Y:S01]  /*b6c0*/  LEA.HI.X.SX32 R25, R20, R15, 0x1, P3 ;  /* 0x0000000f14197211 */ /* 0x000fe200018f0eff */
[----:B---3--:R0:W-:Y:S04]  /*b6d0*/  STL.64 [R1+0x7e0], R6 ;  /* 0x0007e00601007387 */ /* 0x0081e80000100a00 */
[----:B0-----:R-:W3:Y:S04]  /*b6e0*/  LDL.LU.64 R6, [R1+0x960] ;  /* 0x0009600001067983 */ /* 0x001ee80000300a00 */
[----:B------:R-:W-:Y:S04]  /*b6f0*/  STL [R1+0x7dc], R27 ;  /* 0x0007dc1b01007387 */ /* 0x000fe80000100800 */
[----:B------:R-:W-:Y:S04]  /*b700*/  STL [R1+0x7b0], R22 ;  /* 0x0007b01601007387 */ /* 0x000fe80000100800 */
[----:B------:R-:W-:Y:S04]  /*b710*/  STL.64 [R1+0x828], R24 ;  /* 0x0008281801007387 */ /* 0x000fe80000100a00 */
[----:B------:R0:W-:Y:S04]  /*b720*/  STL.64 [R1+0x7d0], R10 ;  /* 0x0007d00a01007387 */ /* 0x0001e80000100a00 */
[----:B0-----:R-:W5:Y:S01]  /*b730*/  LDL.LU.64 R10, [R1+0x958] ;  /* 0x00095800010a7983 */ /* 0x001f620000300a00 */
[----:B------:R-:W-:-:S05]  /*b740*/  IMAD R20, R0, 0x17, RZ ;  /* 0x0000001700147824 */ /* 0x000fca00078e02ff */
[----:B------:R-:W-:Y:S01]  /*b750*/  LEA.HI.X.SX32 R17, R20, R15, 0x1, P5 ;  /* 0x0000000f14117211 */ /* 0x000fe200028f0eff */
[----:B------:R-:W-:Y:S01]  /*b760*/  IMAD R25, R0, 0x3, RZ ;  /* 0x0000000300197824 */ /* 0x000fe200078e02ff */
[----:B------:R-:W-:-:S03]  /*b770*/  MOV R4, R22 ;  /* 0x0000001600047202 */ /* 0x000fc60000000f00 */
[----:B------:R2:W-:Y:S01]  /*b780*/  STL.64 [R1+0x7c8], R16 ;  /* 0x0007c81001007387 */ /* 0x0005e20000100a00 */
[----:B------:R-:W-:Y:S01]  /*b790*/  MOV R5, R23 ;  /* 0x0000001700057202 */ /* 0x000fe20000000f00 */
[C---:B------:R-:W-:Y:S02]  /*b7a0*/  IMAD R24, R0.reuse, 0x38, RZ ;  /* 0x0000003800187824 */ /* 0x040fe400078e02ff */
[----:B------:R-:W-:Y:S01]  /*b7b0*/  IMAD R20, R0, 0x3a, RZ ;  /* 0x0000003a00147824 */ /* 0x000fe200078e02ff */
[CC--:B--2---:R-:W-:Y:S02]  /*b7c0*/  IADD3 R16, P5, R8.reuse, R14.reuse, RZ ;  /* 0x0000000e08107210 */ /* 0x0c4fe40007fbe0ff */
[-C--:B------:R-:W-:Y:S02]  /*b7d0*/  LEA.HI.X.SX32 R19, R8, R15.reuse, 0x1, P0 ;  /* 0x0000000f08137211 */ /* 0x080fe400000f0eff */
[----:B------:R-:W-:Y:S02]  /*b7e0*/  LEA.HI.X.SX32 R5, R9, R15, 0x1, P2 ;  /* 0x0000000f09057211 */ /* 0x000fe400010f0eff */
[----:B---3--:R-:W-:-:S02]  /*b7f0*/  IADD3 R28, P3, R6, R14, RZ ;  /* 0x0000000e061c7210 */ /* 0x008fc40007f7e0ff */
[-C--:B------:R-:W-:Y:S02]  /*b800*/  IADD3 R22, P6, R7, R14.reuse, RZ ;  /* 0x0000000e07167210 */ /* 0x080fe40007fde0ff */
[-C--:B------:R-:W-:Y:S02]  /*b810*/  LEA.HI.X.SX32 R29, R25, R15.reuse, 0x1, P3 ;  /* 0x0000000f191d7211 */ /* 0x080fe400018f0eff */
[-C--:B------:R-:W-:Y:S02]  /*b820*/  LEA.HI.X.SX32 R17, R7, R15.reuse, 0x1, P5 ;  /* 0x0000000f07117211 */ /* 0x080fe400028f0eff */
[----:B------:R-:W-:Y:S01]  /*b830*/  LEA.HI.X.SX32 R23, R6, R15, 0x1, P6 ;  /* 0x0000000f06177211 */ /* 0x000fe200030f0eff */
[----:B------:R0:W-:Y:S04]  /*b840*/  STL.64 [R1+0x868], R28 ;  /* 0x0008681c01007387 */ /* 0x0001e80000100a00 */
[----:B------:R1:W-:Y:S04]  /*b850*/  STL.64 [R1+0x820], R16 ;  /* 0x0008201001007387 */ /* 0x0003e80000100a00 */
[----:B------:R-:W-:Y:S01]  /*b860*/  STL.64 [R1+0x850], R22 ;  /* 0x0008501601007387 */ /* 0x000fe20000100a00 */
[----:B0-----:R-:W-:-:S03]  /*b870*/  IADD3 R28, P3, R24, R14, RZ ;  /* 0x0000000e181c7210 */ /* 0x001fc60007f7e0ff */
[----:B------:R0:W-:Y:S01]  /*b880*/  STL.64 [R1+0x7c0], R18 ;  /* 0x0007c01201007387 */ /* 0x0001e20000100a00 */
[-C--:B------:R-:W-:Y:S01]  /*b890*/  IADD3 R24, P6, R20, R14.reuse, RZ ;  /* 0x0000000e14187210 */ /* 0x080fe20007fde0ff */
[----:B------:R-:W-:Y:S01]  /*b8a0*/  IMAD R20, R0, 0x19, RZ ;  /* 0x0000001900147824 */ /* 0x000fe200078e02ff */
[----:B-1----:R-:W-:-:S04]  /*b8b0*/  IADD3 R16, P5, R9, R14, RZ ;  /* 0x0000000e09107210 */ /* 0x002fc80007fbe0ff */
[----:B------:R-:W-:Y:S01]  /*b8c0*/  LEA.HI.X.SX32 R3, R20, R15, 0x1, P1 ;  /* 0x0000000f14037211 */ /* 0x000fe200008f0eff */
[C---:B0-----:R-:W-:Y:S02]  /*b8d0*/  IMAD R19, R0.reuse, 0x3e, RZ ;  /* 0x0000003e00137824 */ /* 0x041fe400078e02ff */
[----:B------:R-:W-:-:S03]  /*b8e0*/  IMAD R18, R0, 0xd, RZ ;  /* 0x0000000d00127824 */ /* 0x000fc600078e02ff */
[-C--:B------:R-:W-:Y:S01]  /*b8f0*/  IADD3 R2, P1, R19, R14.reuse, RZ ;  /* 0x0000000e13027210 */ /* 0x080fe20007f3e0ff */
[----:B------:R-:W-:Y:S01]  /*b900*/  IMAD R19, R0, 0x1b, RZ ;  /* 0x0000001b00137824 */ /* 0x000fe200078e02ff */
[-C--:B------:R-:W-:Y:S01]  /*b910*/  LEA.HI.X.SX32 R17, R18, R15.reuse, 0x1, P5 ;  /* 0x0000000f12117211 */ /* 0x080fe200028f0eff */
[----:B------:R-:W-:Y:S01]  /*b920*/  STL [R1+0x7bc], R3 ;  /* 0x0007bc0301007387 */ /* 0x000fe20000100800 */
[C---:B------:R-:W-:Y:S02]  /*b930*/  IMAD R18, R0.reuse, 0x7, RZ ;  /* 0x0000000700127824 */ /* 0x040fe400078e02ff */
[----:B------:R-:W-:Y:S01]  /*b940*/  LEA.HI.X.SX32 R27, R19, R15, 0x1, P4 ;  /* 0x0000000f131b7211 */ /* 0x000fe200020f0eff */
[----:B------:R0:W-:Y:S01]  /*b950*/  STL.64 [R1+0x818], R16 ;  /* 0x0008181001007387 */ /* 0x0001e20000100a00 */
[C---:B------:R-:W-:Y:S01]  /*b960*/  IMAD R23, R0.reuse, 0x3c, RZ ;  /* 0x0000003c00177824 */ /* 0x040fe200078e02ff */
[-C--:B-----5:R-:W-:Y:S01]  /*b970*/  IADD3 R6, P2, R11, R14.reuse, RZ ;  /* 0x0000000e0b067210 */ /* 0x0a0fe20007f5e0ff */
[----:B------:R-:W-:Y:S01]  /*b980*/  IMAD R20, R0, 0xf, RZ ;  /* 0x0000000f00147824 */ /* 0x000fe200078e02ff */
[----:B------:R-:W-:Y:S01]  /*b990*/  STL [R1+0x7b4], R5 ;  /* 0x0007b40501007387 */ /* 0x000fe20000100800 */
[----:B----4-:R-:W-:-:S02]  /*b9a0*/  IADD3 R4, P4, R12, R14, RZ ;  /* 0x0000000e0c047210 */ /* 0x010fc40007f9e0ff */
[-C--:B0-----:R-:W-:Y:S01]  /*b9b0*/  IADD3 R16, P5, R10, R14.reuse, RZ ;  /* 0x0000000e0a107210 */ /* 0x081fe20007fbe0ff */
[----:B------:R0:W-:Y:S03]  /*b9c0*/  STL.64 [R1+0x7a8], R26 ;  /* 0x0007a81a01007387 */ /* 0x0001e60000100a00 */
[-C--:B------:R-:W-:Y:S02]  /*b9d0*/  LEA.HI.X.SX32 R17, R18, R15.reuse, 0x1, P5 ;  /* 0x0000000f12117211 */ /* 0x080fe400028f0eff */
[-C--:B------:R-:W-:Y:S02]  /*b9e0*/  IADD3 R18, P5, R13, R14.reuse, RZ ;  /* 0x0000000e0d127210 */ /* 0x080fe40007fbe0ff */
[-C--:B------:R-:W-:Y:S01]  /*b9f0*/  LEA.HI.X.SX32 R7, R10, R15.reuse, 0x1, P2 ;  /* 0x0000000f0a077211 */ /* 0x080fe200010f0eff */
[----:B------:R1:W-:Y:S01]  /*ba00*/  STL.64 [R1+0x848], R16 ;  /* 0x0008481001007387 */ /* 0x0003e20000100a00 */
[----:B------:R-:W-:Y:S01]  /*ba10*/  IADD3 R22, P0, R23, R14, RZ ;  /* 0x0000000e17167210 */ /* 0x000fe20007f1e0ff */
[----:B0-----:R-:W-:Y:S01]  /*ba20*/  IMAD R26, R0, 0x1d, RZ ;  /* 0x0000001d001a7824 */ /* 0x001fe200078e02ff */
[----:B------:R-:W-:-:S02]  /*ba30*/  LEA.HI.X.SX32 R29, R11, R15, 0x1, P3 ;  /* 0x0000000f0b1d7211 */ /* 0x000fc400018f0eff */
[-C--:B------:R-:W-:Y:S02]  /*ba40*/  LEA.HI.X.SX32 R5, R20, R15.reuse, 0x1, P4 ;  /* 0x0000000f14057211 */ /* 0x080fe400020f0eff */
[-C--:B------:R-:W-:Y:S02]  /*ba50*/  LEA.HI.X.SX32 R25, R26, R15.reuse, 0x1, P6 ;  /* 0x0000000f1a197211 */ /* 0x080fe400030f0eff */
[C---:B-1----:R-:W-:Y:S01]  /*ba60*/  LEA R16, P2, R0.reuse, R14, 0x2 ;  /* 0x0000000e00107211 */ /* 0x042fe200078410ff */
        /* <DEDUP_REMOVED lines=9> */
[----:B------:R1:W-:Y:S01]  /*bb00*/  STL.64 [R1+0x870], R16 ;  /* 0x0008701001007387 */ /* 0x0003e20000100a00 */
[----:B0-----:R-:W-:Y:S01]  /*bb10*/  IMAD.MOV.U32 R19, RZ, RZ, c[0x0][0x1a4] ;  /* 0x00006900ff137624 */ /* 0x001fe200078e00ff */
[----:B------:R-:W-:-:S02]  /*bb20*/  MOV R18, c[0x0][0x1a4] ;  /* 0x0000690000127a02 */ /* 0x000fc40000000f00 */
[CC--:B------:R-:W-:Y:S02]  /*bb30*/  LEA R8, P3, R0.reuse, R14.reuse, 0x3 ;  /* 0x0000000e00087211 */ /* 0x0c0fe400078618ff */
[----:B------:R-:W-:Y:S02]  /*bb40*/  SHF.L.U32 R19, R19, 0x2, RZ ;  /* 0x0000000213137819 */ /* 0x000fe400000006ff */
[----:B-1----:R-:W-:Y:S02]  /*bb50*/  MOV R17, c[0x0][0x1a4] ;  /* 0x0000690000117a02 */ /* 0x002fe40000000f00 */
[----:B------:R-:W-:Y:S02]  /*bb60*/  MOV R16, c[0x0][0x1a4] ;  /* 0x0000690000107a02 */ /* 0x000fe40000000f00 */
[-C--:B------:R-:W-:Y:S02]  /*bb70*/  LEA R6, P6, R0, R14.reuse, 0x4 ;  /* 0x0000000e00067211 */ /* 0x080fe400078c20ff */
[----:B------:R-:W-:Y:S01]  /*bb80*/  SHF.L.U32 R17, R17, 0x3, RZ ;  /* 0x0000000311117819 */ /* 0x000fe200000006ff */
[----:B------:R-:W-:Y:S01]  /*bb90*/  IMAD R18, R18, 0x1f, RZ ;  /* 0x0000001f12127824 */ /* 0x000fe200078e02ff */
[----:B------:R-:W-:-:S02]  /*bba0*/  LEA R4, P4, R0, R14, 0x5 ;  /* 0x0000000e00047211 */ /* 0x000fc400078828ff */
[----:B------:R-:W-:Y:S02]  /*bbb0*/  SHF.L.U32 R16, R16, 0x4, RZ ;  /* 0x0000000410107819 */ /* 0x000fe400000006ff */
[-C--:B------:R-:W-:Y:S02]  /*bbc0*/  LEA.HI.X.SX32 R9, R19, R15.reuse, 0x1, P3 ;  /* 0x0000000f13097211 */ /* 0x080fe400018f0eff */
[-C--:B------:R-:W-:Y:S02]  /*bbd0*/  LEA.HI.X.SX32 R7, R17, R15.reuse, 0x1, P6 ;  /* 0x0000000f11077211 */ /* 0x080fe400030f0eff */
[-C--:B------:R-:W-:Y:S01]  /*bbe0*/  LEA.HI.X.SX32 R5, R16, R15.reuse, 0x1, P4 ;  /* 0x0000000f10057211 */ /* 0x080fe200020f0eff */
[----:B------:R0:W-:Y:S01]  /*bbf0*/  STL.64 [R1+0x860], R8 ;  /* 0x0008600801007387 */ /* 0x0001e20000100a00 */
[----:B------:R-:W-:-:S03]  /*bc00*/  LEA.HI.X.SX32 R3, R18, R15, 0x1, P1 ;  /* 0x0000000f12037211 */ /* 0x000fc600008f0eff */
[----:B------:R0:W-:Y:S04]  /*bc10*/  STL.64 [R1+0x840], R6 ;  /* 0x0008400601007387 */ /* 0x0001e80000100a00 */
[----:B------:R0:W-:Y:S04]  /*bc20*/  STL [R1+0x484], RZ ;  /* 0x000484ff01007387 */ /* 0x0001e80000100800 */
[----:B------:R0:W-:Y:S04]  /*bc30*/  STL.64 [R1+0x800], R4 ;  /* 0x0008000401007387 */ /* 0x0001e80000100a00 */
[----:B------:R0:W-:Y:S04]  /*bc40*/  STL.64 [R1+0x788], R2 ;  /* 0x0007880201007387 */ /* 0x0001e80000100a00 */
[----:B------:R0:W-:Y:S04]  /*bc50*/  STL [R1+0x488], RZ ;  /* 0x000488ff01007387 */ /* 0x0001e80000100800 */
        /* <DEDUP_REMOVED lines=24> */
[----:B------:R0:W-:Y:S01]  /*bde0*/  STL [R1+0x6ac], RZ ;  /* 0x0006acff01007387 */ /* 0x0001e20000100800 */
[----:B------:R-:W-:-:S03]  /*bdf0*/  LOP3.LUT R0, R21, 0x40, RZ, 0x3c, !PT ;  /* 0x0000004015007812 */ /* 0x000fc600078e3cff */
.L_x_2:
[----:B0-----:R-:W2:Y:S04]  /*be00*/  LDL.64 R2, [R1+0x6c8] ;  /* 0x0006c80001027983 */ /* 0x001ea80000100a00 */
[----:B------:R-:W2:Y:S04]  /*be10*/  LDL R0, [R1+0x3f4] ;  /* 0x0003f40001007983 */ /* 0x000ea80000100800 */
[----:B------:R-:W3:Y:S04]  /*be20*/  LDL.64 R4, [R1+0x878] ;  /* 0x0008780001047983 */ /* 0x000ee80000100a00 */
[----:B------:R-:W4:Y:S04]  /*be30*/  LDL.64 R24, [R1+0x870] ;  /* 0x0008700001187983 */ /* 0x000f280000100a00 */
[----:B------:R-:W5:Y:S04]  /*be40*/  LDL.64 R22, [R1+0x868] ;  /* 0x0008680001167983 */ /* 0x000f680000100a00 */
[----:B------:R-:W5:Y:S04]  /*be50*/  LDL.64 R6, [R1+0x860] ;  /* 0x0008600001067983 */ /* 0x000f680000100a00 */
[----:B------:R-:W5:Y:S04]  /*be60*/  LDL.64 R8, [R1+0x858] ;  /* 0x0008580001087983 */ /* 0x000f680000100a00 */
[----:B------:R-:W5:Y:S04]  /*be70*/  LDL.64 R10, [R1+0x850] ;  /* 0x00085000010a7983 */ /* 0x000f680000100a00 */
[----:B------:R-:W5:Y:S04]  /*be80*/  LDL.64 R18, [R1+0x838] ;  /* 0x0008380001127983 */ /* 0x000f680000100a00 */
[----:B------:R-:W5:Y:S04]  /*be90*/  LDL.64 R20, [R1+0x840] ;  /* 0x0008400001147983 */ /* 0x000f680000100a00 */
[----:B------:R-:W5:Y:S04]  /*bea0*/  LDL.64 R16, [R1+0x830] ;  /* 0x0008300001107983 */ /* 0x000f680000100a00 */
[----:B------:R-:W5:Y:S04]  /*beb0*/  LDL.64 R14, [R1+0x828] ;  /* 0x00082800010e7983 */ /* 0x000f680000100a00 */
[----:B------:R-:W5:Y:S01]  /*bec0*/  LDL.64 R12, [R1+0x820] ;  /* 0x00082000010c7983 */ /* 0x000f620000100a00 */
[----:B--2---:R-:W-:-:S04]  /*bed0*/  IMAD.WIDE R2, R0, 0x2, R2 ;  /* 0x0000000200027825 */ /* 0x004fc800078e0202 */
[C---:B---3--:R-:W-:Y:S01]  /*bee0*/  IMAD.WIDE R4, R0.reuse, 0x2, R4 ;  /* 0x0000000200047825 */ /* 0x048fe200078e0204 */
[----:B------:R4:W2:Y:S04]  /*bef0*/  LDG.E.U16 R27, [R2.64] ;  /* 0x00000004021b7981 */ /* 0x0008a8000c1e1500 */
[----:B------:R5:W3:Y:S01]  /*bf00*/  LDG.E.U16 R26, [R4.64] ;  /* 0x00000004041a7981 */ /* 0x000ae2000c1e1500 */
[----:B----4-:R-:W-:-:S04]  /*bf10*/  IMAD.WIDE R2, R0, 0x2, R24 ;  /* 0x0000000200027825 */ /* 0x010fc800078e0218 */
[C---:B-----5:R-:W-:Y:S02]  /*bf20*/  IMAD.WIDE R4, R0.reuse, 0x2, R22 ;  /* 0x0000000200047825 */ /* 0x060fe400078e0216 */
[----:B------:R0:W4:Y:S04]  /*bf30*/  LDG.E.U16 R23, [R2.64] ;  /* 0x0000000402177981 */ /* 0x000128000c1e1500 */
[----:B------:R1:W5:Y:S01]  /*bf40*/  LDG.E.U16 R29, [R4.64] ;  /* 0x00000004041d7981 */ /* 0x000362000c1e1500 */
[----:B------:R-:W-:-:S04]  /*bf50*/  IMAD.WIDE R6, R0, 0x2, R6 ;  /* 0x0000000200067825 */ /* 0x000fc800078e0206 */
[C---:B------:R-:W-:Y:S01]  /*bf60*/  IMAD.WIDE R8, R0.reuse, 0x2, R8 ;  /* 0x0000000200087825 */ /* 0x040fe200078e0208 */
[----:B------:R0:W5:Y:S03]  /*bf70*/  LDG.E.U16 R28, [R6.64] ;  /* 0x00000004061c7981 */ /* 0x000166000c1e1500 */
[----:B------:R-:W-:-:S04]  /*bf80*/  IMAD.WIDE R10, R0, 0x2, R10 ;  /* 0x00000002000a7825 */ /* 0x000fc800078e020a */
[----:B-1----:R-:W-:-:S04]  /*bf90*/  IMAD.WIDE R4, R0, 0x2, R18 ;  /* 0x0000000200047825 */ /* 0x002fc800078e0212 */
[----:B0-----:R-:W-:-:S04]  /*bfa0*/  IMAD.WIDE R2, R0, 0x2, R20 ;  /* 0x0000000200027825 */ /* 0x001fc800078e0214 */
[C---:B------:R-:W-:Y:S01]  /*bfb0*/  IMAD.WIDE R6, R0.reuse, 0x2, R16 ;  /* 0x0000000200067825 */ /* 0x040fe200078e0210 */
[----:B--2---:R0:W-:Y:S04]  /*bfc0*/  STL [R1+0x1c], R27 ;  /* 0x00001c1b01007387 */ /* 0x0041e80000100800 */
[----:B---3--:R1:W-:Y:S04]  /*bfd0*/  STL [R1+0x18], R26 ;  /* 0x0000181a01007387 */ /* 0x0083e80000100800 */
[----:B------:R-:W2:Y:S04]  /*bfe0*/  LDL.64 R24, [R1+0x818] ;  /* 0x0008180001187983 */ /* 0x000ea80000100a00 */
[----:B0-----:R0:W3:Y:S04]  /*bff0*/  LDG.E.U16 R27, [R8.64] ;  /* 0x00000004081b7981 */ /* 0x0010e8000c1e1500 */
[----:B-1----:R1:W2:Y:S04]  /*c000*/  LDG.E.U16 R26, [R10.64] ;  /* 0x000000040a1a7981 */ /* 0x0022a8000c1e1500 */
[----:B----4-:R4:W-:Y:S01]  /*c010*/  STL [R1+0x14], R23 ;  /* 0x0000141701007387 */ /* 0x0109e20000100800 */
[----:B0-----:R-:W-:-:S03]  /*c020*/  IMAD.WIDE R8, R0, 0x2, R14 ;  /* 0x0000000200087825 */ /* 0x001fc600078e020e */
[----:B------:R-:W2:Y:S01]  /*c030*/  LDL.64 R20, [R1+0x800] ;  /* 0x0008000001147983 */ /* 0x000ea20000100a00 */
[----:B-1----:R-:W-:-:S03]  /*c040*/  IMAD.WIDE R10, R0, 0x2, R12 ;  /* 0x00000002000a7825 */ /* 0x002fc600078e020c */
[----:B------:R-:W2:Y:S04]  /*c050*/  LDL.64 R14, [R1+0x7f8] ;  /* 0x0007f800010e7983 */ /* 0x000ea80000100a00 */
[----:B----4-:R-:W4:Y:S04]  /*c060*/  LDL.64 R22, [R1+0x810] ;  /* 0x0008100001167983 */ /* 0x010f280000100a00 */
[----:B------:R-:W2:Y:S04]  /*c070*/  LDL.64 R12, [R1+0x7f0] ;  /* 0x0007f000010c7983 */ /* 0x000ea80000100a00 */
[----:B------:R-:W2:Y:S04]  /*c080*/  LDL.64 R18, [R1+0x7b8] ;  /* 0x0007b80001127983 */ /* 0x000ea80000100a00 */
[----:B------:R-:W2:Y:S04]  /*c090*/  LDL.64 R16, [R1+0x7b0] ;  /* 0x0007b00001107983 */ /* 0x000ea80000100a00 */
[----:B-----5:R0:W-:Y:S04]  /*c0a0*/  STL [R1+0x10], R29 ;  /* 0x0000101d01007387 */ /* 0x0201e80000100800 */
[----:B------:R1:W5:Y:S04]  /*c0b0*/  LDG.E.U16 R0, [R2.64] ;  /* 0x0000000402007981 */ /* 0x000368000c1e1500 */
[----:B0-----:R-:W2:Y:S04]  /*c0c0*/  LDG.E.U16 R29, [R4.64] ;  /* 0x00000004041d7981 */ /* 0x001ea8000c1e1500 */
[----:B--2---:R-:W-:Y:S04]  /*c0d0*/  STL [R1+0x1a0c], R29 ;  /* 0x001a0c1d01007387 */ /* 0x004fe80000100800 */
[----:B------:R0:W-:Y:S04]  /*c0e0*/  STL [R1+0xc], R28 ;  /* 0x00000c1c01007387 */ /* 0x0001e80000100800 */
[----:B0-----:R-:W2:Y:S04]  /*c0f0*/  LDG.E.U16 R28, [R6.64] ;  /* 0x00000004061c7981 */ /* 0x001ea8000c1e1500 */
[----:B--2---:R0:W-:Y:S04]  /*c100*/  STL [R1+0x1a08], R28 ;  /* 0x001a081c01007387 */ /* 0x0041e80000100800 */
[----:B0-----:R-:W2:Y:S04]  /*c110*/  LDL.64 R28, [R1+0x7c0] ;  /* 0x0007c000011c7983 */ /* 0x001ea80000100a00 */
[----:B---3--:R0:W-:Y:S04]  /*c120*/  STL [R1+0x8], R27 ;  /* 0x0000081b01007387 */ /* 0x0081e80000100800 */
[----:B0-----:R-:W3:Y:S04]  /*c130*/  LDG.E.U16 R27, [R8.64] ;  /* 0x00000004081b7981 */ /* 0x001ee8000c1e1500 */
[----:B---3--:R-:W-:Y:S04]  /*c140*/  STL [R1+0x1a10], R27 ;  /* 0x001a101b01007387 */ /* 0x008fe80000100800 */
[----:B------:R0:W-:Y:S04]  /*c150*/  STL [R1+0x4], R26 ;  /* 0x0000041a01007387 */ /* 0x0001e80000100800 */
[----:B0-----:R-:W3:Y:S04]  /*c160*/  LDG.E.U16 R26, [R10.64] ;  /* 0x000000040a1a7981 */ /* 0x001ee8000c1e1500 */
[----:B---3--:R0:W-:Y:S04]  /*c170*/  STL [R1+0x1a14], R26 ;  /* 0x001a141a01007387 */ /* 0x0081e80000100800 */
[----:B0-----:R-:W1:Y:S02]  /*c180*/  LDL R26, [R1+0x3f4] ;  /* 0x0003f400011a7983 */ /* 0x001e640000100800 */
[----:B-1----:R-:W-:-:S04]  /*c190*/  IMAD.WIDE R2, R26, 0x2, R24 ;  /* 0x000000021a027825 */ /* 0x002fc800078e0218 */
[C---:B----4-:R-:W-:Y:S01]  /*c1a0*/  IMAD.WIDE R4, R26.reuse, 0x2, R22 ;  /* 0x000000021a047825 */ /* 0x050fe200078e0216 */
[----:B------:R0:W3:Y:S04]  /*c1b0*/  LDG.E.U16 R25, [R2.64] ;  /* 0x0000000402197981 */ /* 0x0000e8000c1e1500 */
[----:B------:R1:W4:Y:S04]  /*c1c0*/  LDG.E.U16 R24, [R4.64] ;  /* 0x0000000404187981 */ /* 0x000328000c1e1500 */
[----:B0-----:R-:W3:Y:S04]  /*c1d0*/  LDL.64 R2, [R1+0x7e8] ;  /* 0x0007e80001027983 */ /* 0x001ee80000100a00 */
[----:B-1----:R-:W4:Y:S01]  /*c1e0*/  LDL.64 R4, [R1+0x7e0] ;  /* 0x0007e00001047983 */ /* 0x002f220000100a00 */
[----:B------:R-:W-:-:S04]  /*c1f0*/  IMAD.WIDE R6, R26, 0x2, R20 ;  /* 0x000000021a067825 */ /* 0x000fc800078e0214 */
[C---:B------:R-:W-:Y:S01]  /*c200*/  IMAD.WIDE R8, R26.reuse, 0x2, R14 ;  /* 0x000000021a087825 */ /* 0x040fe200078e020e */
[----:B------:R2:W4:Y:S03]  /*c210*/  LDG.E.U16 R23, [R6.64] ;  /* 0x0000000406177981 */ /* 0x000526000c1e1500 */
[C---:B------:R-:W-:Y:S01]  /*c220*/  IMAD.WIDE R10, R26.reuse, 0x2, R12 ;  /* 0x000000021a0a7825 */ /* 0x040fe200078e020c */
[----:B------:R-:W4:Y:S04]  /*c230*/  LDL.64 R14, [R1+0x7a0] ;  /* 0x0007a000010e7983 */ /* 0x000f280000100a00 */
[----:B------:R-:W4:Y:S01]  /*c240*/  LDL.64 R12, [R1+0x798] ;  /* 0x00079800010c7983 */ /* 0x000f220000100a00 */
[----:B--2---:R-:W-:-:S03]  /*c250*/  IMAD.WIDE R6, R26, 0x2, R28 ;  /* 0x000000021a067825 */ /* 0x004fc600078e021c */
[----:B------:R0:W2:Y:S04]  /*c260*/  LDG.E.U16 R22, [R8.64] ;  /* 0x0000000408167981 */ /* 0x0000a8000c1e1500 */
[----:B-----5:R1:W-:Y:S04]  /*c270*/  STL [R1], R0 ;  /* 0x0000000001007387 */ /* 0x0203e80000100800 */
[----:B------:R-:W5:Y:S01]  /*c280*/  LDL.LU R27, [R1+0x1c] ;  /* 0x00001c00011b7983 */ /* 0x000f620000300800 */
[----:B0-----:R-:W-:-:S03]  /*c290*/  IMAD.WIDE R8, R26, 0x2, R18 ;  /* 0x000000021a087825 */ /* 0x001fc600078e0212 */
[----:B------:R-:W2:Y:S04]  /*c2a0*/  LDL.LU R29, [R1] ;  /* 0x00000000011d7983 */ /* 0x000ea80000300800 */
[----:B------:R0:W2:Y:S04]  /*c2b0*/  LDG.E.U16 R18, [R6.64] ;  /* 0x0000000406127981 */ /* 0x0000a8000c1e1500 */
[----:B------:R1:W2:Y:S04]  /*c2c0*/  LDG.E.U16 R21, [R10.64] ;  /* 0x000000040a157981 */ /* 0x0002a8000c1e1500 */
[----:B0-----:R-:W2:Y:S01]  /*c2d0*/  LDL.64 R6, [R1+0x7a8] ;  /* 0x0007a80001067983 */ /* 0x001ea20000100a00 */
[----:B---3--:R-:W-:-:S04]  /*c2e0*/  IMAD.WIDE R2, R26, 0x2, R2 ;  /* 0x000000021a027825 */ /* 0x008fc800078e0202 */
[C---:B----4-:R-:W-:Y:S01]  /*c2f0*/  IMAD.WIDE R4, R26.reuse, 0x2, R4 ;  /* 0x000000021a047825 */ /* 0x050fe200078e0204 */
[----:B------:R0:W3:Y:S04]  /*c300*/  LDG.E.U16 R20, [R2.64] ;  /* 0x0000000402147981 */ /* 0x0000e8000c1e1500 */
[----:B------:R4:W3:Y:S04]  /*c310*/  LDG.E.U16 R19, [R4.64] ;  /* 0x0000000404137981 */ /* 0x0008e8000c1e1500 */
[----:B0-----:R-:W3:Y:S04]  /*c320*/  LDL.64 R2, [R1+0x7d8] ;  /* 0x0007d80001027983 */ /* 0x001ee80000100a00 */
[----:B----4-:R-:W4:Y:S01]  /*c330*/  LDL.64 R4, [R1+0x7d0] ;  /* 0x0007d00001047983 */ /* 0x010f220000100a00 */
[----:B-1----:R-:W-:-:S03]  /*c340*/  IMAD.WIDE R10, R26, 0x2, R16 ;  /* 0x000000021a0a7825 */ /* 0x002fc600078e0210 */
[----:B------:R0:W5:Y:S04]  /*c350*/  LDG.E.U16 R17, [R8.64] ;  /* 0x0000000408117981 */ /* 0x000168000c1e1500 */
[----:B------:R1:W5:Y:S01]  /*c360*/  LDG.E.U16 R16, [R10.64] ;  /* 0x000000040a107981 */ /* 0x000362000c1e1500 */
[----:B0-----:R-:W-:-:S04]  /*c370*/  IMAD.WIDE R8, R26, 0x2, R14 ;  /* 0x000000021a087825 */ /* 0x001fc800078e020e */
[C---:B-1----:R-:W-:Y:S02]  /*c380*/  IMAD.WIDE R10, R26.reuse, 0x2, R12 ;  /* 0x000000021a0a7825 */ /* 0x042fe400078e020c */
[----:B------:R0:W5:Y:S04]  /*c390*/  LDG.E.U16 R12, [R8.64] ;  /* 0x00000004080c7981 */ /* 0x000168000c1e1500 */
[----:B------:R1:W5:Y:S01]  /*c3a0*/  LDG.E.U16 R0, [R10.64] ;  /* 0x000000040a007981 */ /* 0x000362000c1e1500 */
[----:B--2---:R-:W-:-:S03]  /*c3b0*/  IMAD.WIDE R6, R26, 0x2, R6 ;  /* 0x000000021a067825 */ /* 0x004fc600078e0206 */
[----:B0-----:R-:W2:Y:S04]  /*c3c0*/  LDL.64 R8, [R1+0x7c8] ;  /* 0x0007c80001087983 */ /* 0x001ea80000100a00 */
[----:B------:R0:W5:Y:S04]  /*c3d0*/  LDG.E.U16 R13, [R6.64] ;  /* 0x00000004060d7981 */ /* 0x000168000c1e1500 */
[----:B-1----:R-:W5:Y:S04]  /*c3e0*/  LDL.64 R10, [R1+0x788] ;  /* 0x00078800010a7983 */ /* 0x002f680000100a00 */
[----:B0-----:R-:W5:Y:S01]  /*c3f0*/  LDL.64 R6, [R1+0x808] ;  /* 0x0008080001067983 */ /* 0x001f620000100a00 */
[----:B---3--:R-:W-:-:S04]  /*c400*/  IMAD.WIDE R2, R26, 0x2, R2 ;  /* 0x000000021a027825 */ /* 0x008fc800078e0202 */
[C---:B----4-:R-:W-:Y:S01]  /*c410*/  IMAD.WIDE R4, R26.reuse, 0x2, R4 ;  /* 0x000000021a047825 */ /* 0x050fe200078e0204 */
[----:B------:R0:W3:Y:S04]  /*c420*/  LDG.E.U16 R15, [R2.64] ;  /* 0x00000004020f7981 */ /* 0x0000e8000c1e1500 */
[----:B------:R1:W4:Y:S04]  /*c430*/  LDG.E.U16 R14, [R4.64] ;  /* 0x00000004040e7981 */ /* 0x000328000c1e1500 */
[----:B0-----:R-:W3:Y:S04]  /*c440*/  LDL.64 R2, [R1+0x790] ;  /* 0x0007900001027983 */ /* 0x001ee80000100a00 */
[----:B-1----:R-:W4:Y:S04]  /*c450*/  LDL.64 R4, [R1+0x848] ;  /* 0x0008480001047983 */ /* 0x002f280000100a00 */
[----:B------:R-:W0:Y:S01]  /*c460*/  S2R R28, SR_TID.X ;  /* 0x00000000001c7919 */ /* 0x000e220000002100 */
[----:B--2---:R-:W-:-:S06]  /*c470*/  IMAD.WIDE R8, R26, 0x2, R8 ;  /* 0x000000021a087825 */ /* 0x004fcc00078e0208 */
[----:B------:R1:W2:Y:S01]  /*c480*/  LDG.E.U16 R8, [R8.64] ;  /* 0x0000000408087981 */ /* 0x0002a2000c1e1500 */
[----:B-----5:R-:W-:-:S04]  /*c490*/  IMAD.WIDE R10, R26, 0x2, R10 ;  /* 0x000000021a0a7825 */ /* 0x020fc800078e020a */
[----:B------:R-:W-:Y:S02]  /*c4a0*/  IMAD.WIDE R6, R26, 0x2, R6 ;  /* 0x000000021a067825 */ /* 0x000fe400078e0206 */
[----:B------:R5:W2:Y:S04]  /*c4b0*/  LDG.E.U16 R10, [R10.64] ;  /* 0x000000040a0a7981 */ /* 0x000aa8000c1e1500 */
[----:B------:R1:W2:Y:S01]  /*c4c0*/  LDG.E.U16 R6, [R6.64] ;  /* 0x0000000406067981 */ /* 0x0002a2000c1e1500 */
[----:B0-----:R-:W-:Y:S01]  /*c4d0*/  LOP3.LUT R28, R28, 0xff, RZ, 0xc0, !PT ;  /* 0x000000ff1c1c7812 */ /* 0x001fe200078ec0ff */
[----:B---3--:R-:W-:-:S04]  /*c4e0*/  IMAD.WIDE R2, R26, 0x2, R2 ;  /* 0x000000021a027825 */ /* 0x008fc800078e0202 */
[----:B----4-:R-:W-:Y:S02]  /*c4f0*/  IMAD.WIDE R4, R26, 0x2, R4 ;  /* 0x000000021a047825 */ /* 0x010fe400078e0204 */
[----:B------:R0:W3:Y:S04]  /*c500*/  LDG.E.U16 R2, [R2.64] ;  /* 0x0000000402027981 */ /* 0x0000e8000c1e1500 */
[----:B------:R4:W2:Y:S04]  /*c510*/  LDG.E.U16 R4, [R4.64] ;  /* 0x0000000404047981 */ /* 0x0008a8000c1e1500 */
[----:B------:R-:W2:Y:S04]  /*c520*/  LDL.LU R26, [R1+0x1a14] ;  /* 0x001a1400011a7983 */ /* 0x000ea80000300800 */
[----:B0-----:R-:W2:Y:S01]  /*c530*/  LDL.LU R3, [R1+0xc] ;  /* 0x00000c0001037983 */ /* 0x001ea20000300800 */
[----:B----4-:R-:W-:-:S03]  /*c540*/  SHF.L.U32 R5, R28, 0x1, RZ ;  /* 0x000000011c057819 */ /* 0x010fc600000006ff */
[----:B------:R-:W-:Y:S06]  /*c550*/  BAR.SYNC.DEFER_BLOCKING 0x0 ;  /* 0x0000000000007b1d */ /* 0x000fec0000010000 */
[----:B-1----:R-:W4:Y:S04]  /*c560*/  LDL.LU R7, [R1+0x8] ;  /* 0x0000080001077983 */ /* 0x002f280000300800 */
[----:B------:R-:W2:Y:S04]  /*c570*/  LDL.LU R9, [R1+0x4] ;  /* 0x0000040001097983 */ /* 0x000ea80000300800 */
[----:B-----5:R-:W5:Y:S04]  /*c580*/  LDL.LU R11, [R1+0x18] ;  /* 0x00001800010b7983 */ /* 0x020f680000300800 */
[----:B------:R0:W-:Y:S04]  /*c590*/  STS.U16 [R5+0x20000], R27 ;  /* 0x0200001b05007388 */ /* 0x0001e80000000400 */
[----:B------:R1:W-:Y:S04]  /*c5a0*/  STS.U16 [R5+0x21000], R29 ;  /* 0x0210001d05007388 */ /* 0x0003e80000000400 */
[----:B0-----:R-:W2:Y:S04]  /*c5b0*/  LDL.LU R27, [R1+0x1a10] ;  /* 0x001a1000011b7983 */ /* 0x001ea80000300800 */
[----:B-1----:R-:W2:Y:S01]  /*c5c0*/  LDL.LU R29, [R1+0x1a0c] ;  /* 0x001a0c00011d7983 */ /* 0x002ea20000300800 */
[----:B------:R-:W-:-:S04]  /*c5d0*/  SHF.L.U32 R28, R28, 0x1, RZ ;  /* 0x000000011c1c7819 */ /* 0x000fc800000006ff */
[----:B------:R-:W-:Y:S01]  /*c5e0*/  LOP3.LUT R28, R28, 0x10, RZ, 0x3c, !PT ;  /* 0x000000101c1c7812 */ /* 0x000fe200078e3cff */
[----:B------:R0:W-:Y:S04]  /*c5f0*/  STS.U16 [R5+0x22000], R23 ;  /* 0x0220001705007388 */ /* 0x0001e80000000400 */
[----:B------:R-:W-:Y:S04]  /*c600*/  STS.U16 [R5+0x23000], R18 ;  /* 0x0230001205007388 */ /* 0x000fe80000000400 */
[----:B0-----:R-:W3:Y:S04]  /*c610*/  LDL.LU R23, [R1+0x10] ;  /* 0x0000100001177983 */ /* 0x001ee80000300800 */
[----:B-----5:R-:W-:Y:S04]  /*c620*/  STS.U16 [R28+0x20200], R11 ;  /* 0x0202000b1c007388 */ /* 0x020fe80000000400 */
[----:B--2---:R-:W-:Y:S04]  /*c630*/  STS.U16 [R28+0x21200], R29 ;  /* 0x0212001d1c007388 */ /* 0x004fe80000000400 */
[----:B------:R0:W-:Y:S04]  /*c640*/  STS.U16 [R28+0x22200], R22 ;  /* 0x022200161c007388 */ /* 0x0001e80000000400 */
[----:B------:R1:W-:Y:S04]  /*c650*/  STS.U16 [R28+0x23200], R17 ;  /* 0x023200111c007388 */ /* 0x0003e80000000400 */
[----:B0-----:R-:W2:Y:S04]  /*c660*/  LDL.LU R22, [R1+0x14] ;  /* 0x0000140001167983 */ /* 0x001ea80000300800 */
[----:B-1----:R-:W5:Y:S04]  /*c670*/  LDL.LU R28, [R1+0x1a08] ;  /* 0x001a0800011c7983 */ /* 0x002f680000300800 */
[----:B------:R-:W0:Y:S04]  /*c680*/  S2R R18, SR_TID.X ;  /* 0x0000000000127919 */ /* 0x000e280000002100 */
[----:B------:R-:W1:Y:S01]  /*c690*/  S2R R11, SR_TID.X ;  /* 0x00000000000b7919 */ /* 0x000e620000002100 */
[----:B0-----:R-:W-:-:S05]  /*c6a0*/  LOP3.LUT R18, R18, 0xff, RZ, 0xc0, !PT ;  /* 0x000000ff12127812 */ /* 0x001fca00078ec0ff */
[----:B------:R-:W-:Y:S01]  /*c6b0*/  IMAD.SHL.U32 R18, R18, 0x2, RZ ;  /* 0x0000000212127824 */ /* 0x000fe200078e00ff */
[----:B-1----:R-:W-:-:S04]  /*c6c0*/  LOP3.LUT R11, R11, 0xff, RZ, 0xc0, !PT ;  /* 0x000000ff0b0b7812 */ /* 0x002fc800078ec0ff */
[C---:B------:R-:W-:Y:S02]  /*c6d0*/  LOP3.LUT R29, R18.reuse, 0x20, RZ, 0x3c, !PT ;  /* 0x00000020121d7812 */ /* 0x040fe400078e3cff */
[----:B------:R-:W-:Y:S02]  /*c6e0*/  LOP3.LUT R18, R18, 0x30, RZ, 0x3c, !PT ;  /* 0x0000003012127812 */ /* 0x000fe400078e3cff */
[----:B------:R-:W-:Y:S01]  /*c6f0*/  SHF.L.U32 R11, R11, 0x1, RZ ;  /* 0x000000010b0b7819 */ /* 0x000fe200000006ff */
[----:B--2---:R-:W-:Y:S04]  /*c700*/  STS.U16 [R29+0x20400], R22 ;  /* 0x020400161d007388 */ /* 0x004fe80000000400 */
[----:B-----5:R-:W-:Y:S04]  /*c710*/  STS.U16 [R29+0x21400], R28 ;  /* 0x0214001c1d007388 */ /* 0x020fe80000000400 */
[----:B------:R-:W-:Y:S04]  /*c720*/  STS.U16 [R29+0x22400], R21 ;  /* 0x022400151d007388 */ /* 0x000fe80000000400 */
[----:B------:R-:W-:Y:S04]  /*c730*/  STS.U16 [R29+0x23400], R16 ;  /* 0x023400101d007388 */ /* 0x000fe80000000400 */
[----:B---3--:R0:W-:Y:S04]  /*c740*/  STS.U16 [R18+0x20600], R23 ;  /* 0x0206001712007388 */ /* 0x0081e80000000400 */
[----:B------:R-:W-:Y:S01]  /*c750*/  STS.U16 [R18+0x21600], R27 ;  /* 0x0216001b12007388 */ /* 0x000fe20000000400 */
[----:B0-----:R-:W-:-:S03]  /*c760*/  LOP3.LUT R23, R11, 0x40, RZ, 0x3c, !PT ;  /* 0x000000400b177812 */ /* 0x001fc600078e3cff */
[----:B------:R-:W-:Y:S04]  /*c770*/  STS.U16 [R18+0x22600], R20 ;  /* 0x0226001412007388 */ /* 0x000fe80000000400 */
[----:B------:R-:W-:Y:S04]  /*c780*/  STS.U16 [R18+0x23600], R13 ;  /* 0x0236000d12007388 */ /* 0x000fe80000000400 */
[----:B------:R0:W-:Y:S04]  /*c790*/  STS.U16 [R23+0x20800], R3 ;  /* 0x0208000317007388 */ /* 0x0001e80000000400 */
[----:B0-----:R-:W2:Y:S01]  /*c7a0*/  LDL R3, [R1+0x3fc] ;  /* 0x0003fc0001037983 */ /* 0x001ea20000100800 */
[----:B------:R-:W-:-:S03]  /*c7b0*/  LOP3.LUT R11, R11, 0x50, RZ, 0x3c, !PT ;  /* 0x000000500b0b7812 */ /* 0x000fc600078e3cff */
[----:B------:R-:W-:Y:S04]  /*c7c0*/  STS.U16 [R23+0x21800], R26 ;  /* 0x0218001a17007388 */ /* 0x000fe80000000400 */
[----:B------:R-:W-:Y:S04]  /*c7d0*/  STS.U16 [R23+0x22800], R19 ;  /* 0x0228001317007388 */ /* 0x000fe80000000400 */
[----:B------:R-:W-:Y:S04]  /*c7e0*/  STS.U16 [R23+0x23800], R12 ;  /* 0x0238000c17007388 */ /* 0x000fe80000000400 */
[----:B----4-:R0:W-:Y:S04]  /*c7f0*/  STS.U16 [R11+0x20a00], R7 ;  /* 0x020a00070b007388 */ /* 0x0101e80000000400 */
[----:B------:R-:W-:Y:S01]  /*c800*/  STS.U16 [R11+0x21a00], R25 ;  /* 0x021a00190b007388 */ /* 0x000fe20000000400 */
[----:B0-----:R-:W-:-:S03]  /*c810*/  LOP3.LUT R7, R5, 0x60, RZ, 0x3c, !PT ;  /* 0x0000006005077812 */ /* 0x001fc600078e3cff */
[----:B------:R-:W-:Y:S04]  /*c820*/  STS.U16 [R11+0x22a00], R15 ;  /* 0x022a000f0b007388 */ /* 0x000fe80000000400 */
[----:B------:R-:W-:Y:S04]  /*c830*/  STS.U16 [R11+0x23a00], R0 ;  /* 0x023a00000b007388 */ /* 0x000fe80000000400 */
[----:B------:R-:W-:Y:S04]  /*c840*/  STS.U16 [R7+0x20c00], R9 ;  /* 0x020c000907007388 */ /* 0x000fe80000000400 */
[----:B------:R-:W-:Y:S04]  /*c850*/  STS.U16 [R7+0x21c00], R24 ;  /* 0x021c001807007388 */ /* 0x000fe80000000400 */
[----:B------:R-:W-:Y:S04]  /*c860*/  STS.U16 [R7+0x22c00], R14 ;  /* 0x022c000e07007388 */ /* 0x000fe80000000400 */
[----:B------:R0:W-:Y:S01]  /*c870*/  STS.U16 [R7+0x23c00], R2 ;  /* 0x023c000207007388 */ /* 0x0001e20000000400 */
[----:B------:R-:W-:-:S03]  /*c880*/  LOP3.LUT R5, R5, 0x70, RZ, 0x3c, !PT ;  /* 0x0000007005057812 */ /* 0x000fc600078e3cff */
[----:B0-----:R-:W0:Y:S04]  /*c890*/  S2R R2, SR_TID.X ;  /* 0x0000000000027919 */ /* 0x001e280000002100 */
[----:B------:R-:W-:Y:S04]  /*c8a0*/  STS.U16 [R5+0x20e00], R4 ;  /* 0x020e000405007388 */ /* 0x000fe80000000400 */
[----:B------:R-:W-:Y:S04]  /*c8b0*/  STS.U16 [R5+0x21e00], R6 ;  /* 0x021e000605007388 */ /* 0x000fe80000000400 */
[----:B------:R-:W-:Y:S04]  /*c8c0*/  STS.U16 [R5+0x22e00], R8 ;  /* 0x022e000805007388 */ /* 0x000fe80000000400 */
[----:B------:R-:W-:Y:S04]  /*c8d0*/  STS.U16 [R5+0x23e00], R10 ;  /* 0x023e000a05007388 */ /* 0x000fe80000000400 */
[----:B------:R-:W-:Y:S01]  /*c8e0*/  BAR.SYNC.DEFER_BLOCKING 0x0 ;  /* 0x0000000000007b1d */ /* 0x000fe20000010000 */
[----:B0-----:R-:W-:-:S02]  /*c8f0*/  LOP3.LUT R28, R2, 0x7, RZ, 0xc0, !PT ;  /* 0x00000007021c7812 */ /* 0x001fc400078ec0ff */
[----:B------:R-:W-:-:S03]  /*c900*/  SHF.L.U32 R0, R2, 0x1, RZ ;  /* 0x0000000102007819 */ /* 0x000fc600000006ff */
[----:B------:R-:W-:-:S05]  /*c910*/  IMAD R28, R28, 0x210, RZ ;  /* 0x000002101c1c7824 */ /* 0x000fca00078e02ff */
[----:B------:R-:W-:-:S05]  /*c920*/  LOP3.LUT R28, R28, 0x30, R0, 0x78, !PT ;  /* 0x000000301c1c7812 */ /* 0x000fca00078e7800 */
[----:B------:R-:W0:Y:S04]  /*c930*/  LDSM.16.M88.4 R16, [R28+0x21000] ;  /* 0x021000001c10783b */ /* 0x000e280000000200 */
[----:B------:R-:W1:Y:S04]  /*c940*/  LDSM.16.M88.4 R4, [R28+0x20000] ;  /* 0x020000001c04783b */ /* 0x000e680000000200 */
[----:B------:R-:W3:Y:S04]  /*c950*/  LDSM.16.M88.4 R8, [R28+0x23000] ;  /* 0x023000001c08783b */ /* 0x000ee80000000200 */
[----:B------:R-:W-:Y:S04]  /*c960*/  STL [R1+0x17e0], R2 ;  /* 0x0017e00201007387 */ /* 0x000fe80000100800 */
[----:B------:R-:W-:Y:S04]  /*c970*/  STL [R1+0x17e4], R0 ;  /* 0x0017e40001007387 */ /* 0x000fe80000100800 */
[----:B------:R-:W4:Y:S04]  /*c980*/  LDSM.16.M88.4 R20, [R28+0x22000] ;  /* 0x022000001c14783b */ /* 0x000f280000000200 */
[----:B0-----:R-:W-:Y:S04]  /*c990*/  STL.64 [R1+0x38], R18 ;  /* 0x0000381201007387 */ /* 0x001fe80000100a00 */
[----:B-1----:R-:W-:Y:S04]  /*c9a0*/  STL.64 [R1+0x40], R4 ;  /* 0x0000400401007387 */ /* 0x002fe80000100a00 */
[----:B------:R-:W-:Y:S04]  /*c9b0*/  STL.64 [R1+0x48], R6 ;  /* 0x0000480601007387 */ /* 0x000fe80000100a00 */
[----:B---3--:R-:W-:Y:S04]  /*c9c0*/  STL.64 [R1+0x10], R8 ;  /* 0x0000100801007387 */ /* 0x008fe80000100a00 */
[----:B------:R-:W-:Y:S04]  /*c9d0*/  STL.64 [R1+0x18], R10 ;  /* 0x0000180a01007387 */ /* 0x000fe80000100a00 */
[----:B------:R-:W-:Y:S04]  /*c9e0*/  STL [R1+0x1898], R28 ;  /* 0x0018981c01007387 */ /* 0x000fe80000100800 */
[----:B----4-:R-:W-:Y:S04]  /*c9f0*/  STL.64 [R1+0x20], R20 ;  /* 0x0000201401007387 */ /* 0x010fe80000100a00 */
[----:B------:R-:W-:Y:S04]  /*ca00*/  STL.64 [R1+0x28], R22 ;  /* 0x0000281601007387 */ /* 0x000fe80000100a00 */
[----:B--2---:R-:W0:Y:S04]  /*ca10*/  LDSM.16.MT88.4 R8, [R3+0x2000] ;  /* 0x002000000308783b */ /* 0x004e280000004200 */
[----:B------:R-:W1:Y:S04]  /*ca20*/  LDSM.16.MT88.4 R24, [R3] ;  /* 0x000000000318783b */ /* 0x000e680000004200 */
[----:B0-----:R-:W-:Y:S04]  /*ca30*/  STL.64 [R1+0x1a00], R10 ;  /* 0x001a000a01007387 */ /* 0x001fe80000100a00 */
[----:B------:R0:W-:Y:S04]  /*ca40*/  STL.64 [R1+0x19f8], R8 ;  /* 0x0019f80801007387 */ /* 0x0001e80000100a00 */
[----:B0-----:R-:W2:Y:S01]  /*ca50*/  LDL.LU.64 R8, [R1+0x10] ;  /* 0x0000100001087983 */ /* 0x001ea20000300a00 */
[----:B------:R-:W-:Y:S01]  /*ca60*/  MOV R13, R16 ;  /* 0x00000010000d7202 */ /* 0x000fe20000000f00 */
[----:B------:R-:W-:Y:S01]  /*ca70*/  IMAD.MOV.U32 R0, RZ, RZ, R19 ;  /* 0x000000ffff007224 */ /* 0x000fe200078e0013 */
[----:B------:R-:W-:-:S02]  /*ca80*/  MOV R12, R17 ;  /* 0x00000011000c7202 */ /* 0x000fc40000000f00 */
[----:B------:R-:W-:Y:S02]  /*ca90*/  MOV R2, R18 ;  /* 0x0000001200027202 */ /* 0x000fe40000000f00 */
[----:B------:R-:W0:Y:S01]  /*caa0*/  LDSM.16.MT88.4 R16, [R3+0x100] ;  /* 0x000100000310783b */ /* 0x000e220000004200 */
[----:B-1----:R-:W-:Y:S03]  /*cab0*/  HMMA.16816.F32 R4, R24, R4, RZ ;  /* 0x000000041804723c */ /* 0x002fe600000018ff */
[----:B0-----:R-:W-:Y:S04]  /*cac0*/  STL.64 [R1+0x19e0], R18 ;  /* 0x0019e01201007387 */ /* 0x001fe80000100a00 */
[----:B------:R0:W-:Y:S02]  /*cad0*/  STL.64 [R1+0x19d8], R16 ;  /* 0x0019d81001007387 */ /* 0x0001e40000100a00 */
[----:B0-----:R-:W-:-:S02]  /*cae0*/  MOV R16, R13 ;  /* 0x0000000d00107202 */ /* 0x001fc40000000f00 */
[----:B------:R-:W-:-:S07]  /*caf0*/  MOV R17, R12 ;  /* 0x0000000c00117202 */ /* 0x000fce0000000f00 */
[----:B------:R-:W-:Y:S01]  /*cb00*/  HMMA.16816.F32 R12, R24, R16, RZ ;  /* 0x00000010180c723c */ /* 0x000fe200000018ff */
[----:B------:R-:W-:Y:S01]  /*cb10*/  MOV R19, R0 ;  /* 0x0000000000137202 */ /* 0x000fe20000000f00 */
[----:B------:R-:W-:Y:S01]  /*cb20*/  IMAD.MOV.U32 R0, RZ, RZ, R17 ;  /* 0x000000ffff007224 */ /* 0x000fe200078e0011 */
[----:B------:R-:W-:-:S05]  /*cb30*/  MOV R29, R16 ;  /* 0x00000010001d7202 */ /* 0x000fca0000000f00 */
[C---:B------:R-:W-:Y:S11]  /*cb40*/  HMMA.16816.F32 R20, R24.reuse, R20, RZ ;  /* 0x000000141814723c */ /* 0x040ff600000018ff */
[----:B------:R-:W-:Y:S04]  /*cb50*/  @!UPT UIADD3 URZ, URZ, URZ, URZ ;  /* 0x0000003f3f3ff290 */ /* 0x000fe8000fffe03f */
[----:B------:R0:W-:Y:S04]  /*cb60*/  STL.64 [R1+0x19f0], R14 ;  /* 0x0019f00e01007387 */ /* 0x0001e80000100a00 */
[----:B------:R1:W-:Y:S04]  /*cb70*/  STL.64 [R1+0x19e8], R12 ;  /* 0x0019e80c01007387 */ /* 0x0003e80000100a00 */
[----:B0-----:R-:W3:Y:S04]  /*cb80*/  LDL.LU.64 R14, [R1+0x48] ;  /* 0x00004800010e7983 */ /* 0x001ee80000300a00 */
[----:B------:R-:W4:Y:S01]  /*cb90*/  LDL.LU.64 R10, [R1+0x1a00] ;  /* 0x001a0000010a7983 */ /* 0x000f220000300a00 */
[----:B--2---:R-:W-:Y:S01]  /*cba0*/  HMMA.16816.F32 R24, R24, R8, RZ ;  /* 0x000000081818723c */ /* 0x004fe200000018ff */
[----:B------:R-:W-:-:S02]  /*cbb0*/  MOV R17, R8 ;  /* 0x0000000800117202 */ /* 0x000fc40000000f00 */
[----:B------:R-:W-:Y:S02]  /*cbc0*/  MOV R16, R9 ;  /* 0x0000000900107202 */ /* 0x000fe40000000f00 */
[----:B------:R-:W4:Y:S01]  /*cbd0*/  LDL.LU.64 R8, [R1+0x19f8] ;  /* 0x0019f80001087983 */ /* 0x000f220000300a00 */
[----:B------:R-:W-:Y:S02]  /*cbe0*/  MOV R18, R2 ;  /* 0x0000000200127202 */ /* 0x000fe40000000f00 */
[----:B---3--:R-:W-:Y:S02]  /*cbf0*/  MOV R28, R14 ;  /* 0x0000000e001c7202 */ /* 0x008fe40000000f00 */
[----:B------:R-:W-:Y:S01]  /*cc00*/  MOV R2, R15 ;  /* 0x0000000f00027202 */ /* 0x000fe20000000f00 */
[C---:B----4-:R-:W-:Y:S11]  /*cc10*/  HMMA.16816.F32 R4, R8.reuse, R14, R4 ;  /* 0x0000000e0804723c */ /* 0x050ff60000001804 */
[----:B------:R-:W-:Y:S11]  /*cc20*/  @!UPT UIADD3 URZ, URZ, URZ, URZ ;  /* 0x0000003f3f3ff290 */ /* 0x000ff6000fffe03f */
[----:B------:R-:W-:Y:S01]  /*cc30*/  @!UPT UIADD3 URZ, URZ, URZ, URZ ;  /* 0x0000003f3f3ff290 */ /* 0x000fe2000fffe03f */
[----:B------:R-:W-:Y:S04]  /*cc40*/  STL.64 [R1+0xc0], R4 ;  /* 0x0000c00401007387 */ /* 0x000fe80000100a00 */
[----:B------:R-:W-:Y:S04]  /*cc50*/  STL.64 [R1+0xc8], R6 ;  /* 0x0000c80601007387 */ /* 0x000fe80000100a00 */
[----:B------:R-:W2:Y:S04]  /*cc60*/  LDL.LU.64 R14, [R1+0x19f0] ;  /* 0x0019f000010e7983 */ /* 0x000ea80000300a00 */
[----:B-1----:R-:W2:Y:S04]  /*cc70*/  LDL.LU.64 R12, [R1+0x19e8] ;  /* 0x0019e800010c7983 */ /* 0x002ea80000300a00 */
[----:B------:R-:W0:Y:S04]  /*cc80*/  LDSM.16.MT88.4 R4, [R3+0x2100] ;  /* 0x002100000304783b */ /* 0x000e280000004200 */
[----:B0-----:R0:W-:Y:S04]  /*cc90*/  STL.64 [R1+0x19d0], R6 ;  /* 0x0019d00601007387 */ /* 0x0011e80000100a00 */
[----:B------:R1:W-:Y:S04]  /*cca0*/  STL.64 [R1+0x19c8], R4 ;  /* 0x0019c80401007387 */ /* 0x0003e80000100a00 */
[----:B0-----:R-:W3:Y:S04]  /*ccb0*/  LDL R6, [R1+0x18] ;  /* 0x0000180001067983 */ /* 0x001ee80000100800 */
[----:B------:R-:W3:Y:S01]  /*ccc0*/  LDL R7, [R1+0x1c] ;  /* 0x00001c0001077983 */ /* 0x000ee20000100800 */
[----:B-1----:R-:W-:Y:S01]  /*ccd0*/  MOV R4, R17 ;  /* 0x0000001100047202 */ /* 0x002fe20000000f00 */
[----:B------:R-:W-:Y:S01]  /*cce0*/  IMAD.MOV.U32 R5, RZ, RZ, R16 ;  /* 0x000000ffff057224 */ /* 0x000fe200078e0010 */
[C---:B--2---:R-:W-:Y:S01]  /*ccf0*/  HMMA.16816.F32 R12, R8.reuse, R18, R12 ;  /* 0x00000012080c723c */ /* 0x044fe2000000180c */
[----:B------:R-:W2:Y:S04]  /*cd00*/  LDL.LU.64 R18, [R1+0x19e0] ;  /* 0x0019e00001127983 */ /* 0x000ea80000300a00 */
[----:B------:R-:W2:Y:S11]  /*cd10*/  LDL.LU.64 R16, [R1+0x19d8] ;  /* 0x0019d80001107983 */ /* 0x000eb60000300a00 */
[----:B------:R-:W-:Y:S07]  /*cd20*/  @!UPT UIADD3 URZ, URZ, URZ, URZ ;  /* 0x0000003f3f3ff290 */ /* 0x000fee000fffe03f */
[----:B------:R0:W-:Y:S04]  /*cd30*/  STL.64 [R1+0xb0], R12 ;  /* 0x0000b00c01007387 */ /* 0x0001e80000100a00 */
[----:B------:R1:W-:Y:S04]  /*cd40*/  STL.64 [R1+0xb8], R14 ;  /* 0x0000b80e01007387 */ /* 0x0003e80000100a00 */
[----:B0-----:R-:W2:Y:S04]  /*cd50*/  LDL.LU R12, [R1+0x20] ;  /* 0x00002000010c7983 */ /* 0x001ea80000300800 */
[----:B------:R-:W2:Y:S04]  /*cd60*/  LDL.LU R13, [R1+0x24] ;  /* 0x00002400010d7983 */ /* 0x000ea80000300800 */
[----:B-1----:R-:W4:Y:S04]  /*cd70*/  LDL R14, [R1+0x28] ;  /* 0x00002800010e7983 */ /* 0x002f280000100800 */
[----:B------:R-:W4:Y:S02]  /*cd80*/  LDL R15, [R1+0x2c] ;  /* 0x00002c00010f7983 */ /* 0x000f240000100800 */
[C---:B----4-:R-:W-:Y:S11]  /*cd90*/  HMMA.16816.F32 R20, R8.reuse, R14, R20 ;  /* 0x0000000e0814723c */ /* 0x050ff60000001814 */
[----:B------:R-:W-:Y:S11]  /*cda0*/  @!UPT UIADD3 URZ, URZ, URZ, URZ ;  /* 0x0000003f3f3ff290 */ /* 0x000ff6000fffe03f */
[----:B------:R-:W-:Y:S01]  /*cdb0*/  @!UPT UIADD3 URZ, URZ, URZ, URZ ;  /* 0x0000003f3f3ff290 */ /* 0x000fe2000fffe03f */
[----:B------:R0:W-:Y:S04]  /*cdc0*/  STL.64 [R1+0xa0], R20 ;  /* 0x0000a01401007387 */ /* 0x0001e80000100a00 */
[----:B------:R-:W-:Y:S04]  /*cdd0*/  STL.64 [R1+0xa8], R22 ;  /* 0x0000a81601007387 */ /* 0x000fe80000100a00 */
[----:B0-----:R-:W4:Y:S04]  /*cde0*/  LDL.LU R20, [R1+0x40] ;  /* 0x0000400001147983 */ /* 0x001f280000300800 */
[----:B------:R-:W4:Y:S01]  /*cdf0*/  LDL.LU R21, [R1+0x44] ;  /* 0x0000440001157983 */ /* 0x000f220000300800 */
[----:B---3--:R-:W-:Y:S11]  /*ce00*/  HMMA.16816.F32 R8, R8, R6, R24 ;  /* 0x000000060808723c */ /* 0x008ff60000001818 */
[----:B------:R-:W-:Y:S11]  /*ce10*/  @!UPT UIADD3 URZ, URZ, URZ, URZ ;  /* 0x0000003f3f3ff290 */ /* 0x000ff6000fffe03f */
[----:B------:R-:W-:Y:S01]  /*ce20*/  @!UPT UIADD3 URZ, URZ, URZ, URZ ;  /* 0x0000003f3f3ff290 */ /* 0x000fe2000fffe03f */
[----:B------:R-:W-:Y:S04]  /*ce30*/  STL.64 [R1+0x90], R8 ;  /* 0x0000900801007387 */ /* 0x000fe80000100a00 */
[----:B------:R4:W-:Y:S01]  /*ce40*/  STL.64 [R1+0x98], R10 ;  /* 0x0000980a01007387 */ /* 0x0009e20000100a00 */
[----:B------:R-:W-:Y:S02]  /*ce50*/  MOV R24, R29 ;  /* 0x0000001d00187202 */ /* 0x000fe40000000f00 */
[----:B------:R-:W-:Y:S01]  /*ce60*/  MOV R25, R0 ;  /* 0x0000000000197202 */ /* 0x000fe20000000f00 */
[C---:B--2---:R-:W-:Y:S08]  /*ce70*/  HMMA.16816.F32 R12, R16.reuse, R12, RZ ;  /* 0x0000000c100c723c */ /* 0x044ff000000018ff */
[C---:B----4-:R-:W-:Y:S11]  /*ce80*/  HMMA.16816.F32 R8, R16.reuse, R20, RZ ;  /* 0x000000141008723c */ /* 0x050ff600000018ff */
[----:B------:R-:W-:Y:S11]  /*ce90*/  @!UPT UIADD3 URZ, URZ, URZ, URZ ;  /* 0x0000003f3f3ff290 */ /* 0x000ff6000fffe03f */
[----:B------:R-:W-:Y:S02]  /*cea0*/  @!UPT UIADD3 URZ, URZ, URZ, URZ ;  /* 0x0000003f3f3ff290 */ /* 0x000fe4000fffe03f */
[----:B------:R-:W-:Y:S01]  /*ceb0*/  MOV R20, R8 ;  /* 0x0000000800147202 */ /* 0x000fe20000000f00 */
[----:B------:R-:W-:Y:S01]  /*cec0*/  IMAD.MOV.U32 R0, RZ, RZ, R11 ;  /* 0x000000ffff007224 */ /* 0x000fe200078e000b */
[----:B------:R-:W-:Y:S02]  /*ced0*/  MOV R7, R9 ;  /* 0x0000000900077202 */ /* 0x000fe40000000f00 */
[----:B------:R-:W-:Y:S02]  /*cee0*/  MOV R6, R10 ;  /* 0x0000000a00067202 */ /* 0x000fe40000000f00 */
[C---:B------:R-:W-:Y:S11]  /*cef0*/  HMMA.16816.F32 R8, R16.reuse, R24, RZ ;  /* 0x000000181008723c */ /* 0x040ff600000018ff */
[----:B------:R-:W-:Y:S11]  /*cf00*/  @!UPT UIADD3 URZ, URZ, URZ, URZ ;  /* 0x0000003f3f3ff290 */ /* 0x000ff6000fffe03f */
[----:B------:R-:W-:Y:S01]  /*cf10*/  @!UPT UIADD3 URZ, URZ, URZ, URZ ;  /* 0x0000003f3f3ff290 */ /* 0x000fe2000fffe03f */
[----:B------:R0:W-:Y:S02]  /*cf20*/  STL.64 [R1+0x19b0], R10 ;  /* 0x0019b00a01007387 */ /* 0x0001e40000100a00 */
[----:B0-----:R-:W-:Y:S02]  /*cf30*/  MOV R11, R2 ;  /* 0x00000002000b7202 */ /* 0x001fe40000000f00 */
[----:B------:R-:W0:Y:S01]  /*cf40*/  S2R R2, SR_TID.X ;  /* 0x0000000000027919 */ /* 0x000e220000002100 */
[----:B------:R-:W-:Y:S03]  /*cf50*/  HMMA.16816.F32 R16, R16, R4, RZ ;  /* 0x000000041010723c */ /* 0x000fe600000018ff */
[----:B------:R-:W-:Y:S04]  /*cf60*/  STL.64 [R1+0x19a8], R8 ;  /* 0x0019a80801007387 */ /* 0x000fe80000100a00 */
[----:B------:R1:W-:Y:S01]  /*cf70*/  STL.64 [R1+0x19c0], R14 ;  /* 0x0019c00e01007387 */ /* 0x0003e20000100a00 */
[----:B0-----:R-:W-:-:S02]  /*cf80*/  LOP3.LUT R27, R2, 0x7, RZ, 0xc0, !PT ;  /* 0x00000007021b7812 */ /* 0x001fc400078ec0ff */
[----:B------:R-:W-:-:S03]  /*cf90*/  SHF.L.U32 R29, R2, 0x1, RZ ;  /* 0x00000001021d7819 */ /* 0x000fc600000006ff */
[----:B------:R-:W-:-:S05]  /*cfa0*/  IMAD R27, R27, 0x210, RZ ;  /* 0x000002101b1b7824 */ /* 0x000fca00078e02ff */
[----:B------:R-:W-:Y:S01]  /*cfb0*/  LOP3.LUT R27, R27, 0x30, R29, 0x78, !PT ;  /* 0x000000301b1b7812 */ /* 0x000fe200078e781d */
[----:B------:R0:W-:Y:S03]  /*cfc0*/  STL.64 [R1+0x19b8], R12 ;  /* 0x0019b80c01007387 */ /* 0x0001e60000100a00 */
[----:B------:R-:W-:Y:S01]  /*cfd0*/  LOP3.LUT R27, R27, 0x40, RZ, 0x3c, !PT ;  /* 0x000000401b1b7812 */ /* 0x000fe200078e3cff */
[----:B-1----:R-:W-:Y:S01]  /*cfe0*/  IMAD.MOV.U32 R14, RZ, RZ, R6 ;  /* 0x000000ffff0e7224 */ /* 0x002fe200078e0006 */
[----:B0-----:R-:W-:-:S03]  /*cff0*/  MOV R13, R7 ;  /* 0x00000007000d7202 */ /* 0x001fc60000000f00 */
[----:B------:R-:W0:Y:S01]  /*d000*/  LDSM.16.M88.4 R4, [R27+0x20000] ;  /* 0x020000001b04783b */ /* 0x000e220000000200 */
[----:B------:R-:W-:Y:S02]  /*d010*/  MOV R15, R0 ;  /* 0x00000000000f7202 */ /* 0x000fe40000000f00 */
[----:B0-----:R-:W-:Y:S01]  /*d020*/  MOV R2, R6 ;  /* 0x0000000600027202 */ /* 0x001fe20000000f00 */
[----:B------:R-:W-:Y:S01]  /*d030*/  STL.64 [R1+0x60], R4 ;  /* 0x0000600401007387 */ /* 0x000fe20000100a00 */
[----:B------:R-:W-:-:S03]  /*d040*/  MOV R0, R7 ;  /* 0x0000000700007202 */ /* 0x000fc60000000f00 */
[----:B------:R-:W0:Y:S04]  /*d050*/  LDSM.16.M88.4 R4, [R27+0x21000] ;  /* 0x021000001b04783b */ /* 0x000e280000000200 */
[----:B------:R-:W-:Y:S04]  /*d060*/  STL [R1+0x194c], R0 ;  /* 0x00194c0001007387 */ /* 0x000fe80000100800 */
[----:B------:R1:W-:Y:S04]  /*d070*/  STL [R1+0x1948], R2 ;  /* 0x0019480201007387 */ /* 0x0003e80000100800 */
[----:B0-----:R-:W-:Y:S01]  /*d080*/  STL.64 [R1+0x50], R4 ;  /* 0x0000500401007387 */ /* 0x001fe20000100a00 */
[----:B-1----:R-:W-:-:S02]  /*d090*/  MOV R2, R4 ;  /* 0x0000000400027202 */ /* 0x002fc40000000f00 */
[----:B------:R-:W-:Y:S01]  /*d0a0*/  MOV R0, R5 ;  /* 0x0000000500007202 */ /* 0x000fe20000000f00 */
[----:B------:R-:W-:Y:S04]  /*d0b0*/  STL.64 [R1+0x58], R6 ;  /* 0x0000580601007387 */ /* 0x000fe80000100a00 */
[----:B------:R-:W0:Y:S01]  /*d0c0*/  LDSM.16.M88.4 R4, [R27+0x22000] ;  /* 0x022000001b04783b */ /* 0x000e220000000200 */
[----:B------:R-:W-:-:S03]  /*d0d0*/  MOV R10, R28 ;  /* 0x0000001c000a7202 */ /* 0x000fc60000000f00 */
[----:B------:R-:W1:Y:S01]  /*d0e0*/  LDSM.16.M88.4 R24, [R27+0x23000] ;  /* 0x023000001b18783b */ /* 0x000e620000000200 */
[----:B0-----:R-:W-:-:S03]  /*d0f0*/  IMAD.MOV.U32 R29, RZ, RZ, R6 ;  /* 0x000000ffff1d7224 */ /* 0x001fc600078e0006 */
[----:B------:R0:W-:Y:S01]  /*d100*/  STL.64 [R1+0xd0], R4 ;  /* 0x0000d00401007387 */ /* 0x0001e20000100a00 */
[----:B------:R-:W-:-:S03]  /*d110*/  MOV R28, R7 ;  /* 0x00000007001c7202 */ /* 0x000fc60000000f00 */
[----:B------:R-:W2:Y:S04]  /*d120*/  LDL.LU.64 R6, [R1+0x19d0] ;  /* 0x0019d00001067983 */ /* 0x000ea80000300a00 */
[----:B0-----:R-:W2:Y:S04]  /*d130*/  LDL.LU.64 R4, [R1+0x19c8] ;  /* 0x0019c80001047983 */ /* 0x001ea80000300a00 */
[----:B------:R0:W-:Y:S04]  /*d140*/  STL [R1+0x1954], R28 ;  /* 0x0019541c01007387 */ /* 0x0001e80000100800 */
[----:B------:R3:W-:Y:S04]  /*d150*/  STL [R1+0x1950], R29 ;  /* 0x0019501d01007387 */ /* 0x0007e80000100800 */
[----:B-1----:R-:W-:Y:S01]  /*d160*/  STL.64 [R1+0xe0], R24 ;  /* 0x0000e01801007387 */ /* 0x002fe20000100a00 */
[----:B0-----:R-:W-:-:S03]  /*d170*/  MOV R28, R25 ;  /* 0x00000019001c7202 */ /* 0x001fc60000000f00 */
[----:B------:R-:W-:Y:S01]  /*d180*/  STL.64 [R1+0xe8], R26 ;  /* 0x0000e81a01007387 */ /* 0x000fe20000100a00 */
[----:B---3--:R-:W-:-:S03]  /*d190*/  MOV R29, R24 ;  /* 0x00000018001d7202 */ /* 0x008fc60000000f00 */
[----:B------:R-:W0:Y:S01]  /*d1a0*/  LDSM.16.MT88.4 R24, [R3+0x4100] ;  /* 0x004100000318783b */ /* 0x000e220000004200 */
[----:B------:R-:W-:-:S03]  /*d1b0*/  MOV R12, R20 ;  /* 0x00000014000c7202 */ /* 0x000fc60000000f00 */
[----:B------:R-:W1:Y:S04]  /*d1c0*/  LDSM.16.MT88.4 R20, [R3+0x4000] ;  /* 0x004000000314783b */ /* 0x000e680000004200 */
[----:B0-----:R0:W-:Y:S04]  /*d1d0*/  STL.64 [R1+0x1978], R26 ;  /* 0x0019781a01007387 */ /* 0x0011e80000100a00 */
[----:B------:R-:W-:Y:S04]  /*d1e0*/  STL.64 [R1+0x1970], R24 ;  /* 0x0019701801007387 */ /* 0x000fe80000100a00 */
[----:B0-----:R-:W3:Y:S04]  /*d1f0*/  LDL.LU R26, [R1+0x38] ;  /* 0x00003800011a7983 */ /* 0x001ee80000300800 */
[----:B------:R-:W3:Y:S04]  /*d200*/  LDL.LU R27, [R1+0x3c] ;  /* 0x00003c00011b7983 */ /* 0x000ee80000300800 */
[----:B------:R-:W-:Y:S01]  /*d210*/  STL [R1+0x1958], R3 ;  /* 0x0019580301007387 */ /* 0x000fe20000100800 */
[C---:B--2---:R-:W-:Y:S03]  /*d220*/  HMMA.16816.F32 R8, R4.reuse, R10, R12 ;  /* 0x0000000a0408723c */ /* 0x044fe6000000180c */
[----:B------:R-:W2:Y:S04]  /*d230*/  LDL.LU.64 R14, [R1+0x19c0] ;  /* 0x0019c000010e7983 */ /* 0x000ea80000300a00 */
[----:B------:R-:W2:Y:S11]  /*d240*/  LDL.LU.64 R12, [R1+0x19b8] ;  /* 0x0019b800010c7983 */ /* 0x000eb60000300a00 */
[----:B------:R-:W-:Y:S05]  /*d250*/  @!UPT UIADD3 URZ, URZ, URZ, URZ ;  /* 0x0000003f3f3ff290 */ /* 0x000fea000fffe03f */
[----:B------:R-:W-:Y:S04]  /*d260*/  STL.64 [R1+0x70], R8 ;  /* 0x0000700801007387 */ /* 0x000fe80000100a00 */
[----:B------:R0:W-:Y:S04]  /*d270*/  STL.64 [R1+0x78], R10 ;  /* 0x0000780a01007387 */ /* 0x0001e80000100a00 */
[----:B0-----:R-:W3:Y:S04]  /*d280*/  LDL.LU.64 R10, [R1+0x19b0] ;  /* 0x0019b000010a7983 */ /* 0x001ee80000300a00 */
[----:B------:R-:W3:Y:S02]  /*d290*/  LDL.LU.64 R8, [R1+0x19a8] ;  /* 0x0019a80001087983 */ /* 0x000ee40000300a00 */
[----:B---3--:R-:W-:Y:S02]  /*d2a0*/  HMMA.16816.F32 R24, R4, R26, R8 ;  /* 0x0000001a0418723c */ /* 0x008fe40000001808 */
[----:B------:R-:W2:Y:S11]  /*d2b0*/  LDL.LU R10, [R1+0x28] ;  /* 0x00002800010a7983 */ /* 0x000eb60000300800 */
[----:B------:R-:W-:Y:S10]  /*d2c0*/  @!UPT UIADD3 URZ, URZ, URZ, URZ ;  /* 0x0000003f3f3ff290 */ /* 0x000ff4000fffe03f */
[----:B------:R0:W-:Y:S04]  /*d2d0*/  STL.64 [R1+0x80], R24 ;  /* 0x0000801801007387 */ /* 0x0001e80000100a00 */
[----:B------:R-:W-:Y:S04]  /*d2e0*/  STL.64 [R1+0x88], R26 ;  /* 0x0000881a01007387 */ /* 0x000fe80000100a00 */
[----:B------:R-:W2:Y:S01]  /*d2f0*/  LDL.LU R11, [R1+0x2c] ;  /* 0x00002c00010b7983 */ /* 0x000ea20000300800 */
[----:B0-----:R-:W-:Y:S02]  /*d300*/  MOV R24, R29 ;  /* 0x0000001d00187202 */ /* 0x001fe40000000f00 */
[----:B------:R-:W-:-:S05]  /*d310*/  MOV R25, R28 ;  /* 0x0000001c00197202 */ /* 0x000fca0000000f00 */
[----:B------:R0:W-:Y:S04]  /*d320*/  STL.64 [R1+0x1988], R24 ;  /* 0x0019881801007387 */ /* 0x0001e80000100a00 */
[----:B0-----:R-:W3:Y:S01]  /*d330*/  LDL.LU.64 R24, [R1+0xd0] ;  /* 0x0000d00001187983 */ /* 0x001ee20000300a00 */
[----:B--2---:R-:W-:Y:S03]  /*d340*/  HMMA.16816.F32 R12, R4, R10, R12 ;  /* 0x0000000a040c723c */ /* 0x004fe6000000180c */
[----:B---3--:R0:W-:Y:S11]  /*d350*/  STL.64 [R1+0x1998], R24 ;  /* 0x0019981801007387 */ /* 0x0081f60000100a00 */
[----:B------:R-:W-:Y:S10]  /*d360*/  @!UPT UIADD3 URZ, URZ, URZ, URZ ;  /* 0x0000003f3f3ff290 */ /* 0x000ff4000fffe03f */
[----:B------:R-:W-:Y:S01]  /*d370*/  MOV R9, R14 ;  /* 0x0000000e00097202 */ /* 0x000fe20000000f00 */
[----:B0-----:R-:W-:Y:S01]  /*d380*/  IMAD.MOV.U32 R24, RZ, RZ, R2 ;  /* 0x000000ffff187224 */ /* 0x001fe200078e0002 */
[----:B------:R-:W-:-:S05]  /*d390*/  MOV R25, R0 ;  /* 0x0000000000197202 */ /* 0x000fca0000000f00 */
[----:B------:R0:W-:Y:S01]  /*d3a0*/  STL.64 [R1+0x19a0], R24 ;  /* 0x0019a01801007387 */ /* 0x0001e20000100a00 */
[----:B------:R-:W-:-:S03]  /*d3b0*/  MOV R8, R15 ;  /* 0x0000000f00087202 */ /* 0x000fc60000000f00 */
[----:B0-----:R-:W1:Y:S04]  /*d3c0*/  LDL.LU R24, [R1+0xc0] ;  /* 0x0000c00001187983 */ /* 0x001e680000300800 */
[----:B------:R-:W1:Y:S04]  /*d3d0*/  LDL.LU R25, [R1+0xc4] ;  /* 0x0000c40001197983 */ /* 0x000e680000300800 */
[----:B------:R-:W1:Y:S04]  /*d3e0*/  LDL.LU R26, [R1+0xc8] ;  /* 0x0000c800011a7983 */ /* 0x000e680000300800 */
[----:B------:R-:W1:Y:S04]  /*d3f0*/  LDL.LU R27, [R1+0xcc] ;  /* 0x0000cc00011b7983 */ /* 0x000e680000300800 */
[----:B------:R-:W2:Y:S04]  /*d400*/  LDL.LU R14, [R1+0x18] ;  /* 0x00001800010e7983 */ /* 0x000ea80000300800 */
[----:B------:R-:W2:Y:S01]  /*d410*/  LDL.LU R15, [R1+0x1c] ;  /* 0x00001c00010f7983 */ /* 0x000ea20000300800 */
[----:B------:R-:W-:-:S02]  /*d420*/  MOV R10, R13 ;  /* 0x0000000d000a7202 */ /* 0x000fc40000000f00 */
[----:B------:R-:W-:Y:S01]  /*d430*/  MOV R11, R12 ;  /* 0x0000000c000b7202 */ /* 0x000fe20000000f00 */
[----:B------:R-:W-:Y:S04]  /*d440*/  STL [R1+0x1968], R8 ;  /* 0x0019680801007387 */ /* 0x000fe80000100800 */
[----:B------:R-:W-:Y:S04]  /*d450*/  STL [R1+0x1964], R9 ;  /* 0x0019640901007387 */ /* 0x000fe80000100800 */
[----:B------:R-:W-:Y:S04]  /*d460*/  STL [R1+0x1960], R10 ;  /* 0x0019600a01007387 */ /* 0x000fe80000100800 */
[----:B------:R-:W-:Y:S01]  /*d470*/  STL [R1+0x195c], R11 ;  /* 0x00195c0b01007387 */ /* 0x000fe20000100800 */
[----:B--2---:R-:W-:Y:S03]  /*d480*/  HMMA.16816.F32 R4, R4, R14, R16 ;  /* 0x0000000e0404723c */ /* 0x004fe60000001810 */
[----:B------:R-:W2:Y:S04]  /*d490*/  LDL.LU R16, [R1+0xb0] ;  /* 0x0000b00001107983 */ /* 0x000ea80000300800 */
[----:B------:R-:W2:Y:S04]  /*d4a0*/  LDL.LU R17, [R1+0xb4] ;  /* 0x0000b40001117983 */ /* 0x000ea80000300800 */
[----:B------:R-:W2:Y:S04]  /*d4b0*/  LDL.LU R18, [R1+0xb8] ;  /* 0x0000b80001127983 */ /* 0x000ea80000300800 */
[----:B------:R-:W2:Y:S09]  /*d4c0*/  LDL.LU R19, [R1+0xbc] ;  /* 0x0000bc0001137983 */ /* 0x000eb20000300800 */
[----:B------:R-:W-:-:S02]  /*d4d0*/  MOV R15, R6 ;  /* 0x00000006000f7202 */ /* 0x000fc40000000f00 */
[----:B------:R-:W-:Y:S01]  /*d4e0*/  MOV R14, R7 ;  /* 0x00000007000e7202 */ /* 0x000fe20000000f00 */
[----:B------:R-:W-:-:S04]  /*d4f0*/  IMAD.MOV.U32 R0, RZ, RZ, R4 ;  /* 0x000000ffff007224 */ /* 0x000fc800078e0004 */
[----:B------:R0:W-:Y:S04]  /*d500*/  STL.64 [R1+0x1990], R14 ;  /* 0x0019900e01007387 */ /* 0x0001e80000100a00 */
[----:B------:R-:W3:Y:S01]  /*d510*/  LDL.LU R12, [R1+0xa0] ;  /* 0x0000a000010c7983 */ /* 0x000ee20000300800 */
[----:B------:R-:W-:-:S03]  /*d520*/  MOV R2, R5 ;  /* 0x0000000500027202 */ /* 0x000fc60000000f00 */
[----:B------:R-:W3:Y:S04]  /*d530*/  LDL.LU R13, [R1+0xa4] ;  /* 0x0000a400010d7983 */ /* 0x000ee80000300800 */
[----:B0-----:R-:W3:Y:S04]  /*d540*/  LDL.LU R14, [R1+0xa8] ;  /* 0x0000a800010e7983 */ /* 0x001ee80000300800 */
[----:B------:R-:W3:Y:S04]  /*d550*/  LDL.LU R15, [R1+0xac] ;  /* 0x0000ac00010f7983 */ /* 0x000ee80000300800 */
[----:B------:R-:W1:Y:S04]  /*d560*/  LDL.LU R4, [R1+0x60] ;  /* 0x0000600001047983 */ /* 0x000e680000300800 */
[----:B------:R-:W1:Y:S04]  /*d570*/  LDL.LU R5, [R1+0x64] ;  /* 0x0000640001057983 */ /* 0x000e680000300800 */
[----:B------:R-:W-:Y:S01]  /*d580*/  STL [R1+0x196c], R0 ;  /* 0x00196c0001007387 */ /* 0x000fe20000100800 */
[C---:B-1----:R-:W-:Y:S11]  /*d590*/  HMMA.16816.F32 R24, R20.reuse, R4, R24 ;  /* 0x000000041418723c */ /* 0x042ff60000001818 */
[----:B------:R-:W-:Y:S11]  /*d5a0*/  @!UPT UIADD3 URZ, URZ, URZ, URZ ;  /* 0x0000003f3f3ff290 */ /* 0x000ff6000fffe03f */
[----:B------:R-:W-:Y:S02]  /*d5b0*/  @!UPT UIADD3 URZ, URZ, URZ, URZ ;  /* 0x0000003f3f3ff290 */ /* 0x000fe4000fffe03f */
[----:B------:R-:W-:Y:S02]  /*d5c0*/  MOV R11, R24 ;  /* 0x00000018000b7202 */ /* 0x000fe40000000f00 */
[----:B------:R-:W-:Y:S02]  /*d5d0*/  MOV R3, R25 ;  /* 0x0000001900037202 */ /* 0x000fe40000000f00 */
[----:B------:R-:W2:Y:S01]  /*d5e0*/  LDL.LU.64 R24, [R1+0x19a0] ;  /* 0x0019a00001187983 */ /* 0x000ea20000300a00 */
[----:B------:R-:W-:Y:S01]  /*d5f0*/  IMAD.MOV.U32 R28, RZ, RZ, R26 ;  /* 0x000000ffff1c7224 */ /* 0x000fe200078e001a */
[----:B------:R-:W-:Y:S02]  /*d600*/  MOV R29, R27 ;  /* 0x0000001b001d7202 */ /* 0x000fe40000000f00 */
[----:B------:R0:W-:Y:S04]  /*d610*/  STL.64 [R1+0x1980], R4 ;  /* 0x0019800401007387 */ /* 0x0001e80000100a00 */
[----:B0-----:R-:W4:Y:S04]  /*d620*/  LDL.LU R4, [R1+0x90] ;  /* 0x0000900001047983 */ /* 0x001f280000300800 */
[----:B------:R-:W4:Y:S04]  /*d630*/  LDL.LU R5, [R1+0x94] ;  /* 0x0000940001057983 */ /* 0x000f280000300800 */
[----:B------:R-:W4:Y:S04]  /*d640*/  LDL.LU R6, [R1+0x98] ;  /* 0x0000980001067983 */ /* 0x000f280000300800 */
[----:B------:R-:W4:Y:S01]  /*d650*/  LDL.LU R7, [R1+0x9c] ;  /* 0x00009c0001077983 */ /* 0x000f220000300800 */
[C---:B--2---:R-:W-:Y:S11]  /*d660*/  HMMA.16816.F32 R24, R20.reuse, R24, R16 ;  /* 0x000000181418723c */ /* 0x044ff60000001810 */
[----:B------:R-:W-:Y:S11]  /*d670*/  @!UPT UIADD3 URZ, URZ, URZ, URZ ;  /* 0x0000003f3f3ff290 */ /* 0x000ff6000fffe03f */
[----:B------:R-:W-:Y:S02]  /*d680*/  @!UPT UIADD3 URZ, URZ, URZ, URZ ;  /* 0x0000003f3f3ff290 */ /* 0x000fe4000fffe03f */
[----:B------:R-:W-:Y:S02]  /*d690*/  MOV R19, R24 ;  /* 0x0000001800137202 */ /* 0x000fe40000000f00 */
[----:B------:R-:W-:Y:S02]  /*d6a0*/  MOV R18, R25 ;  /* 0x0000001900127202 */ /* 0x000fe40000000f00 */
[----:B------:R-:W3:Y:S02]  /*d6b0*/  LDL.LU.64 R24, [R1+0x1998] ;  /* 0x0019980001187983 */ /* 0x000ee40000300a00 */
[----:B---3--:R-:W-:Y:S11]  /*d6c0*/  HMMA.16816.F32 R12, R20, R24, R12 ;  /* 0x00000018140c723c */ /* 0x008ff6000000180c */
[----:B------:R-:W-:Y:S11]  /*d6d0*/  @!UPT UIADD3 URZ, URZ, URZ, URZ ;  /* 0x0000003f3f3ff290 */ /* 0x000ff6000fffe03f */
[----:B------:R-:W-:Y:S02]  /*d6e0*/  @!UPT UIADD3 URZ, URZ, URZ, URZ ;  /* 0x0000003f3f3ff290 */ /* 0x000fe4000fffe03f */
[----:B------:R-:W-:Y:S01]  /*d6f0*/  IMAD.MOV.U32 R0, RZ, RZ, R12 ;  /* 0x000000ffff007224 */ /* 0x000fe200078e000c */
[----:B------:R-:W-:Y:S02]  /*d700*/  MOV R8, R13 ;  /* 0x0000000d00087202 */ /* 0x000fe40000000f00 */
[----:B------:R-:W-:Y:S02]  /*d710*/  MOV R9, R14 ;  /* 0x0000000e00097202 */ /* 0x000fe40000000f00 */
[----:B------:R-:W-:Y:S02]  /*d720*/  MOV R10, R15 ;  /* 0x0000000f000a7202 */ /* 0x000fe40000000f00 */
[----:B------:R-:W2:Y:S01]  /*d730*/  LDL.LU.64 R14, [R1+0x1990] ;  /* 0x00199000010e7983 */ /* 0x000ea20000300a00 */
[----:B------:R-:W-:Y:S02]  /*d740*/  MOV R13, R24 ;  /* 0x00000018000d7202 */ /* 0x000fe40000000f00 */
[----:B------:R-:W-:-:S02]  /*d750*/  MOV R12, R25 ;  /* 0x00000019000c7202 */ /* 0x000fc40000000f00 */
[----:B------:R-:W4:Y:S01]  /*d760*/  LDL.LU.64 R24, [R1+0x1988] ;  /* 0x0019880001187983 */ /* 0x000f220000300a00 */
[----:B------:R-:W-:Y:S02]  /*d770*/  MOV R17, R26 ;  /* 0x0000001a00117202 */ /* 0x000fe40000000f00 */
[----:B------:R-:W-:Y:S01]  /*d780*/  MOV R16, R27 ;  /* 0x0000001b00107202 */ /* 0x000fe20000000f00 */
[----:B----4-:R-:W-:Y:S01]  /*d790*/  HMMA.16816.F32 R20, R20, R24, R4 ;  /* 0x000000181414723c */ /* 0x010fe20000001804 */
[----:B------:R-:W3:Y:S04]  /*d7a0*/  LDL.LU.64 R4, [R1+0x1980] ;  /* 0x0019800001047983 */ /* 0x000ee80000300a00 */
[----:B------:R-:W3:Y:S04]  /*d7b0*/  LDL.LU.64 R26, [R1+0x1978] ;  /* 0x00197800011a7983 */ /* 0x000ee80000300a00 */
[----:B------:R-:W3:Y:S11]  /*d7c0*/  LDL.LU.64 R24, [R1+0x1970] ;  /* 0x0019700001187983 */ /* 0x000ef60000300a00 */
[----:B------:R-:W-:Y:S03]  /*d7d0*/  @!UPT UIADD3 URZ, URZ, URZ, URZ ;  /* 0x0000003f3f3ff290 */ /* 0x000fe6000fffe03f */
[----:B------:R-:W-:Y:S04]  /*d7e0*/  STL.64 [R1+0x18e0], R22 ;  /* 0x0018e01601007387 */ /* 0x000fe80000100a00 */
[----:B------:R0:W-:Y:S04]  /*d7f0*/  STL.64 [R1+0x18d8], R20 ;  /* 0x0018d81401007387 */ /* 0x0001e80000100a00 */
[----:B0-----:R-:W3:Y:S04]  /*d800*/  LDL.LU R20, [R1+0x70] ;  /* 0x0000700001147983 */ /* 0x001ee80000300800 */
[----:B------:R-:W3:Y:S04]  /*d810*/  LDL.LU R21, [R1+0x74] ;  /* 0x0000740001157983 */ /* 0x000ee80000300800 */
[----:B------:R-:W3:Y:S04]  /*d820*/  LDL.LU R22, [R1+0x78] ;  /* 0x0000780001167983 */ /* 0x000ee80000300800 */
[----:B------:R-:W3:Y:S02]  /*d830*/  LDL.LU R23, [R1+0x7c] ;  /* 0x00007c0001177983 */ /* 0x000ee40000300800 */
[----:B---3--:R-:W-:Y:S07]  /*d840*/  HMMA.16816.F32 R4, R24, R4, R20 ;  /* 0x000000041804723c */ /* 0x008fee0000001814 */
[----:B------:R-:W-:-:S02]  /*d850*/  IMAD.MOV.U32 R20, RZ, RZ, R0 ;  /* 0x000000ffff147224 */ /* 0x000fc400078e0000 */
[----:B------:R-:W3:Y:S01]  /*d860*/  LDL.LU R0, [R1+0x196c] ;  /* 0x00196c0001007983 */ /* 0x000ee20000300800 */
[----:B------:R-:W-:Y:S02]  /*d870*/  MOV R22, R9 ;  /* 0x0000000900167202 */ /* 0x000fe40000000f00 */
[----:B------:R-:W-:Y:S02]  /*d880*/  MOV R23, R10 ;  /* 0x0000000a00177202 */ /* 0x000fe40000000f00 */
[----:B------:R-:W-:Y:S02]  /*d890*/  MOV R21, R8 ;  /* 0x0000000800157202 */ /* 0x000fe40000000f00 */
[----:B------:R-:W4:Y:S04]  /*d8a0*/  LDL.LU R8, [R1+0x1968] ;  /* 0x0019680001087983 */ /* 0x000f280000300800 */
[----:B------:R-:W5:Y:S04]  /*d8b0*/  LDL.LU R9, [R1+0x1964] ;  /* 0x0019640001097983 */ /* 0x000f680000300800 */
[----:B------:R-:W4:Y:S04]  /*d8c0*/  LDL.LU R10, [R1+0x1960] ;  /* 0x00196000010a7983 */ /* 0x000f280000300800 */
[----:B------:R0:W-:Y:S04]  /*d8d0*/  STL.64 [R1+0x18f0], R22 ;  /* 0x0018f01601007387 */ /* 0x0001e80000100a00 */
[----:B------:R1:W-:Y:S01]  /*d8e0*/  STL.64 [R1+0x18e8], R20 ;  /* 0x0018e81401007387 */ /* 0x0003e20000100a00 */
[----:B0-----:R-:W-:Y:S01]  /*d8f0*/  IMAD.MOV.U32 R22, RZ, RZ, R17 ;  /* 0x000000ffff167224 */ /* 0x001fe200078e0011 */
[----:B------:R-:W-:-:S02]  /*d900*/  MOV R23, R16 ;  /* 0x0000001000177202 */ /* 0x000fc40000000f00 */
[----:B------:R-:W4:Y:S01]  /*d910*/  LDL.LU R16, [R1+0x80] ;  /* 0x0000800001107983 */ /* 0x000f220000300800 */
[----:B-1----:R-:W-:Y:S02]  /*d920*/  MOV R20, R19 ;  /* 0x0000001300147202 */ /* 0x002fe40000000f00 */
[----:B------:R-:W-:Y:S01]  /*d930*/  MOV R21, R18 ;  /* 0x0000001200157202 */ /* 0x000fe20000000f00 */
[----:B------:R-:W4:Y:S04]  /*d940*/  LDL.LU R17, [R1+0x84] ;  /* 0x0000840001117983 */ /* 0x000f280000300800 */
[----:B------:R-:W4:Y:S04]  /*d950*/  LDL.LU R18, [R1+0x88] ;  /* 0x0000880001127983 */ /* 0x000f280000300800 */
[----:B------:R-:W4:Y:S04]  /*d960*/  LDL.LU R19, [R1+0x8c] ;  /* 0x00008c0001137983 */ /* 0x000f280000300800 */
[----:B------:R-:W-:Y:S04]  /*d970*/  STL.64 [R1+0x1910], R22 ;  /* 0x0019101601007387 */ /* 0x000fe80000100a00 */
[----:B------:R0:W-:Y:S02]  /*d980*/  STL.64 [R1+0x1908], R20 ;  /* 0x0019081401007387 */ /* 0x0001e40000100a00 */
[----:B0-----:R-:W-:-:S02]  /*d990*/  MOV R20, R11 ;  /* 0x0000000b00147202 */ /* 0x001fc40000000f00 */
[----:B------:R-:W4:Y:S01]  /*d9a0*/  LDL.LU R11, [R1+0x195c] ;  /* 0x00195c00010b7983 */ /* 0x000f220000300800 */
[----:B------:R-:W-:-:S03]  /*d9b0*/  MOV R21, R3 ;  /* 0x0000000300157202 */ /* 0x000fc60000000f00 */
[----:B------:R-:W4:Y:S01]  /*d9c0*/  LDL.LU R3, [R1+0x1958] ;  /* 0x0019580001037983 */ /* 0x000f220000300800 */
[----:B------:R-:W-:Y:S02]  /*d9d0*/  MOV R22, R28 ;  /* 0x0000001c00167202 */ /* 0x000fe40000000f00 */
[----:B------:R-:W-:Y:S01]  /*d9e0*/  MOV R23, R29 ;  /* 0x0000001d00177202 */ /* 0x000fe20000000f00 */
[----:B------:R-:W5:Y:S04]  /*d9f0*/  LDL.LU R28, [R1+0x1954] ;  /* 0x00195400011c7983 */ /* 0x000f680000300800 */
[----:B------:R-:W5:Y:S04]  /*da00*/  LDL.LU R29, [R1+0x1950] ;  /* 0x00195000011d7983 */ /* 0x000f680000300800 */
[----:B------:R2:W-:Y:S04]  /*da10*/  STL.64 [R1+0x1920], R22 ;  /* 0x0019201601007387 */ /* 0x0005e80000100a00 */
[----:B------:R0:W-:Y:S01]  /*da20*/  STL.64 [R1+0x1918], R20 ;  /* 0x0019181401007387 */ /* 0x0001e20000100a00 */
[----:B--2---:R-:W-:-:S02]  /*da30*/  MOV R22, R15 ;  /* 0x0000000f00167202 */ /* 0x004fc40000000f00 */
[----:B------:R-:W-:Y:S02]  /*da40*/  MOV R23, R14 ;  /* 0x0000000e00177202 */ /* 0x000fe40000000f00 */
[----:B0-----:R-:W-:Y:S01]  /*da50*/  MOV R21, R2 ;  /* 0x0000000200157202 */ /* 0x001fe20000000f00 */
[----:B---3--:R-:W-:Y:S02]  /*da60*/  IMAD.MOV.U32 R20, RZ, RZ, R0 ;  /* 0x000000ffff147224 */ /* 0x008fe400078e0000 */
[----:B------:R-:W2:Y:S04]  /*da70*/  LDL.LU R0, [R1+0x194c] ;  /* 0x00194c0001007983 */ /* 0x000ea80000300800 */
[----:B------:R-:W3:Y:S04]  /*da80*/  LDL.LU R2, [R1+0x1948] ;  /* 0x0019480001027983 */ /* 0x000ee80000300800 */
[----:B------:R-:W-:Y:S04]  /*da90*/  STL.64 [R1+0x1930], R22 ;  /* 0x0019301601007387 */ /* 0x000fe80000100a00 */
[----:B------:R-:W-:Y:S04]  /*daa0*/  STL.64 [R1+0x1928], R20 ;  /* 0x0019281401007387 */ /* 0x000fe80000100a00 */
[----:B------:R-:W-:Y:S04]  /*dab0*/  STL.64 [R1+0x18d0], R6 ;  /* 0x0018d00601007387 */ /* 0x000fe80000100a00 */
[----:B------:R0:W-:Y:S04]  /*dac0*/  STL.64 [R1+0x18c8], R4 ;  /* 0x0018c80401007387 */ /* 0x0001e80000100a00 */
[----:B0-----:R-:W2:Y:S04]  /*dad0*/  LDL.LU.64 R4, [R1+0xe0] ;  /* 0x0000e00001047983 */ /* 0x001ea80000300a00 */
[----:B------:R-:W2:Y:S01]  /*dae0*/  LDL.LU.64 R6, [R1+0xe8] ;  /* 0x0000e80001067983 */ /* 0x000ea20000300a00 */
[----:B------:R-:W-:-:S02]  /*daf0*/  MOV R20, R13 ;  /* 0x0000000d00147202 */ /* 0x000fc40000000f00 */
[----:B------:R-:W-:Y:S02]  /*db00*/  MOV R21, R12 ;  /* 0x0000000c00157202 */ /* 0x000fe40000000f00 */
[----:B----4-:R-:W0:Y:S04]  /*db10*/  LDSM.16.MT88.4 R12, [R3+0x6100] ;  /* 0x00610000030c783b */ /* 0x010e280000004200 */
[----:B--2---:R-:W-:Y:S04]  /*db20*/  STL.64 [R1+0x1940], R6 ;  /* 0x0019400601007387 */ /* 0x004fe80000100a00 */
[----:B------:R-:W-:Y:S04]  /*db30*/  STL.64 [R1+0x1938], R4 ;  /* 0x0019380401007387 */ /* 0x000fe80000100a00 */
[----:B0-----:R-:W-:Y:S04]  /*db40*/  STL.64 [R1+0x1900], R14 ;  /* 0x0019000e01007387 */ /* 0x001fe80000100a00 */
[----:B------:R0:W-:Y:S04]  /*db50*/  STL.64 [R1+0x18f8], R12 ;  /* 0x0018f80c01007387 */ /* 0x0001e80000100a00 */
[----:B0-----:R-:W2:Y:S01]  /*db60*/  LDL.LU.64 R12, [R1+0x50] ;  /* 0x00005000010c7983 */ /* 0x001ea20000300a00 */
[----:B------:R-:W-:Y:S01]  /*db70*/  IMAD.MOV.U32 R4, RZ, RZ, R11 ;  /* 0x000000ffff047224 */ /* 0x000fe200078e000b */
[----:B------:R-:W-:-:S02]  /*db80*/  MOV R5, R10 ;  /* 0x0000000a00057202 */ /* 0x000fc40000000f00 */
[----:B-----5:R-:W-:Y:S01]  /*db90*/  MOV R6, R9 ;  /* 0x0000000900067202 */ /* 0x020fe20000000f00 */
[----:B------:R-:W4:Y:S01]  /*dba0*/  LDL.LU.64 R14, [R1+0x58] ;  /* 0x00005800010e7983 */ /* 0x000f220000300a00 */
[----:B------:R-:W-:-:S03]  /*dbb0*/  MOV R7, R8 ;  /* 0x0000000800077202 */ /* 0x000fc60000000f00 */
[----:B------:R-:W-:Y:S04]  /*dbc0*/  STL [R1+0x189c], R3 ;  /* 0x00189c0301007387 */ /* 0x000fe80000100800 */
[C---:B------:R-:W-:Y:S01]  /*dbd0*/  HMMA.16816.F32 R20, R24.reuse, R20, R4 ;  /* 0x000000141814723c */ /* 0x040fe20000001804 */
[----:B------:R-:W0:Y:S07]  /*dbe0*/  LDSM.16.MT88.4 R8, [R3+0x6000] ;  /* 0x006000000308783b */ /* 0x000e2e0000004200 */
[----:B--2---:R-:W-:Y:S11]  /*dbf0*/  HMMA.16816.F32 R16, R24, R12, R16 ;  /* 0x0000000c1810723c */ /* 0x004ff60000001810 */
[----:B------:R-:W-:Y:S11]  /*dc00*/  @!UPT UIADD3 URZ, URZ, URZ, URZ ;  /* 0x0000003f3f3ff290 */ /* 0x000ff6000fffe03f */
[----:B------:R-:W-:Y:S01]  /*dc10*/  @!UPT UIADD3 URZ, URZ, URZ, URZ ;  /* 0x0000003f3f3ff290 */ /* 0x000fe2000fffe03f */
[----:B------:R3:W-:Y:S04]  /*dc20*/  STL.64 [R1+0x18c0], R18 ;  /* 0x0018c01201007387 */ /* 0x0007e80000100a00 */
[----:B------:R-:W-:Y:S04]  /*dc30*/  STL.64 [R1+0x18b8], R16 ;  /* 0x0018b81001007387 */ /* 0x000fe80000100a00 */
[----:B------:R-:W2:Y:S01]  /*dc40*/  LDL.LU.64 R6, [R1+0x1940] ;  /* 0x0019400001067983 */ /* 0x000ea20000300a00 */
[----:B---3--:R-:W-:-:S03]  /*dc50*/  MOV R18, R2 ;  /* 0x0000000200127202 */ /* 0x008fc60000000f00 */
[----:B------:R-:W3:Y:S01]  /*dc60*/  LDL.LU.64 R4, [R1+0x1938] ;  /* 0x0019380001047983 */ /* 0x000ee20000300a00 */
[----:B------:R-:W-:Y:S01]  /*dc70*/  MOV R19, R0 ;  /* 0x0000000000137202 */ /* 0x000fe20000000f00 */
[----:B------:R-:W-:Y:S01]  /*dc80*/  IMAD.MOV.U32 R2, RZ, RZ, R22 ;  /* 0x000000ffff027224 */ /* 0x000fe200078e0016 */
[----:B------:R-:W-:Y:S01]  /*dc90*/  MOV R0, R23 ;  /* 0x0000001700007202 */ /* 0x000fe20000000f00 */
[----:B------:R1:W-:Y:S04]  /*dca0*/  STL.64 [R1+0x40], R20 ;  /* 0x0000401401007387 */ /* 0x0003e80000100a00 */
[----:B------:R-:W3:Y:S04]  /*dcb0*/  LDL.LU.64 R22, [R1+0x1930] ;  /* 0x0019300001167983 */ /* 0x000ee80000300a00 */
[----:B-1----:R-:W3:Y:S04]  /*dcc0*/  LDL.LU.64 R20, [R1+0x1928] ;  /* 0x0019280001147983 */ /* 0x002ee80000300a00 */
[----:B------:R-:W-:Y:S04]  /*dcd0*/  STL [R1+0x18a4], R0 ;  /* 0x0018a40001007387 */ /* 0x000fe80000100800 */
[----:B------:R-:W-:Y:S01]  /*dce0*/  STL [R1+0x18a0], R2 ;  /* 0x0018a00201007387 */ /* 0x000fe20000100800 */
[----:B---3--:R-:W-:Y:S03]  /*dcf0*/  HMMA.16816.F32 R24, R24, R4, R20 ;  /* 0x000000041818723c */ /* 0x008fe60000001814 */
[----:B------:R-:W0:Y:S04]  /*dd00*/  LDL.LU.64 R22, [R1+0x1920] ;  /* 0x0019200001167983 */ /* 0x000e280000300a00 */
[----:B------:R-:W0:Y:S11]  /*dd10*/  LDL.LU.64 R20, [R1+0x1918] ;  /* 0x0019180001147983 */ /* 0x000e360000300a00 */
[----:B------:R-:W-:Y:S05]  /*dd20*/  @!UPT UIADD3 URZ, URZ, URZ, URZ ;  /* 0x0000003f3f3ff290 */ /* 0x000fea000fffe03f */
[----:B------:R1:W-:Y:S04]  /*dd30*/  STL.64 [R1+0x1888], R26 ;  /* 0x0018881a01007387 */ /* 0x0003e80000100a00 */
[----:B------:R3:W-:Y:S01]  /*dd40*/  STL.64 [R1+0x1880], R24 ;  /* 0x0018801801007387 */ /* 0x0007e20000100a00 */
[----:B-1----:R-:W-:Y:S01]  /*dd50*/  MOV R27, R28 ;  /* 0x0000001c001b7202 */ /* 0x002fe20000000f00 */
[----:B0-----:R-:W-:Y:S11]  /*dd60*/  HMMA.16816.F32 R20, R8, R18, R20 ;  /* 0x000000120814723c */ /* 0x001ff60000001814 */
[----:B------:R-:W-:Y:S11]  /*dd70*/  @!UPT UIADD3 URZ, URZ, URZ, URZ ;  /* 0x0000003f3f3ff290 */ /* 0x000ff6000fffe03f */
[----:B------:R-:W-:Y:S02]  /*dd80*/  @!UPT UIADD3 URZ, URZ, URZ, URZ ;  /* 0x0000003f3f3ff290 */ /* 0x000fe4000fffe03f */
[----:B---3--:R-:W-:Y:S01]  /*dd90*/  IMAD.MOV.U32 R25, RZ, RZ, R22 ;  /* 0x000000ffff197224 */ /* 0x008fe200078e0016 */
[----:B------:R-:W-:Y:S02]  /*dda0*/  MOV R24, R23 ;  /* 0x0000001700187202 */ /* 0x000fe40000000f00 */
[----:B------:R-:W-:Y:S01]  /*ddb0*/  MOV R3, R20 ;  /* 0x0000001400037202 */ /* 0x000fe20000000f00 */
[----:B------:R-:W3:Y:S01]  /*ddc0*/  LDL.LU.64 R22, [R1+0x1910] ;  /* 0x0019100001167983 */ /* 0x000ee20000300a00 */
[----:B------:R-:W-:-:S03]  /*ddd0*/  MOV R28, R21 ;  /* 0x00000015001c7202 */ /* 0x000fc60000000f00 */
[----:B------:R-:W3:Y:S01]  /*dde0*/  LDL.LU.64 R20, [R1+0x1908] ;  /* 0x0019080001147983 */ /* 0x000ee20000300a00 */
[----:B----4-:R-:W-:-:S03]  /*ddf0*/  MOV R17, R14 ;  /* 0x0000000e00117202 */ /* 0x010fc60000000f00 */
[----:B------:R-:W-:Y:S01]  /*de00*/  STL [R1+0x18b4], R24 ;  /* 0x0018b41801007387 */ /* 0x000fe20000100800 */
[----:B------:R-:W-:-:S03]  /*de10*/  MOV R16, R15 ;  /* 0x0000000f00107202 */ /* 0x000fc60000000f00 */
[----:B------:R-:W-:Y:S04]  /*de20*/  STL [R1+0x18b0], R25 ;  /* 0x0018b01901007387 */ /* 0x000fe80000100800 */
[----:B------:R-:W-:Y:S04]  /*de30*/  STL [R1+0x18ac], R28 ;  /* 0x0018ac1c01007387 */ /* 0x000fe80000100800 */
[----:B------:R-:W-:Y:S01]  /*de40*/  STL [R1+0x18a8], R3 ;  /* 0x0018a80301007387 */ /* 0x000fe20000100800 */
[----:B---3--:R-:W-:Y:S03]  /*de50*/  HMMA.16816.F32 R20, R8, R14, R20 ;  /* 0x0000000e0814723c */ /* 0x008fe60000001814 */
[----:B------:R-:W3:Y:S04]  /*de60*/  LDL.LU.64 R14, [R1+0x1900] ;  /* 0x00190000010e7983 */ /* 0x000ee80000300a00 */
[----:B------:R-:W3:Y:S11]  /*de70*/  LDL.LU.64 R12, [R1+0x18f8] ;  /* 0x0018f800010c7983 */ /* 0x000ef60000300a00 */
[----:B------:R-:W-:Y:S05]  /*de80*/  @!UPT UIADD3 URZ, URZ, URZ, URZ ;  /* 0x0000003f3f3ff290 */ /* 0x000fea000fffe03f */
[----:B------:R0:W-:Y:S01]  /*de90*/  STL.64 [R1+0x10], R20 ;  /* 0x0000101401007387 */ /* 0x0001e20000100a00 */
[----:B------:R-:W-:Y:S02]  /*dea0*/  MOV R0, R22 ;  /* 0x0000001600007202 */ /* 0x000fe40000000f00 */
[----:B------:R-:W-:Y:S02]  /*deb0*/  MOV R2, R23 ;  /* 0x0000001700027202 */ /* 0x000fe40000000f00 */
[----:B------:R-:W4:Y:S04]  /*dec0*/  LDL.LU.64 R22, [R1+0x18f0] ;  /* 0x0018f00001167983 */ /* 0x000f280000300a00 */
[----:B0-----:R-:W4:Y:S01]  /*ded0*/  LDL.LU.64 R20, [R1+0x18e8] ;  /* 0x0018e80001147983 */ /* 0x001f220000300a00 */
[----:B------:R-:W-:-:S07]  /*dee0*/  MOV R26, R29 ;  /* 0x0000001d001a7202 */ /* 0x000fce0000000f00 */
[C---:B----4-:R-:W-:Y:S11]  /*def0*/  HMMA.16816.F32 R20, R8.reuse, R26, R20 ;  /* 0x0000001a0814723c */ /* 0x050ff60000001814 */
[----:B------:R-:W-:Y:S11]  /*df00*/  @!UPT UIADD3 URZ, URZ, URZ, URZ ;  /* 0x0000003f3f3ff290 */ /* 0x000ff6000fffe03f */
[----:B------:R-:W-:Y:S02]  /*df10*/  @!UPT UIADD3 URZ, URZ, URZ, URZ ;  /* 0x0000003f3f3ff290 */ /* 0x000fe4000fffe03f */
[----:B------:R-:W-:Y:S01]  /*df20*/  MOV R28, R22 ;  /* 0x00000016001c7202 */ /* 0x000fe20000000f00 */
[----:B------:R-:W-:Y:S01]  /*df30*/  IMAD.MOV.U32 R24, RZ, RZ, R20 ;  /* 0x000000ffff187224 */ /* 0x000fe200078e0014 */
[----:B------:R-:W-:Y:S02]  /*df40*/  MOV R3, R23 ;  /* 0x0000001700037202 */ /* 0x000fe40000000f00 */
[----:B------:R-:W-:Y:S01]  /*df50*/  MOV R25, R21 ;  /* 0x0000001500197202 */ /* 0x000fe20000000f00 */
[----:B------:R-:W2:Y:S04]  /*df60*/  LDL.LU.64 R22, [R1+0x18e0] ;  /* 0x0018e00001167983 */ /* 0x000ea80000300a00 */
[----:B------:R-:W2:Y:S02]  /*df70*/  LDL.LU.64 R20, [R1+0x18d8] ;  /* 0x0018d80001147983 */ /* 0x000ea40000300a00 */
[----:B--2---:R-:W-:Y:S07]  /*df80*/  HMMA.16816.F32 R8, R8, R6, R20 ;  /* 0x000000060808723c */ /* 0x004fee0000001814 */
[----:B------:R-:W-:-:S02]  /*df90*/  MOV R21, R6 ;  /* 0x0000000600157202 */ /* 0x000fc40000000f00 */
[----:B------:R-:W-:Y:S02]  /*dfa0*/  MOV R20, R7 ;  /* 0x0000000700147202 */ /* 0x000fe40000000f00 */
[----:B------:R-:W3:Y:S04]  /*dfb0*/  LDL.LU.64 R6, [R1+0x18d0] ;  /* 0x0018d00001067983 */ /* 0x000ee80000300a00 */
[----:B------:R-:W3:Y:S08]  /*dfc0*/  LDL.LU.64 R4, [R1+0x18c8] ;  /* 0x0018c80001047983 */ /* 0x000ef00000300a00 */
[----:B------:R0:W-:Y:S04]  /*dfd0*/  STL.64 [R1+0x1840], R10 ;  /* 0x0018400a01007387 */ /* 0x0001e80000100a00 */
[----:B------:R1:W-:Y:S01]  /*dfe0*/  STL.64 [R1+0x1838], R8 ;  /* 0x0018380801007387 */ /* 0x0003e20000100a00 */
[----:B0-----:R-:W-:Y:S01]  /*dff0*/  IMAD.MOV.U32 R10, RZ, RZ, R17 ;  /* 0x000000ffff0a7224 */ /* 0x001fe200078e0011 */
[----:B------:R-:W-:Y:S01]  /*e000*/  MOV R11, R16 ;  /* 0x00000010000b7202 */ /* 0x000fe20000000f00 */
[C---:B---3--:R-:W-:Y:S01]  /*e010*/  HMMA.16816.F32 R4, R12.reuse, R18, R4 ;  /* 0x000000120c04723c */ /* 0x048fe20000001804 */
[----:B------:R-:W1:Y:S04]  /*e020*/  LDL.LU.64 R18, [R1+0x18c0] ;  /* 0x0018c00001127983 */ /* 0x000e680000300a00 */
[----:B------:R-:W1:Y:S03]  /*e030*/  LDL.LU.64 R16, [R1+0x18b8] ;  /* 0x0018b80001107983 */ /* 0x000e660000300a00 */
[----:B-1----:R-:W-:Y:S11]  /*e040*/  HMMA.16816.F32 R8, R12, R10, R16 ;  /* 0x0000000a0c08723c */ /* 0x002ff60000001810 */
[----:B------:R-:W-:Y:S11]  /*e050*/  @!UPT UIADD3 URZ, URZ, URZ, URZ ;  /* 0x0000003f3f3ff290 */ /* 0x000ff6000fffe03f */
[----:B------:R-:W-:Y:S01]  /*e060*/  @!UPT UIADD3 URZ, URZ, URZ, URZ ;  /* 0x0000003f3f3ff290 */ /* 0x000fe2000fffe03f */
[----:B------:R0:W-:Y:S01]  /*e070*/  STL.64 [R1+0x50], R8 ;  /* 0x0000500801007387 */ /* 0x0001e20000100a00 */
[----:B------:R-:W-:-:S03]  /*e080*/  MOV R29, R11 ;  /* 0x0000000b001d7202 */ /* 0x000fc60000000f00 */
[----:B------:R-:W-:Y:S01]  /*e090*/  STL.64 [R1+0x60], R4 ;  /* 0x0000600401007387 */ /* 0x000fe20000100a00 */
[----:B------:R-:W-:-:S03]  /*e0a0*/  IMAD.MOV.U32 R11, RZ, RZ, R3 ;  /* 0x000000ffff0b7224 */ /* 0x000fc600078e0003 */
[----:B------:R-:W-:Y:S04]  /*e0b0*/  STL.64 [R1+0x68], R6 ;  /* 0x0000680601007387 */ /* 0x000fe80000100a00 */
[----:B------:R1:W-:Y:S01]  /*e0c0*/  STL [R1+0x58], R10 ;  /* 0x0000580a01007387 */ /* 0x0003e20000100800 */
[----:B0-----:R-:W-:Y:S02]  /*e0d0*/  MOV R8, R24 ;  /* 0x0000001800087202 */ /* 0x001fe40000000f00 */
[----:B------:R-:W-:Y:S01]  /*e0e0*/  MOV R9, R25 ;  /* 0x0000001900097202 */ /* 0x000fe20000000f00 */
[----:B------:R-:W2:Y:S04]  /*e0f0*/  LDL.LU R24, [R1+0x18b4] ;  /* 0x0018b40001187983 */ /* 0x000ea80000300800 */
[----:B------:R-:W3:Y:S01]  /*e100*/  LDL.LU R25, [R1+0x18b0] ;  /* 0x0018b00001197983 */ /* 0x000ee20000300800 */
[----:B-1----:R-:W-:-:S03]  /*e110*/  MOV R10, R28 ;  /* 0x0000001c000a7202 */ /* 0x002fc60000000f00 */
[----:B------:R-:W4:Y:S04]  /*e120*/  LDL.LU R28, [R1+0x18ac] ;  /* 0x0018ac00011c7983 */ /* 0x000f280000300800 */
[----:B------:R-:W5:Y:S04]  /*e130*/  LDL.LU R3, [R1+0x18a8] ;  /* 0x0018a80001037983 */ /* 0x000f680000300800 */
[----:B------:R-:W-:Y:S04]  /*e140*/  STL.64 [R1+0x1850], R10 ;  /* 0x0018500a01007387 */ /* 0x000fe80000100a00 */
[----:B------:R0:W-:Y:S04]  /*e150*/  STL.64 [R1+0x1848], R8 ;  /* 0x0018480801007387 */ /* 0x0001e80000100a00 */
[----:B0-----:R-:W2:Y:S04]  /*e160*/  LDL.LU R8, [R1+0x10] ;  /* 0x0000100001087983 */ /* 0x001ea80000300800 */
[----:B------:R-:W2:Y:S01]  /*e170*/  LDL.LU R9, [R1+0x14] ;  /* 0x0000140001097983 */ /* 0x000ea20000300800 */
[----:B------:R-:W-:-:S02]  /*e180*/  MOV R10, R0 ;  /* 0x00000000000a7202 */ /* 0x000fc40000000f00 */
[----:B------:R-:W-:Y:S01]  /*e190*/  MOV R11, R2 ;  /* 0x00000002000b7202 */ /* 0x000fe20000000f00 */
[----:B------:R-:W3:Y:S04]  /*e1a0*/  LDL.LU R0, [R1+0x18a4] ;  /* 0x0018a40001007983 */ /* 0x000ee80000300800 */
[----:B------:R-:W3:Y:S04]  /*e1b0*/  LDL.LU R2, [R1+0x18a0] ;  /* 0x0018a00001027983 */ /* 0x000ee80000300800 */
[----:B------:R-:W-:Y:S04]  /*e1c0*/  STL.64 [R1+0x1868], R10 ;  /* 0x0018680a01007387 */ /* 0x000fe80000100a00 */
[----:B--2---:R5:W-:Y:S02]  /*e1d0*/  STL.64 [R1+0x1860], R8 ;  /* 0x0018600801007387 */ /* 0x004be40000100a00 */
[----:B-----5:R-:W-:-:S02]  /*e1e0*/  MOV R8, R3 ;  /* 0x0000000300087202 */ /* 0x020fc40000000f00 */
[----:B------:R-:W2:Y:S01]  /*e1f0*/  LDL.LU R3, [R1+0x189c] ;  /* 0x00189c0001037983 */ /* 0x000ea20000300800 */
[----:B----4-:R-:W-:-:S03]  /*e200*/  MOV R9, R28 ;  /* 0x0000001c00097202 */ /* 0x010fc60000000f00 */
[----:B------:R-:W4:Y:S01]  /*e210*/  LDL.LU R28, [R1+0x1898] ;  /* 0x00189800011c7983 */ /* 0x000f220000300800 */
[----:B---3--:R-:W-:Y:S01]  /*e220*/  MOV R10, R25 ;  /* 0x00000019000a7202 */ /* 0x008fe20000000f00 */
[----:B------:R-:W-:-:S05]  /*e230*/  IMAD.MOV.U32 R11, RZ, RZ, R24 ;  /* 0x000000ffff0b7224 */ /* 0x000fca00078e0018 */
[----:B------:R0:W-:Y:S04]  /*e240*/  STL.64 [R1+0x1878], R10 ;  /* 0x0018780a01007387 */ /* 0x0001e80000100a00 */
[----:B------:R1:W-:Y:S01]  /*e250*/  STL.64 [R1+0x1870], R8 ;  /* 0x0018700801007387 */ /* 0x0003e20000100a00 */
[----:B0-----:R-:W-:Y:S02]  /*e260*/  MOV R10, R21 ;  /* 0x00000015000a7202 */ /* 0x001fe40000000f00 */
[----:B------:R-:W-:-:S05]  /*e270*/  MOV R11, R20 ;  /* 0x00000014000b7202 */ /* 0x000fca0000000f00 */
[----:B------:R0:W-:Y:S04]  /*e280*/  STL.64 [R1+0x1890], R10 ;  /* 0x0018900a01007387 */ /* 0x0001e80000100a00 */
[----:B-1----:R-:W3:Y:S04]  /*e290*/  LDL.LU R8, [R1+0x40] ;  /* 0x0000400001087983 */ /* 0x002ee80000300800 */
[----:B------:R-:W3:Y:S01]  /*e2a0*/  LDL.LU R9, [R1+0x44] ;  /* 0x0000440001097983 */ /* 0x000ee20000300800 */
[----:B0-----:R-:W-:Y:S02]  /*e2b0*/  MOV R10, R2 ;  /* 0x00000002000a7202 */ /* 0x001fe40000000f00 */
[----:B------:R-:W-:Y:S01]  /*e2c0*/  MOV R11, R0 ;  /* 0x00000000000b7202 */ /* 0x000fe20000000f00 */
[----:B--2---:R-:W-:Y:S04]  /*e2d0*/  LDSM.16.MT88.4 R4, [R3+0x8000] ;  /* 0x008000000304783b */ /* 0x004fe80000004200 */
[----:B----4-:R-:W0:Y:S04]  /*e2e0*/  LDSM.16.M88.4 R16, [R28+0x20080] ;  /* 0x020080001c10783b */ /* 0x010e280000000200 */
[----:B------:R-:W1:Y:S01]  /*e2f0*/  LDSM.16.M88.4 R20, [R28+0x22080] ;  /* 0x022080001c14783b */ /* 0x000e620000000200 */
[----:B0-----:R-:W-:-:S03]  /*e300*/  MOV R2, R16 ;  /* 0x0000001000027202 */ /* 0x001fc60000000f00 */
[----:B------:R-:W-:Y:S01]  /*e310*/  STL.64 [R1+0x28], R18 ;  /* 0x0000281201007387 */ /* 0x000fe20000100a00 */
[----:B------:R-:W-:-:S03]  /*e320*/  IMAD.MOV.U32 R0, RZ, RZ, R17 ;  /* 0x000000ffff007224 */ /* 0x000fc600078e0011 */
[----:B------:R-:W0:Y:S04]  /*e330*/  LDSM.16.M88.4 R16, [R28+0x21080] ;  /* 0x021080001c10783b */ /* 0x000e280000000200 */
[----:B-1----:R1:W-:Y:S01]  /*e340*/  STL [R1+0x1800], R23 ;  /* 0x0018001701007387 */ /* 0x0023e20000100800 */
[----:B---3--:R-:W-:Y:S03]  /*e350*/  HMMA.16816.F32 R24, R12, R26, R8 ;  /* 0x0000001a0c18723c */ /* 0x008fe60000001808 */
[----:B0-----:R-:W-:Y:S04]  /*e360*/  STL.64 [R1], R16 ;  /* 0x0000001001007387 */ /* 0x001fe80000100a00 */
[----:B------:R-:W-:Y:S04]  /*e370*/  STL.64 [R1+0x8], R18 ;  /* 0x0000081201007387 */ /* 0x000fe80000100a00 */
[----:B------:R-:W0:Y:S11]  /*e380*/  LDSM.16.M88.4 R16, [R28+0x23080] ;  /* 0x023080001c10783b */ /* 0x000e360000000200 */
[----:B------:R-:W-:Y:S02]  /*e390*/  @!UPT UIADD3 URZ, URZ, URZ, URZ ;  /* 0x0000003f3f3ff290 */ /* 0x000fe4000fffe03f */
[----:B-1----:R-:W-:Y:S01]  /*e3a0*/  MOV R23, R25 ;  /* 0x0000001900177202 */ /* 0x002fe20000000f00 */
[----:B0-----:R0:W-:Y:S04]  /*e3b0*/  STL [R1+0x17ec], R18 ;  /* 0x0017ec1201007387 */ /* 0x0011e80000100800 */
[----:B------:R1:W-:Y:S04]  /*e3c0*/  STL [R1+0x17e8], R19 ;  /* 0x0017e81301007387 */ /* 0x0003e80000100800 */
[----:B------:R2:W-:Y:S01]  /*e3d0*/  STL.64 [R1+0x1858], R16 ;  /* 0x0018581001007387 */ /* 0x0005e20000100a00 */
[----:B0-----:R-:W-:-:S02]  /*e3e0*/  MOV R18, R27 ;  /* 0x0000001b00127202 */ /* 0x001fc40000000f00 */
[----:B-1----:R-:W-:Y:S01]  /*e3f0*/  MOV R19, R26 ;  /* 0x0000001a00137202 */ /* 0x002fe20000000f00 */
[----:B--2---:R-:W2:Y:S04]  /*e400*/  LDL.LU.64 R16, [R1] ;  /* 0x0000000001107983 */ /* 0x004ea80000300a00 */
[----:B------:R0:W-:Y:S04]  /*e410*/  STL [R1+0x1688], R28 ;  /* 0x0016881c01007387 */ /* 0x0001e80000100800 */
[----:B------:R-:W3:Y:S04]  /*e420*/  LDL.LU.64 R10, [R1+0x1890] ;  /* 0x00189000010a7983 */ /* 0x000ee80000300a00 */
[----:B------:R-:W3:Y:S01]  /*e430*/  LDL.LU.64 R26, [R1+0x1888] ;  /* 0x00188800011a7983 */ /* 0x000ee20000300a00 */
[----:B0-----:R-:W-:-:S03]  /*e440*/  MOV R28, R24 ;  /* 0x00000018001c7202 */ /* 0x001fc60000000f00 */
[----:B------:R-:W3:Y:S02]  /*e450*/  LDL.LU.64 R24, [R1+0x1880] ;  /* 0x0018800001187983 */ /* 0x000ee40000300a00 */
[----:B---3--:R-:W-:Y:S02]  /*e460*/  HMMA.16816.F32 R12, R12, R10, R24 ;  /* 0x0000000a0c0c723c */ /* 0x008fe40000001818 */
[----:B------:R-:W3:Y:S04]  /*e470*/  LDL.LU.64 R10, [R1+0x1878] ;  /* 0x00187800010a7983 */ /* 0x000ee80000300a00 */
[----:B------:R-:W3:Y:S04]  /*e480*/  LDL.LU.64 R8, [R1+0x1870] ;  /* 0x0018700001087983 */ /* 0x000ee80000300a00 */
[----:B------:R-:W0:Y:S11]  /*e490*/  LDSM.16.MT88.4 R24, [R3+0x8100] ;  /* 0x008100000318783b */ /* 0x000e360000004200 */
[----:B------:R-:W-:Y:S02]  /*e4a0*/  @!UPT UIADD3 URZ, URZ, URZ, URZ ;  /* 0x0000003f3f3ff290 */ /* 0x000fe4000fffe03f */
[----:B------:R1:W-:Y:S04]  /*e4b0*/  STL.64 [R1+0x17f8], R14 ;  /* 0x0017f80e01007387 */ /* 0x0003e80000100a00 */
[----:B------:R4:W-:Y:S01]  /*e4c0*/  STL.64 [R1+0x17f0], R12 ;  /* 0x0017f00c01007387 */ /* 0x0009e20000100a00 */
[----:B-1----:R-:W-:Y:S02]  /*e4d0*/  MOV R14, R19 ;  /* 0x00000013000e7202 */ /* 0x002fe40000000f00 */
[----:B------:R-:W-:Y:S02]  /*e4e0*/  MOV R15, R18 ;  /* 0x00000012000f7202 */ /* 0x000fe40000000f00 */
[----:B----4-:R-:W-:Y:S01]  /*e4f0*/  MOV R12, R28 ;  /* 0x0000001c000c7202 */ /* 0x010fe20000000f00 */
[----:B------:R-:W-:-:S02]  /*e500*/  IMAD.MOV.U32 R13, RZ, RZ, R23 ;  /* 0x000000ffff0d7224 */ /* 0x000fc400078e0017 */
[----:B------:R-:W-:Y:S04]  /*e510*/  STL.64 [R1+0x1810], R14 ;  /* 0x0018100e01007387 */ /* 0x000fe80000100a00 */
[----:B------:R1:W-:Y:S04]  /*e520*/  STL.64 [R1+0x1808], R12 ;  /* 0x0018080c01007387 */ /* 0x0003e80000100a00 */
[----:B-1----:R-:W4:Y:S04]  /*e530*/  LDL.LU R12, [R1+0x50] ;  /* 0x00005000010c7983 */ /* 0x002f280000300800 */
[----:B------:R-:W4:Y:S04]  /*e540*/  LDL.LU R13, [R1+0x54] ;  /* 0x00005400010d7983 */ /* 0x000f280000300800 */
[----:B------:R-:W5:Y:S01]  /*e550*/  LDL.LU R14, [R1+0x58] ;  /* 0x00005800010e7983 */ /* 0x000f620000300800 */
[----:B------:R-:W-:-:S05]  /*e560*/  MOV R15, R29 ;  /* 0x0000001d000f7202 */ /* 0x000fca0000000f00 */
[----:B-----5:R-:W-:Y:S04]  /*e570*/  STL.64 [R1+0x1820], R14 ;  /* 0x0018200e01007387 */ /* 0x020fe80000100a00 */
[----:B----4-:R1:W-:Y:S02]  /*e580*/  STL.64 [R1+0x1818], R12 ;  /* 0x0018180c01007387 */ /* 0x0103e40000100a00 */
[----:B-1----:R-:W-:Y:S02]  /*e590*/  MOV R12, R2 ;  /* 0x00000002000c7202 */ /* 0x002fe40000000f00 */
[----:B------:R-:W-:-:S07]  /*e5a0*/  MOV R13, R0 ;  /* 0x00000000000d7202 */ /* 0x000fce0000000f00 */
[----:B---3--:R-:W-:Y:S11]  /*e5b0*/  HMMA.16816.F32 R8, R4, R12, R8 ;  /* 0x0000000c0408723c */ /* 0x008ff60000001808 */
[----:B------:R-:W-:Y:S11]  /*e5c0*/  @!UPT UIADD3 URZ, URZ, URZ, URZ ;  /* 0x0000003f3f3ff290 */ /* 0x000ff6000fffe03f */
[----:B------:R-:W-:Y:S01]  /*e5d0*/  @!UPT UIADD3 URZ, URZ, URZ, URZ ;  /* 0x0000003f3f3ff290 */ /* 0x000fe2000fffe03f */
[----:B------:R-:W-:Y:S01]  /*e5e0*/  STL [R1+0x34], R9 ;  /* 0x0000340901007387 */ /* 0x000fe20000100800 */
[----:B------:R-:W-:-:S03]  /*e5f0*/  IMAD.MOV.U32 R23, RZ, RZ, R8 ;  /* 0x000000ffff177224 */ /* 0x000fc600078e0008 */
[----:B------:R1:W-:Y:S04]  /*e600*/  STL.64 [R1+0x38], R10 ;  /* 0x0000380a01007387 */ /* 0x0003e80000100a00 */
[----:B-1----:R-:W3:Y:S04]  /*e610*/  LDL.LU.64 R10, [R1+0x1868] ;  /* 0x00186800010a7983 */ /* 0x002ee80000300a00 */
[----:B------:R-:W3:Y:S01]  /*e620*/  LDL.LU.64 R8, [R1+0x1860] ;  /* 0x0018600001087983 */ /* 0x000ee20000300a00 */
[----:B--2---:R-:W-:Y:S02]  /*e630*/  MOV R15, R16 ;  /* 0x00000010000f7202 */ /* 0x004fe40000000f00 */
[----:B------:R-:W-:Y:S01]  /*e640*/  MOV R14, R17 ;  /* 0x00000011000e7202 */ /* 0x000fe20000000f00 */
[----:B---3--:R-:W-:Y:S01]  /*e650*/  HMMA.16816.F32 R8, R4, R16, R8 ;  /* 0x000000100408723c */ /* 0x008fe20000001808 */
[----:B------:R-:W2:Y:S11]  /*e660*/  LDL.LU.64 R16, [R1+0x1858] ;  /* 0x0018580001107983 */ /* 0x000eb60000300a00 */
[----:B------:R-:W-:Y:S11]  /*e670*/  @!UPT UIADD3 URZ, URZ, URZ, URZ ;  /* 0x0000003f3f3ff290 */ /* 0x000ff6000fffe03f */
[----:B------:R-:W-:Y:S01]  /*e680*/  @!UPT UIADD3 URZ, URZ, URZ, URZ ;  /* 0x0000003f3f3ff290 */ /* 0x000fe2000fffe03f */
[----:B------:R-:W-:Y:S01]  /*e690*/  MOV R29, R10 ;  /* 0x0000000a001d7202 */ /* 0x000fe20000000f00 */
[----:B------:R-:W-:Y:S01]  /*e6a0*/  IMAD.MOV.U32 R28, RZ, RZ, R11 ;  /* 0x000000ffff1c7224 */ /* 0x000fe200078e000b */
[----:B------:R-:W-:Y:S01]  /*e6b0*/  MOV R0, R8 ;  /* 0x0000000800007202 */ /* 0x000fe20000000f00 */
[----:B------:R-:W3:Y:S01]  /*e6c0*/  LDL.LU.64 R10, [R1+0x1850] ;  /* 0x00185000010a7983 */ /* 0x000ee20000300a00 */
[----:B------:R-:W-:-:S03]  /*e6d0*/  MOV R2, R9 ;  /* 0x0000000900027202 */ /* 0x000fc60000000f00 */
[----:B------:R-:W3:Y:S02]  /*e6e0*/  LDL.LU.64 R8, [R1+0x1848] ;  /* 0x0018480001087983 */ /* 0x000ee40000300a00 */
[C---:B---3--:R-:W-:Y:S11]  /*e6f0*/  HMMA.16816.F32 R8, R4.reuse, R20, R8 ;  /* 0x000000140408723c */ /* 0x048ff60000001808 */
[----:B------:R-:W-:Y:S11]  /*e700*/  @!UPT UIADD3 URZ, URZ, URZ, URZ ;  /* 0x0000003f3f3ff290 */ /* 0x000ff6000fffe03f */
[----:B------:R-:W-:Y:S01]  /*e710*/  @!UPT UIADD3 URZ, URZ, URZ, URZ ;  /* 0x0000003f3f3ff290 */ /* 0x000fe2000fffe03f */
[----:B------:R1:W-:Y:S01]  /*e720*/  STL.64 [R1+0x70], R8 ;  /* 0x0000700801007387 */ /* 0x0003e20000100a00 */
[----:B------:R-:W-:Y:S02]  /*e730*/  MOV R18, R10 ;  /* 0x0000000a00127202 */ /* 0x000fe40000000f00 */
[----:B------:R-:W-:Y:S02]  /*e740*/  MOV R19, R11 ;  /* 0x0000000b00137202 */ /* 0x000fe40000000f00 */
[----:B------:R-:W2:Y:S04]  /*e750*/  LDL.LU.64 R10, [R1+0x1840] ;  /* 0x00184000010a7983 */ /* 0x000ea80000300a00 */
[----:B-1----:R-:W2:Y:S04]  /*e760*/  LDL.LU.64 R8, [R1+0x1838] ;  /* 0x0018380001087983 */ /* 0x002ea80000300a00 */
[----:B------:R-:W-:Y:S04]  /*e770*/  STL.64 [R1+0x1830], R22 ;  /* 0x0018301601007387 */ /* 0x000fe80000100a00 */
[----:B------:R1:W-:Y:S04]  /*e780*/  STL.64 [R1+0x1828], R20 ;  /* 0x0018281401007387 */ /* 0x0003e80000100a00 */
[----:B-1----:R-:W0:Y:S04]  /*e790*/  LDL.LU R20, [R1+0x60] ;  /* 0x0000600001147983 */ /* 0x002e280000300800 */
[----:B------:R-:W0:Y:S04]  /*e7a0*/  LDL.LU R21, [R1+0x64] ;  /* 0x0000640001157983 */ /* 0x000e280000300800 */
[----:B------:R-:W0:Y:S04]  /*e7b0*/  LDL.LU R22, [R1+0x68] ;  /* 0x0000680001167983 */ /* 0x000e280000300800 */
[----:B------:R-:W0:Y:S01]  /*e7c0*/  LDL.LU R23, [R1+0x6c] ;  /* 0x00006c0001177983 */ /* 0x000e220000300800 */
[----:B--2---:R-:W-:Y:S03]  /*e7d0*/  HMMA.16816.F32 R4, R4, R16, R8 ;  /* 0x000000100404723c */ /* 0x004fe60000001808 */
[----:B------:R-:W1:Y:S11]  /*e7e0*/  LDSM.16.MT88.4 R8, [R3+0xa000] ;  /* 0x00a000000308783b */ /* 0x000e760000004200 */
[----:B------:R-:W-:Y:S09]  /*e7f0*/  @!UPT UIADD3 URZ, URZ, URZ, URZ ;  /* 0x0000003f3f3ff290 */ /* 0x000ff2000fffe03f */
[----:B------:R2:W-:Y:S04]  /*e800*/  STL.64 [R1+0x17c8], R6 ;  /* 0x0017c80601007387 */ /* 0x0005e80000100a00 */
[----:B------:R3:W-:Y:S04]  /*e810*/  STL.64 [R1+0x17c0], R4 ;  /* 0x0017c00401007387 */ /* 0x0007e80000100a00 */
[----:B--2---:R-:W2:Y:S01]  /*e820*/  LDL R6, [R1+0x8] ;  /* 0x0000080001067983 */ /* 0x004ea20000100800 */
[----:B---3--:R-:W-:-:S03]  /*e830*/  MOV R4, R15 ;  /* 0x0000000f00047202 */ /* 0x008fc60000000f00 */
[----:B------:R-:W2:Y:S01]  /*e840*/  LDL R7, [R1+0xc] ;  /* 0x00000c0001077983 */ /* 0x000ea20000100800 */
[----:B------:R-:W-:Y:S02]  /*e850*/  MOV R5, R14 ;  /* 0x0000000e00057202 */ /* 0x000fe40000000f00 */
[C---:B0-----:R-:W-:Y:S01]  /*e860*/  HMMA.16816.F32 R12, R24.reuse, R12, R20 ;  /* 0x0000000c180c723c */ /* 0x041fe20000001814 */
[----:B------:R-:W3:Y:S04]  /*e870*/  LDL.LU.64 R22, [R1+0x1830] ;  /* 0x0018300001167983 */ /* 0x000ee80000300a00 */
[----:B------:R-:W4:Y:S11]  /*e880*/  LDL.LU.64 R20, [R1+0x1828] ;  /* 0x0018280001147983 */ /* 0x000f360000300a00 */
[----:B------:R-:W-:Y:S07]  /*e890*/  @!UPT UIADD3 URZ, URZ, URZ, URZ ;  /* 0x0000003f3f3ff290 */ /* 0x000fee000fffe03f */
[----:B------:R-:W-:Y:S04]  /*e8a0*/  STL.64 [R1+0x60], R12 ;  /* 0x0000600c01007387 */ /* 0x000fe80000100a00 */
[----:B------:R0:W-:Y:S04]  /*e8b0*/  STL.64 [R1+0x68], R14 ;  /* 0x0000680e01007387 */ /* 0x0001e80000100a00 */
[----:B0-----:R-:W5:Y:S04]  /*e8c0*/  LDL.LU.64 R14, [R1+0x1820] ;  /* 0x00182000010e7983 */ /* 0x001f680000300a00 */
[----:B------:R-:W5:Y:S02]  /*e8d0*/  LDL.LU.64 R12, [R1+0x1818] ;  /* 0x00181800010c7983 */ /* 0x000f640000300a00 */
[----:B-----5:R-:W-:Y:S11]  /*e8e0*/  HMMA.16816.F32 R12, R24, R4, R12 ;  /* 0x00000004180c723c */ /* 0x020ff6000000180c */
[----:B------:R-:W-:Y:S11]  /*e8f0*/  @!UPT UIADD3 URZ, URZ, URZ, URZ ;  /* 0x0000003f3f3ff290 */ /* 0x000ff6000fffe03f */
[----:B------:R-:W-:Y:S01]  /*e900*/  @!UPT UIADD3 URZ, URZ, URZ, URZ ;  /* 0x0000003f3f3ff290 */ /* 0x000fe2000fffe03f */
[----:B------:R-:W-:Y:S04]  /*e910*/  STL.64 [R1+0xa0], R12 ;  /* 0x0000a00c01007387 */ /* 0x000fe80000100a00 */
[----:B------:R0:W-:Y:S04]  /*e920*/  STL.64 [R1+0xa8], R14 ;  /* 0x0000a80e01007387 */ /* 0x0001e80000100a00 */
[----:B0-----:R-:W4:Y:S04]  /*e930*/  LDL.LU.64 R14, [R1+0x1810] ;  /* 0x00181000010e7983 */ /* 0x001f280000300a00 */
[----:B------:R-:W4:Y:S01]  /*e940*/  LDL.LU.64 R12, [R1+0x1808] ;  /* 0x00180800010c7983 */ /* 0x000f220000300a00 */
[----:B---3--:R-:W-:-:S03]  /*e950*/  MOV R4, R23 ;  /* 0x0000001700047202 */ /* 0x008fc60000000f00 */
[----:B--2---:R0:W-:Y:S04]  /*e960*/  STL.64 [R1+0x17d0], R6 ;  /* 0x0017d00601007387 */ /* 0x0041e80000100a00 */
[----:B------:R-:W2:Y:S04]  /*e970*/  LDL.LU R23, [R1+0x1800] ;  /* 0x0018000001177983 */ /* 0x000ea80000300800 */
[----:B------:R-:W1:Y:S04]  /*e980*/  LDL.LU R5, [R1+0x34] ;  /* 0x0000340001057983 */ /* 0x000e680000300800 */
[----:B0-----:R-:W1:Y:S04]  /*e990*/  LDL.LU R6, [R1+0x38] ;  /* 0x0000380001067983 */ /* 0x001e680000300800 */
[----:B------:R-:W1:Y:S01]  /*e9a0*/  LDL.LU R7, [R1+0x3c] ;  /* 0x00003c0001077983 */ /* 0x000e620000300800 */
[C---:B----4-:R-:W-:Y:S11]  /*e9b0*/  HMMA.16816.F32 R12, R24.reuse, R20, R12 ;  /* 0x00000014180c723c */ /* 0x050ff6000000180c */
[----:B------:R-:W-:Y:S11]  /*e9c0*/  @!UPT UIADD3 URZ, URZ, URZ, URZ ;  /* 0x0000003f3f3ff290 */ /* 0x000ff6000fffe03f */
[----:B------:R-:W-:Y:S01]  /*e9d0*/  @!UPT UIADD3 URZ, URZ, URZ, URZ ;  /* 0x0000003f3f3ff290 */ /* 0x000fe2000fffe03f */
[----:B------:R-:W-:Y:S04]  /*e9e0*/  STL.64 [R1+0x90], R12 ;  /* 0x0000900c01007387 */ /* 0x000fe80000100a00 */
[----:B------:R0:W-:Y:S04]  /*e9f0*/  STL.64 [R1+0x98], R14 ;  /* 0x0000980e01007387 */ /* 0x0001e80000100a00 */
[----:B0-----:R-:W3:Y:S04]  /*ea00*/  LDL.LU.64 R14, [R1+0x17f8] ;  /* 0x0017f800010e7983 */ /* 0x001ee80000300a00 */
[----:B------:R-:W3:Y:S04]  /*ea10*/  LDL.LU.64 R12, [R1+0x17f0] ;  /* 0x0017f000010c7983 */ /* 0x000ee80000300a00 */
[----:B--2---:R0:W-:Y:S04]  /*ea20*/  STL.64 [R1+0x17d8], R22 ;  /* 0x0017d81601007387 */ /* 0x0041e80000100a00 */
[----:B0-----:R-:W1:Y:S01]  /*ea30*/  LDL.LU.64 R22, [R1+0x28] ;  /* 0x0000280001167983 */ /* 0x001e620000300a00 */
[----:B---3--:R-:W-:Y:S03]  /*ea40*/  HMMA.16816.F32 R12, R24, R16, R12 ;  /* 0x00000010180c723c */ /* 0x008fe6000000180c */
[----:B------:R-:W2:Y:S11]  /*ea50*/  LDL.LU R24, [R1+0x70] ;  /* 0x0000700001187983 */ /* 0x000eb60000300800 */
[----:B------:R-:W-:Y:S09]  /*ea60*/  @!UPT UIADD3 URZ, URZ, URZ, URZ ;  /* 0x0000003f3f3ff290 */ /* 0x000ff2000fffe03f */
[----:B------:R-:W-:Y:S04]  /*ea70*/  STL.64 [R1+0x50], R12 ;  /* 0x0000500c01007387 */ /* 0x000fe80000100a00 */
[----:B------:R-:W-:Y:S04]  /*ea80*/  STL.64 [R1+0x58], R14 ;  /* 0x0000580e01007387 */ /* 0x000fe80000100a00 */
[----:B------:R-:W0:Y:S01]  /*ea90*/  LDSM.16.MT88.4 R12, [R3+0xa100] ;  /* 0x00a10000030c783b */ /* 0x000e220000004200 */
[----:B-1----:R-:W-:Y:S01]  /*eaa0*/  HMMA.16816.F32 R4, R8, R22, R4 ;  /* 0x000000160804723c */ /* 0x002fe20000001804 */
[----:B------:R-:W-:Y:S01]  /*eab0*/  IMAD.MOV.U32 R26, RZ, RZ, R18 ;  /* 0x000000ffff1a7224 */ /* 0x000fe200078e0012 */
[----:B------:R-:W-:Y:S01]  /*eac0*/  MOV R27, R19 ;  /* 0x00000013001b7202 */ /* 0x000fe20000000f00 */
[----:B------:R-:W2:Y:S04]  /*ead0*/  LDL.LU R25, [R1+0x74] ;  /* 0x0000740001197983 */ /* 0x000ea80000300800 */
[----:B------:R-:W3:Y:S04]  /*eae0*/  LDL.LU R18, [R1+0x17ec] ;  /* 0x0017ec0001127983 */ /* 0x000ee80000300800 */
[----:B------:R-:W3:Y:S01]  /*eaf0*/  LDL.LU R19, [R1+0x17e8] ;  /* 0x0017e80001137983 */ /* 0x000ee20000300800 */
[----:B------:R-:W-:Y:S01]  /*eb00*/  IMAD.MOV.U32 R17, RZ, RZ, R22 ;  /* 0x000000ffff117224 */ /* 0x000fe200078e0016 */
[----:B------:R-:W-:-:S11]  /*eb10*/  MOV R16, R23 ;  /* 0x0000001700107202 */ /* 0x000fd60000000f00 */
[----:B------:R-:W-:Y:S02]  /*eb20*/  MOV R21, R6 ;  /* 0x0000000600157202 */ /* 0x000fe40000000f00 */
[----:B------:R-:W-:Y:S01]  /*eb30*/  MOV R20, R7 ;  /* 0x0000000700147202 */ /* 0x000fe20000000f00 */
[----:B0-----:R0:W-:Y:S04]  /*eb40*/  STL [R1+0x17bc], R12 ;  /* 0x0017bc0c01007387 */ /* 0x0011e80000100800 */
[----:B------:R1:W-:Y:S04]  /*eb50*/  STL [R1+0x17b8], R13 ;  /* 0x0017b80d01007387 */ /* 0x0003e80000100800 */
[----:B------:R4:W-:Y:S01]  /*eb60*/  STL [R1+0x17b4], R14 ;  /* 0x0017b40e01007387 */ /* 0x0009e20000100800 */
[----:B0-----:R-:W-:-:S03]  /*eb70*/  MOV R12, R0 ;  /* 0x00000000000c7202 */ /* 0x001fc60000000f00 */
[----:B------:R0:W-:Y:S01]  /*eb80*/  STL [R1+0x17b0], R15 ;  /* 0x0017b00f01007387 */ /* 0x0001e20000100800 */
[----:B-1----:R-:W-:-:S03]  /*eb90*/  MOV R13, R2 ;  /* 0x00000002000d7202 */ /* 0x002fc60000000f00 */
[----:B------:R-:W5:Y:S04]  /*eba0*/  LDL.LU R0, [R1+0x17e4] ;  /* 0x0017e40001007983 */ /* 0x000f680000300800 */
[----:B------:R-:W2:Y:S04]  /*ebb0*/  LDL.LU R2, [R1+0x17e0] ;  /* 0x0017e00001027983 */ /* 0x000ea80000300800 */
[----:B------:R-:W2:Y:S04]  /*ebc0*/  LDL.LU.64 R22, [R1+0x17d8] ;  /* 0x0017d80001167983 */ /* 0x000ea80000300a00 */
[----:B------:R-:W2:Y:S01]  /*ebd0*/  LDL.LU.64 R6, [R1+0x17d0] ;  /* 0x0017d00001067983 */ /* 0x000ea20000300a00 */
[----:B----4-:R-:W-:-:S02]  /*ebe0*/  MOV R14, R29 ;  /* 0x0000001d000e7202 */ /* 0x010fc40000000f00 */
[----:B0-----:R-:W-:Y:S02]  /*ebf0*/  MOV R15, R28 ;  /* 0x0000001c000f7202 */ /* 0x001fe40000000f00 */
[----:B------:R-:W-:Y:S02]  /*ec00*/  MOV R29, R4 ;  /* 0x00000004001d7202 */ /* 0x000fe40000000f00 */
[----:B------:R-:W-:-:S03]  /*ec10*/  MOV R28, R5 ;  /* 0x00000005001c7202 */ /* 0x000fc60000000f00 */
[C---:B--2---:R-:W-:Y:S11]  /*ec20*/  HMMA.16816.F32 R4, R8.reuse, R6, R12 ;  /* 0x000000060804723c */ /* 0x044ff6000000180c */
[----:B------:R-:W-:Y:S11]  /*ec30*/  @!UPT UIADD3 URZ, URZ, URZ, URZ ;  /* 0x0000003f3f3ff290 */ /* 0x000ff6000fffe03f */
[----:B------:R-:W-:Y:S02]  /*ec40*/  @!UPT UIADD3 URZ, URZ, URZ, URZ ;  /* 0x0000003f3f3ff290 */ /* 0x000fe4000fffe03f */
[----:B------:R-:W-:Y:S01]  /*ec50*/  MOV R14, R6 ;  /* 0x00000006000e7202 */ /* 0x000fe20000000f00 */
[----:B------:R-:W-:Y:S01]  /*ec60*/  IMAD.MOV.U32 R12, RZ, RZ, R4 ;  /* 0x000000ffff0c7224 */ /* 0x000fe200078e0004 */
[----:B------:R-:W-:Y:S02]  /*ec70*/  MOV R15, R7 ;  /* 0x00000007000f7202 */ /* 0x000fe40000000f00 */
[----:B------:R-:W-:Y:S01]  /*ec80*/  MOV R13, R5 ;  /* 0x00000005000d7202 */ /* 0x000fe20000000f00 */
[----:B------:R-:W2:Y:S04]  /*ec90*/  LDL.LU.64 R6, [R1+0x17c8] ;  /* 0x0017c80001067983 */ /* 0x000ea80000300a00 */
[----:B------:R-:W2:Y:S01]  /*eca0*/  LDL.LU.64 R4, [R1+0x17c0] ;  /* 0x0017c00001047983 */ /* 0x000ea20000300a00 */
[----:B------:R-:W-:Y:S03]  /*ecb0*/  HMMA.16816.F32 R24, R8, R22, R24 ;  /* 0x000000160818723c */ /* 0x000fe60000001818 */
[----:B------:R0:W-:Y:S04]  /*ecc0*/  STL.64 [R1+0x1788], R22 ;  /* 0x0017881601007387 */ /* 0x0001e80000100a00 */
[----:B0-----:R-:W-:-:S05]  /*ecd0*/  LOP3.LUT R23, R2, 0x7, RZ, 0xc0, !PT ;  /* 0x0000000702177812 */ /* 0x001fca00078ec0ff */
[----:B------:R-:W-:-:S05]  /*ece0*/  IMAD R23, R23, 0x210, RZ ;  /* 0x0000021017177824 */ /* 0x000fca00078e02ff */
[----:B-----5:R-:W-:-:S06]  /*ecf0*/  LOP3.LUT R23, R23, 0x30, R0, 0x78, !PT ;  /* 0x0000003017177812 */ /* 0x020fcc00078e7800 */
[----:B------:R-:W-:Y:S01]  /*ed00*/  STL.64 [R1+0x80], R24 ;  /* 0x0000801801007387 */ /* 0x000fe20000100a00 */
[----:B------:R-:W-:-:S03]  /*ed10*/  LOP3.LUT R23, R23, 0x40, RZ, 0x3c, !PT ;  /* 0x0000004017177812 */ /* 0x000fc600078e3cff */
[----:B------:R-:W-:Y:S04]  /*ed20*/  STL.64 [R1+0x88], R26 ;  /* 0x0000881a01007387 */ /* 0x000fe80000100a00 */
[----:B---3--:R-:W-:Y:S04]  /*ed30*/  STL.64 [R1+0x17a8], R18 ;  /* 0x0017a81201007387 */ /* 0x008fe80000100a00 */
[----:B------:R-:W0:Y:S01]  /*ed40*/  LDSM.16.MT88.4 R24, [R3+0xc000] ;  /* 0x00c000000318783b */ /* 0x000e220000004200 */
[----:B--2---:R-:W-:Y:S03]  /*ed50*/  HMMA.16816.F32 R4, R8, R18, R4 ;  /* 0x000000120804723c */ /* 0x004fe60000001804 */
[----:B------:R-:W-:Y:S11]  /*ed60*/  LDSM.16.M88.4 R8, [R23+0x22080] ;  /* 0x022080001708783b */ /* 0x000ff60000000200 */
[----:B------:R-:W-:Y:S09]  /*ed70*/  @!UPT UIADD3 URZ, URZ, URZ, URZ ;  /* 0x0000003f3f3ff290 */ /* 0x000ff2000fffe03f */
[----:B------:R-:W-:Y:S04]  /*ed80*/  STL.64 [R1+0x70], R4 ;  /* 0x0000700401007387 */ /* 0x000fe80000100a00 */
[----:B------:R-:W-:Y:S04]  /*ed90*/  STL.64 [R1+0x78], R6 ;  /* 0x0000780601007387 */ /* 0x000fe80000100a00 */
[----:B------:R-:W1:Y:S04]  /*eda0*/  LDSM.16.M88.4 R4, [R23+0x20080] ;  /* 0x020080001704783b */ /* 0x000e680000000200 */
[----:B0-----:R-:W-:Y:S04]  /*edb0*/  STL.64 [R1+0x1778], R26 ;  /* 0x0017781a01007387 */ /* 0x001fe80000100a00 */
[----:B------:R-:W-:Y:S01]  /*edc0*/  STL.64 [R1+0x1770], R24 ;  /* 0x0017701801007387 */ /* 0x000fe20000100a00 */
[----:B-1----:R-:W-:-:S03]  /*edd0*/  MOV R2, R4 ;  /* 0x0000000400027202 */ /* 0x002fc60000000f00 */
[----:B------:R-:W-:Y:S01]  /*ede0*/  STL.64 [R1+0x18], R6 ;  /* 0x0000180601007387 */ /* 0x000fe20000100a00 */
[----:B------:R-:W-:-:S03]  /*edf0*/  MOV R0, R5 ;  /* 0x0000000500007202 */ /* 0x000fc60000000f00 */
[----:B------:R-:W0:Y:S04]  /*ee00*/  LDSM.16.M88.4 R4, [R23+0x21080] ;  /* 0x021080001704783b */ /* 0x000e280000000200 */
[----:B0-----:R-:W-:Y:S04]  /*ee10*/  STL [R1+0x1714], R6 ;  /* 0x0017140601007387 */ /* 0x001fe80000100800 */
[----:B------:R-:W-:Y:S04]  /*ee20*/  STL [R1+0x1710], R7 ;  /* 0x0017100701007387 */ /* 0x000fe80000100800 */
[----:B------:R-:W-:Y:S04]  /*ee30*/  STL.64 [R1+0x1780], R4 ;  /* 0x0017800401007387 */ /* 0x000fe80000100a00 */
[----:B------:R-:W0:Y:S04]  /*ee40*/  LDSM.16.M88.4 R4, [R23+0x23080] ;  /* 0x023080001704783b */ /* 0x000e280000000200 */
[----:B------:R-:W-:Y:S04]  /*ee50*/  STL.64 [R1+0xc0], R8 ;  /* 0x0000c00801007387 */ /* 0x000fe80000100a00 */
[----:B------:R-:W-:Y:S04]  /*ee60*/  STL.64 [R1+0xc8], R10 ;  /* 0x0000c80a01007387 */ /* 0x000fe80000100a00 */
[----:B0-----:R0:W-:Y:S04]  /*ee70*/  STL.64 [R1+0xd0], R4 ;  /* 0x0000d00401007387 */ /* 0x0011e80000100a00 */
[----:B------:R1:W-:Y:S04]  /*ee80*/  STL.64 [R1+0xd8], R6 ;  /* 0x0000d80601007387 */ /* 0x0003e80000100a00 */
[----:B------:R-:W2:Y:S04]  /*ee90*/  LDL.LU R22, [R1+0x8] ;  /* 0x0000080001167983 */ /* 0x000ea80000300800 */
[----:B------:R-:W2:Y:S01]  /*eea0*/  LDL.LU R23, [R1+0xc] ;  /* 0x00000c0001177983 */ /* 0x000ea20000300800 */
[----:B------:R-:W-:-:S02]  /*eeb0*/  MOV R27, R4 ;  /* 0x00000004001b7202 */ /* 0x000fc40000000f00 */
[----:B------:R-:W-:Y:S01]  /*eec0*/  MOV R26, R5 ;  /* 0x00000005001a7202 */ /* 0x000fe20000000f00 */
[----:B------:R-:W-:Y:S01]  /*eed0*/  IMAD.MOV.U32 R25, RZ, RZ, R8 ;  /* 0x000000ffff197224 */ /* 0x000fe200078e0008 */
[----:B------:R-:W-:Y:S02]  /*eee0*/  MOV R24, R9 ;  /* 0x0000000900187202 */ /* 0x000fe40000000f00 */
[----:B------:R-:W3:Y:S04]  /*eef0*/  LDSM.16.MT88.4 R8, [R3+0xc100] ;  /* 0x00c100000308783b */ /* 0x000ee80000004200 */
[----:B--2---:R2:W-:Y:S04]  /*ef00*/  STL.64 [R1+0x17a0], R22 ;  /* 0x0017a01601007387 */ /* 0x0045e80000100a00 */
[----:B0-----:R-:W4:Y:S04]  /*ef10*/  LDL.LU R4, [R1+0x90] ;  /* 0x0000900001047983 */ /* 0x001f280000300800 */
[----:B------:R-:W4:Y:S04]  /*ef20*/  LDL.LU R5, [R1+0x94] ;  /* 0x0000940001057983 */ /* 0x000f280000300800 */
[----:B-1----:R-:W5:Y:S04]  /*ef30*/  LDL.LU R6, [R1+0x98] ;  /* 0x0000980001067983 */ /* 0x002f680000300800 */
[----:B------:R-:W5:Y:S01]  /*ef40*/  LDL.LU R7, [R1+0x9c] ;  /* 0x00009c0001077983 */ /* 0x000f620000300800 */
[----:B--2---:R-:W-:-:S02]  /*ef50*/  MOV R23, R16 ;  /* 0x0000001000177202 */ /* 0x004fc40000000f00 */
[----:B------:R-:W-:Y:S01]  /*ef60*/  MOV R22, R17 ;  /* 0x0000001100167202 */ /* 0x000fe20000000f00 */
[----:B------:R-:W2:Y:S04]  /*ef70*/  LDL.LU R16, [R1+0x60] ;  /* 0x0000600001107983 */ /* 0x000ea80000300800 */
[----:B------:R-:W2:Y:S04]  /*ef80*/  LDL.LU R17, [R1+0x64] ;  /* 0x0000640001117983 */ /* 0x000ea80000300800 */
[----:B------:R-:W2:Y:S04]  /*ef90*/  LDL.LU R18, [R1+0x68] ;  /* 0x0000680001127983 */ /* 0x000ea80000300800 */
[----:B------:R-:W2:Y:S04]  /*efa0*/  LDL.LU R19, [R1+0x6c] ;  /* 0x00006c0001137983 */ /* 0x000ea80000300800 */
[----:B-----5:R-:W-:Y:S04]  /*efb0*/  STL.64 [R1+0x1798], R6 ;  /* 0x0017980601007387 */ /* 0x020fe80000100a00 */
[----:B----4-:R0:W-:Y:S04]  /*efc0*/  STL.64 [R1+0x1790], R4 ;  /* 0x0017900401007387 */ /* 0x0101e80000100a00 */
[----:B0-----:R-:W4:Y:S04]  /*efd0*/  LDL.LU R4, [R1+0xa0] ;  /* 0x0000a00001047983 */ /* 0x001f280000300800 */
[----:B------:R-:W4:Y:S04]  /*efe0*/  LDL.LU R5, [R1+0xa4] ;  /* 0x0000a40001057983 */ /* 0x000f280000300800 */
[----:B------:R-:W4:Y:S04]  /*eff0*/  LDL.LU R6, [R1+0xa8] ;  /* 0x0000a80001067983 */ /* 0x000f280000300800 */
[----:B------:R-:W4:Y:S04]  /*f000*/  LDL.LU R7, [R1+0xac] ;  /* 0x0000ac0001077983 */ /* 0x000f280000300800 */
[----:B---3--:R-:W-:Y:S04]  /*f010*/  STL.64 [R1+0x1728], R10 ;  /* 0x0017280a01007387 */ /* 0x008fe80000100a00 */
[----:B------:R0:W-:Y:S02]  /*f020*/  STL.64 [R1+0x1720], R8 ;  /* 0x0017200801007387 */ /* 0x0001e40000100a00 */
[----:B0-----:R-:W-:Y:S01]  /*f030*/  IMAD.MOV.U32 R8, RZ, RZ, R27 ;  /* 0x000000ffff087224 */ /* 0x001fe200078e001b */
[----:B------:R-:W-:-:S05]  /*f040*/  MOV R9, R26 ;  /* 0x0000001a00097202 */ /* 0x000fca0000000f00 */
[----:B------:R0:W-:Y:S01]  /*f050*/  STL.64 [R1+0x1740], R8 ;  /* 0x0017400801007387 */ /* 0x0001e20000100a00 */
[----:B------:R-:W-:Y:S01]  /*f060*/  IMAD.MOV.U32 R10, RZ, RZ, R14 ;  /* 0x000000ffff0a7224 */ /* 0x000fe200078e000e */
[----:B------:R-:W-:Y:S02]  /*f070*/  MOV R11, R15 ;  /* 0x0000000f000b7202 */ /* 0x000fe40000000f00 */
[----:B0-----:R-:W-:Y:S02]  /*f080*/  MOV R8, R25 ;  /* 0x0000001900087202 */ /* 0x001fe40000000f00 */
[----:B------:R-:W-:-:S05]  /*f090*/  MOV R9, R24 ;  /* 0x0000001800097202 */ /* 0x000fca0000000f00 */
[----:B------:R0:W-:Y:S02]  /*f0a0*/  STL.64 [R1+0x1758], R8 ;  /* 0x0017580801007387 */ /* 0x0001e40000100a00 */
[----:B0-----:R-:W-:Y:S02]  /*f0b0*/  MOV R8, R12 ;  /* 0x0000000c00087202 */ /* 0x001fe40000000f00 */
[----:B------:R-:W2:Y:S01]  /*f0c0*/  LDL.LU R12, [R1+0x17bc] ;  /* 0x0017bc00010c7983 */ /* 0x000ea20000300800 */
[----:B------:R-:W-:-:S03]  /*f0d0*/  MOV R9, R13 ;  /* 0x0000000d00097202 */ /* 0x000fc60000000f00 */
[----:B------:R-:W2:Y:S04]  /*f0e0*/  LDL.LU R13, [R1+0x17b8] ;  /* 0x0017b800010d7983 */ /* 0x000ea80000300800 */
[----:B------:R-:W2:Y:S04]  /*f0f0*/  LDL.LU R14, [R1+0x17b4] ;  /* 0x0017b400010e7983 */ /* 0x000ea80000300800 */
[----:B------:R-:W2:Y:S04]  /*f100*/  LDL.LU R15, [R1+0x17b0] ;  /* 0x0017b000010f7983 */ /* 0x000ea80000300800 */
[----:B------:R-:W3:Y:S04]  /*f110*/  LDL.LU R24, [R1+0x50] ;  /* 0x0000500001187983 */ /* 0x000ee80000300800 */
[----:B------:R-:W3:Y:S04]  /*f120*/  LDL.LU R25, [R1+0x54] ;  /* 0x0000540001197983 */ /* 0x000ee80000300800 */
[----:B------:R-:W3:Y:S04]  /*f130*/  LDL.LU R26, [R1+0x58] ;  /* 0x00005800011a7983 */ /* 0x000ee80000300800 */
[----:B------:R-:W3:Y:S04]  /*f140*/  LDL.LU R27, [R1+0x5c] ;  /* 0x00005c00011b7983 */ /* 0x000ee80000300800 */
[----:B------:R0:W-:Y:S02]  /*f150*/  STL.64 [R1+0x1768], R10 ;  /* 0x0017680a01007387 */ /* 0x0001e40000100a00 */
[----:B0-----:R-:W-:-:S02]  /*f160*/  MOV R10, R21 ;  /* 0x00000015000a7202 */ /* 0x001fc40000000f00 */
[----:B------:R-:W-:Y:S01]  /*f170*/  MOV R11, R20 ;  /* 0x00000014000b7202 */ /* 0x000fe20000000f00 */
[----:B------:R0:W-:Y:S04]  /*f180*/  STL.64 [R1+0x1760], R8 ;  /* 0x0017600801007387 */ /* 0x0001e80000100a00 */
[----:B------:R-:W-:Y:S01]  /*f190*/  STL [R1+0x1718], R3 ;  /* 0x0017180301007387 */ /* 0x000fe20000100800 */
[C---:B--2---:R-:W-:Y:S03]  /*f1a0*/  HMMA.16816.F32 R20, R12.reuse, R22, R16 ;  /* 0x000000160c14723c */ /* 0x044fe60000001810 */
[----:B------:R-:W3:Y:S11]  /*f1b0*/  LDL.LU.64 R18, [R1+0x17a8] ;  /* 0x0017a80001127983 */ /* 0x000ef60000300a00 */
[----:B------:R-:W-:Y:S10]  /*f1c0*/  @!UPT UIADD3 URZ, URZ, URZ, URZ ;  /* 0x0000003f3f3ff290 */ /* 0x000ff4000fffe03f */
[----:B------:R-:W-:Y:S02]  /*f1d0*/  MOV R17, R22 ;  /* 0x0000001600117202 */ /* 0x000fe40000000f00 */
[----:B------:R-:W-:Y:S02]  /*f1e0*/  MOV R16, R23 ;  /* 0x0000001700107202 */ /* 0x000fe40000000f00 */
[----:B------:R-:W4:Y:S01]  /*f1f0*/  LDL.LU.64 R22, [R1+0x17a0] ;  /* 0x0017a00001167983 */ /* 0x000f220000300a00 */
[----:B0-----:R-:W-:Y:S01]  /*f200*/  MOV R8, R29 ;  /* 0x0000001d00087202 */ /* 0x001fe20000000f00 */
[----:B------:R-:W-:Y:S01]  /*f210*/  IMAD.MOV.U32 R29, RZ, RZ, R20 ;  /* 0x000000ffff1d7224 */ /* 0x000fe200078e0014 */
[----:B------:R-:W-:Y:S02]  /*f220*/  MOV R9, R28 ;  /* 0x0000001c00097202 */ /* 0x000fe40000000f00 */
[----:B------:R-:W-:Y:S02]  /*f230*/  MOV R28, R21 ;  /* 0x00000015001c7202 */ /* 0x000fe40000000f00 */
[C---:B----4-:R-:W-:Y:S01]  /*f240*/  HMMA.16816.F32 R20, R12.reuse, R22, R4 ;  /* 0x000000160c14723c */ /* 0x050fe20000001804 */
[----:B------:R-:W2:Y:S04]  /*f250*/  LDL.LU.64 R6, [R1+0x1798] ;  /* 0x0017980001067983 */ /* 0x000ea80000300a00 */
[----:B------:R-:W2:Y:S11]  /*f260*/  LDL.LU.64 R4, [R1+0x1790] ;  /* 0x0017900001047983 */ /* 0x000eb60000300a00 */
[----:B------:R-:W-:Y:S07]  /*f270*/  @!UPT UIADD3 URZ, URZ, URZ, URZ ;  /* 0x0000003f3f3ff290 */ /* 0x000fee000fffe03f */
[----:B------:R-:W-:Y:S04]  /*f280*/  STL [R1+0xa0], R20 ;  /* 0x0000a01401007387 */ /* 0x000fe80000100800 */
[----:B------:R0:W-:Y:S04]  /*f290*/  STL.64 [R1+0xa8], R22 ;  /* 0x0000a81601007387 */ /* 0x0001e80000100a00 */
[----:B0-----:R-:W2:Y:S01]  /*f2a0*/  LDL.LU.64 R22, [R1+0x1788] ;  /* 0x0017880001167983 */ /* 0x001ea20000300a00 */
[----:B------:R-:W-:Y:S01]  /*f2b0*/  MOV R3, R21 ;  /* 0x0000001500037202 */ /* 0x000fe20000000f00 */
[----:B--2---:R-:W-:Y:S11]  /*f2c0*/  HMMA.16816.F32 R4, R12, R22, R4 ;  /* 0x000000160c04723c */ /* 0x004ff60000001804 */
[----:B------:R-:W-:Y:S11]  /*f2d0*/  @!UPT UIADD3 URZ, URZ, URZ, URZ ;  /* 0x0000003f3f3ff290 */ /* 0x000ff6000fffe03f */
[----:B------:R-:W-:Y:S02]  /*f2e0*/  @!UPT UIADD3 URZ, URZ, URZ, URZ ;  /* 0x0000003f3f3ff290 */ /* 0x000fe4000fffe03f */
[----:B------:R-:W-:Y:S01]  /*f2f0*/  MOV R23, R4 ;  /* 0x0000000400177202 */ /* 0x000fe20000000f00 */
[----:B------:R-:W-:Y:S01]  /*f300*/  IMAD.MOV.U32 R22, RZ, RZ, R5 ;  /* 0x000000ffff167224 */ /* 0x000fe200078e0005 */
[----:B------:R-:W-:Y:S01]  /*f310*/  MOV R21, R6 ;  /* 0x0000000600157202 */ /* 0x000fe20000000f00 */
[----:B------:R-:W2:Y:S01]  /*f320*/  LDL.LU.64 R4, [R1+0x1780] ;  /* 0x0017800001047983 */ /* 0x000ea20000300a00 */
[----:B------:R-:W-:-:S03]  /*f330*/  MOV R20, R7 ;  /* 0x0000000700147202 */ /* 0x000fc60000000f00 */
[----:B------:R-:W-:Y:S04]  /*f340*/  STL.64 [R1+0x1738], R22 ;  /* 0x0017381601007387 */ /* 0x000fe80000100a00 */
[----:B------:R0:W-:Y:S04]  /*f350*/  STL.64 [R1+0x1730], R20 ;  /* 0x0017301401007387 */ /* 0x0001e80000100a00 */
[----:B0-----:R-:W4:Y:S04]  /*f360*/  LDL.LU R20, [R1+0x70] ;  /* 0x0000700001147983 */ /* 0x001f280000300800 */
[----:B------:R-:W4:Y:S04]  /*f370*/  LDL.LU R21, [R1+0x74] ;  /* 0x0000740001157983 */ /* 0x000f280000300800 */
[----:B------:R-:W5:Y:S04]  /*f380*/  LDL.LU R22, [R1+0x78] ;  /* 0x0000780001167983 */ /* 0x000f680000300800 */
[----:B------:R-:W5:Y:S01]  /*f390*/  LDL.LU R23, [R1+0x7c] ;  /* 0x00007c0001177983 */ /* 0x000f620000300800 */
[----:B---3--:R-:W-:Y:S03]  /*f3a0*/  HMMA.16816.F32 R12, R12, R18, R24 ;  /* 0x000000120c0c723c */ /* 0x008fe60000001818 */
[----:B-----5:R-:W-:Y:S04]  /*f3b0*/  STL.64 [R1+0x1750], R22 ;  /* 0x0017501601007387 */ /* 0x020fe80000100a00 */
[----:B----4-:R0:W-:Y:S04]  /*f3c0*/  STL.64 [R1+0x1748], R20 ;  /* 0x0017481401007387 */ /* 0x0101e80000100a00 */
[----:B0-----:R-:W3:Y:S04]  /*f3d0*/  LDL.LU R20, [R1+0x80] ;  /* 0x0000800001147983 */ /* 0x001ee80000300800 */
[----:B------:R-:W3:Y:S04]  /*f3e0*/  LDL.LU R21, [R1+0x84] ;  /* 0x0000840001157983 */ /* 0x000ee80000300800 */
[----:B------:R-:W3:Y:S04]  /*f3f0*/  LDL.LU R22, [R1+0x88] ;  /* 0x0000880001167983 */ /* 0x000ee80000300800 */
[----:B------:R-:W3:Y:S04]  /*f400*/  LDL.LU R23, [R1+0x8c] ;  /* 0x00008c0001177983 */ /* 0x000ee80000300800 */
[----:B------:R-:W4:Y:S04]  /*f410*/  LDL.LU.64 R26, [R1+0x1778] ;  /* 0x00177800011a7983 */ /* 0x000f280000300a00 */
[----:B------:R-:W4:Y:S01]  /*f420*/  LDL.LU.64 R24, [R1+0x1770] ;  /* 0x0017700001187983 */ /* 0x000f220000300a00 */
[----:B------:R-:W-:-:S02]  /*f430*/  MOV R6, R14 ;  /* 0x0000000e00067202 */ /* 0x000fc40000000f00 */
[----:B------:R-:W-:Y:S02]  /*f440*/  MOV R7, R15 ;  /* 0x0000000f00077202 */ /* 0x000fe40000000f00 */
[----:B------:R-:W-:Y:S02]  /*f450*/  MOV R14, R17 ;  /* 0x00000011000e7202 */ /* 0x000fe40000000f00 */
[----:B------:R-:W-:Y:S02]  /*f460*/  MOV R15, R16 ;  /* 0x00000010000f7202 */ /* 0x000fe40000000f00 */
[----:B------:R-:W-:Y:S02]  /*f470*/  MOV R16, R2 ;  /* 0x0000000200107202 */ /* 0x000fe40000000f00 */
[----:B------:R-:W-:Y:S01]  /*f480*/  MOV R17, R0 ;  /* 0x0000000000117202 */ /* 0x000fe20000000f00 */
[----:B------:R-:W-:Y:S06]  /*f490*/  STL.64 [R1+0x50], R12 ;  /* 0x0000500c01007387 */ /* 0x000fec0000100a00 */
[C---:B----4-:R-:W-:Y:S11]  /*f4a0*/  HMMA.16816.F32 R8, R24.reuse, R16, R8 ;  /* 0x000000101808723c */ /* 0x050ff60000001808 */
[----:B------:R-:W-:Y:S11]  /*f4b0*/  @!UPT UIADD3 URZ, URZ, URZ, URZ ;  /* 0x0000003f3f3ff290 */ /* 0x000ff6000fffe03f */
[----:B------:R-:W-:Y:S01]  /*f4c0*/  @!UPT UIADD3 URZ, URZ, URZ, URZ ;  /* 0x0000003f3f3ff290 */ /* 0x000fe2000fffe03f */
[----:B------:R-:W-:Y:S04]  /*f4d0*/  STL.64 [R1+0x40], R8 ;  /* 0x0000400801007387 */ /* 0x000fe80000100a00 */
[----:B------:R0:W-:Y:S04]  /*f4e0*/  STL.64 [R1+0x48], R10 ;  /* 0x0000480a01007387 */ /* 0x0001e80000100a00 */
[----:B0-----:R-:W2:Y:S04]  /*f4f0*/  LDL.LU.64 R10, [R1+0x1768] ;  /* 0x00176800010a7983 */ /* 0x001ea80000300a00 */
[----:B------:R-:W2:Y:S02]  /*f500*/  LDL.LU.64 R8, [R1+0x1760] ;  /* 0x0017600001087983 */ /* 0x000ea40000300a00 */
[C---:B--2---:R-:W-:Y:S11]  /*f510*/  HMMA.16816.F32 R8, R24.reuse, R4, R8 ;  /* 0x000000041808723c */ /* 0x044ff60000001808 */
[----:B------:R-:W-:Y:S11]  /*f520*/  @!UPT UIADD3 URZ, URZ, URZ, URZ ;  /* 0x0000003f3f3ff290 */ /* 0x000ff6000fffe03f */
[----:B------:R-:W-:Y:S01]  /*f530*/  @!UPT UIADD3 URZ, URZ, URZ, URZ ;  /* 0x0000003f3f3ff290 */ /* 0x000fe2000fffe03f */
[----:B------:R0:W-:Y:S04]  /*f540*/  STL.64 [R1+0x30], R8 ;  /* 0x0000300801007387 */ /* 0x0001e80000100a00 */
[----:B------:R3:W-:Y:S04]  /*f550*/  STL.64 [R1+0x38], R10 ;  /* 0x0000380a01007387 */ /* 0x0007e80000100a00 */
[----:B0-----:R-:W3:Y:S02]  /*f560*/  LDL.LU.64 R8, [R1+0x1758] ;  /* 0x0017580001087983 */ /* 0x001ee40000300a00 */
[C---:B---3--:R-:W-:Y:S02]  /*f570*/  HMMA.16816.F32 R8, R24.reuse, R8, R20 ;  /* 0x000000081808723c */ /* 0x048fe40000001814 */
[----:B------:R-:W2:Y:S04]  /*f580*/  LDL.LU.64 R22, [R1+0x1750] ;  /* 0x0017500001167983 */ /* 0x000ea80000300a00 */
[----:B------:R-:W2:Y:S11]  /*f590*/  LDL.LU.64 R20, [R1+0x1748] ;  /* 0x0017480001147983 */ /* 0x000eb60000300a00 */
[----:B------:R-:W-:Y:S06]  /*f5a0*/  @!UPT UIADD3 URZ, URZ, URZ, URZ ;  /* 0x0000003f3f3ff290 */ /* 0x000fec000fffe03f */
[----:B------:R0:W-:Y:S04]  /*f5b0*/  STL.64 [R1+0x20], R8 ;  /* 0x0000200801007387 */ /* 0x0001e80000100a00 */
[----:B------:R1:W-:Y:S04]  /*f5c0*/  STL.64 [R1+0x28], R10 ;  /* 0x0000280a01007387 */ /* 0x0003e80000100a00 */
[----:B0-----:R-:W2:Y:S01]  /*f5d0*/  LDL.LU.64 R8, [R1+0x1740] ;  /* 0x0017400001087983 */ /* 0x001ea20000300a00 */
[----:B------:R-:W-:Y:S01]  /*f5e0*/  MOV R12, R29 ;  /* 0x0000001d000c7202 */ /* 0x000fe20000000f00 */
[----:B------:R-:W-:Y:S01]  /*f5f0*/  IMAD.MOV.U32 R13, RZ, RZ, R28 ;  /* 0x000000ffff0d7224 */ /* 0x000fe200078e001c */
[----:B--2---:R-:W-:Y:S01]  /*f600*/  HMMA.16816.F32 R24, R24, R8, R20 ;  /* 0x000000081818723c */ /* 0x004fe20000001814 */
[----:B------:R-:W2:Y:S04]  /*f610*/  LDL.LU.64 R22, [R1+0x1738] ;  /* 0x0017380001167983 */ /* 0x000ea80000300a00 */
[----:B------:R-:W3:Y:S04]  /*f620*/  LDL.LU.64 R20, [R1+0x1730] ;  /* 0x0017300001147983 */ /* 0x000ee80000300a00 */
[----:B-1----:R-:W4:Y:S04]  /*f630*/  LDL.LU.64 R10, [R1+0x1728] ;  /* 0x00172800010a7983 */ /* 0x002f280000300a00 */
[----:B------:R-:W4:Y:S11]  /*f640*/  LDL.LU.64 R8, [R1+0x1720] ;  /* 0x0017200001087983 */ /* 0x000f360000300a00 */
[----:B------:R-:W-:Y:S01]  /*f650*/  MOV R29, R24 ;  /* 0x00000018001d7202 */ /* 0x000fe20000000f00 */
[----:B------:R-:W-:Y:S01]  /*f660*/  IMAD.MOV.U32 R28, RZ, RZ, R25 ;  /* 0x000000ffff1c7224 */ /* 0x000fe200078e0019 */
[----:B------:R-:W5:Y:S01]  /*f670*/  LDL.LU R24, [R1+0xa0] ;  /* 0x0000a00001187983 */ /* 0x000f620000300800 */
[----:B------:R-:W-:-:S03]  /*f680*/  MOV R25, R3 ;  /* 0x0000000300197202 */ /* 0x000fc60000000f00 */
[----:B------:R-:W2:Y:S01]  /*f690*/  LDL.LU R3, [R1+0x1718] ;  /* 0x0017180001037983 */ /* 0x000ea20000300800 */
[----:B------:R-:W-:Y:S02]  /*f6a0*/  MOV R2, R26 ;  /* 0x0000001a00027202 */ /* 0x000fe40000000f00 */
[----:B------:R-:W-:Y:S01]  /*f6b0*/  MOV R0, R27 ;  /* 0x0000001b00007202 */ /* 0x000fe20000000f00 */
[----:B------:R-:W5:Y:S04]  /*f6c0*/  LDL.LU R26, [R1+0xa8] ;  /* 0x0000a800011a7983 */ /* 0x000f680000300800 */
[----:B------:R-:W5:Y:S01]  /*f6d0*/  LDL.LU R27, [R1+0xac] ;  /* 0x0000ac00011b7983 */ /* 0x000f620000300800 */
[C---:B----4-:R-:W-:Y:S03]  /*f6e0*/  HMMA.16816.F32 R12, R8.reuse, R16, R12 ;  /* 0x00000010080c723c */ /* 0x050fe6000000180c */
[----:B--2---:R-:W0:Y:S11]  /*f6f0*/  LDSM.16.MT88.4 R16, [R3+0xe000] ;  /* 0x00e000000310783b */ /* 0x004e360000004200 */
[----:B------:R-:W-:Y:S09]  /*f700*/  @!UPT UIADD3 URZ, URZ, URZ, URZ ;  /* 0x0000003f3f3ff290 */ /* 0x000ff2000fffe03f */
[----:B------:R-:W-:Y:S04]  /*f710*/  STL.64 [R1+0x16a0], R14 ;  /* 0x0016a00e01007387 */ /* 0x000fe80000100a00 */
[----:B------:R1:W-:Y:S04]  /*f720*/  STL.64 [R1+0x1698], R12 ;  /* 0x0016980c01007387 */ /* 0x0003e80000100a00 */
[----:B-1----:R-:W2:Y:S04]  /*f730*/  LDL.LU.64 R12, [R1+0xd0] ;  /* 0x0000d000010c7983 */ /* 0x002ea80000300a00 */
[----:B------:R-:W4:Y:S01]  /*f740*/  LDL.LU.64 R14, [R1+0xd8] ;  /* 0x0000d800010e7983 */ /* 0x000f220000300a00 */
[----:B-----5:R-:W-:Y:S03]  /*f750*/  HMMA.16816.F32 R24, R8, R4, R24 ;  /* 0x000000040818723c */ /* 0x020fe60000001818 */
[----:B----4-:R-:W-:Y:S04]  /*f760*/  STL.64 [R1+0x1708], R14 ;  /* 0x0017080e01007387 */ /* 0x010fe80000100a00 */
[----:B--2---:R-:W-:Y:S04]  /*f770*/  STL.64 [R1+0x1700], R12 ;  /* 0x0017000c01007387 */ /* 0x004fe80000100a00 */
[----:B0-----:R0:W-:Y:S04]  /*f780*/  STL.64 [R1+0x16f8], R18 ;  /* 0x0016f81201007387 */ /* 0x0011e80000100a00 */
[----:B------:R1:W-:Y:S01]  /*f790*/  STL.64 [R1+0x16f0], R16 ;  /* 0x0016f01001007387 */ /* 0x0003e20000100a00 */
[----:B0-----:R-:W-:-:S02]  /*f7a0*/  MOV R18, R6 ;  /* 0x0000000600127202 */ /* 0x001fc40000000f00 */
[----:B------:R-:W-:Y:S01]  /*f7b0*/  MOV R19, R7 ;  /* 0x0000000700137202 */ /* 0x000fe20000000f00 */
[----:B-1----:R-:W2:Y:S04]  /*f7c0*/  LDL.LU R16, [R1+0x50] ;  /* 0x0000500001107983 */ /* 0x002ea80000300800 */
[----:B------:R-:W2:Y:S04]  /*f7d0*/  LDL.LU R17, [R1+0x54] ;  /* 0x0000540001117983 */ /* 0x000ea80000300800 */
[----:B------:R-:W4:Y:S04]  /*f7e0*/  LDL.LU R6, [R1+0x1714] ;  /* 0x0017140001067983 */ /* 0x000f280000300800 */
[----:B------:R-:W4:Y:S01]  /*f7f0*/  LDL.LU R7, [R1+0x1710] ;  /* 0x0017100001077983 */ /* 0x000f220000300800 */
[----:B------:R-:W-:Y:S01]  /*f800*/  IMAD.MOV.U32 R12, RZ, RZ, R23 ;  /* 0x000000ffff0c7224 */ /* 0x000fe200078e0017 */
[----:B------:R-:W-:-:S02]  /*f810*/  MOV R13, R22 ;  /* 0x00000016000d7202 */ /* 0x000fc40000000f00 */
[----:B---3--:R-:W-:Y:S02]  /*f820*/  MOV R14, R21 ;  /* 0x00000015000e7202 */ /* 0x008fe40000000f00 */
[----:B------:R-:W-:Y:S02]  /*f830*/  MOV R15, R20 ;  /* 0x00000014000f7202 */ /* 0x000fe40000000f00 */
[----:B------:R-:W0:Y:S04]  /*f840*/  LDSM.16.MT88.4 R20, [R3+0xe100] ;  /* 0x00e100000314783b */ /* 0x000e280000004200 */
[----:B0-----:R-:W-:Y:S04]  /*f850*/  STL.64 [R1+0x16b0], R22 ;  /* 0x0016b01601007387 */ /* 0x001fe80000100a00 */
[----:B------:R0:W-:Y:S04]  /*f860*/  STL.64 [R1+0x16a8], R20 ;  /* 0x0016a81401007387 */ /* 0x0001e80000100a00 */
[----:B0-----:R-:W3:Y:S04]  /*f870*/  LDL.LU R20, [R1+0xc0] ;  /* 0x0000c00001147983 */ /* 0x001ee80000300800 */
[----:B------:R-:W3:Y:S04]  /*f880*/  LDL.LU R21, [R1+0xc4] ;  /* 0x0000c40001157983 */ /* 0x000ee80000300800 */
[----:B------:R-:W5:Y:S04]  /*f890*/  LDL R22, [R1+0xc8] ;  /* 0x0000c80001167983 */ /* 0x000f680000100800 */
[----:B------:R-:W5:Y:S04]  /*f8a0*/  LDL R23, [R1+0xcc] ;  /* 0x0000cc0001177983 */ /* 0x000f680000100800 */
[----:B------:R-:W-:Y:S04]  /*f8b0*/  STL [R1+0x168c], R3 ;  /* 0x00168c0301007387 */ /* 0x000fe80000100800 */
[----:B----4-:R0:W-:Y:S04]  /*f8c0*/  STL.64 [R1+0x16d8], R6 ;  /* 0x0016d80601007387 */ /* 0x0101e80000100a00 */
[----:B0-----:R-:W4:Y:S04]  /*f8d0*/  LDL.LU.64 R6, [R1+0x18] ;  /* 0x0000180001067983 */ /* 0x001f280000300a00 */
[----:B------:R-:W-:Y:S04]  /*f8e0*/  STL [R1+0x1690], R27 ;  /* 0x0016901b01007387 */ /* 0x000fe80000100800 */
[----:B------:R-:W-:Y:S04]  /*f8f0*/  STL [R1+0x16c0], R26 ;  /* 0x0016c01a01007387 */ /* 0x000fe80000100800 */
[----:B------:R0:W-:Y:S04]  /*f900*/  STL.64 [R1+0x16b8], R24 ;  /* 0x0016b81801007387 */ /* 0x0001e80000100a00 */
[----:B0-----:R-:W2:Y:S04]  /*f910*/  LDL.LU R24, [R1+0x20] ;  /* 0x0000200001187983 */ /* 0x001ea80000300800 */
[----:B------:R-:W2:Y:S04]  /*f920*/  LDL.LU R25, [R1+0x24] ;  /* 0x0000240001197983 */ /* 0x000ea80000300800 */
[----:B------:R-:W2:Y:S04]  /*f930*/  LDL.LU R26, [R1+0x28] ;  /* 0x00002800011a7983 */ /* 0x000ea80000300800 */
[----:B------:R-:W2:Y:S04]  /*f940*/  LDL.LU R27, [R1+0x2c] ;  /* 0x00002c00011b7983 */ /* 0x000ea80000300800 */
[----:B--2---:R-:W-:Y:S04]  /*f950*/  STL.64 [R1+0x16d0], R26 ;  /* 0x0016d01a01007387 */ /* 0x004fe80000100a00 */
[----:B------:R0:W-:Y:S04]  /*f960*/  STL.64 [R1+0x16c8], R24 ;  /* 0x0016c81801007387 */ /* 0x0001e80000100a00 */
[----:B0-----:R-:W2:Y:S04]  /*f970*/  LDL.LU R24, [R1+0x30] ;  /* 0x0000300001187983 */ /* 0x001ea80000300800 */
[----:B------:R-:W2:Y:S04]  /*f980*/  LDL.LU R25, [R1+0x34] ;  /* 0x0000340001197983 */ /* 0x000ea80000300800 */
[----:B------:R-:W2:Y:S04]  /*f990*/  LDL.LU R26, [R1+0x38] ;  /* 0x00003800011a7983 */ /* 0x000ea80000300800 */
[----:B------:R-:W2:Y:S01]  /*f9a0*/  LDL.LU R27, [R1+0x3c] ;  /* 0x00003c00011b7983 */ /* 0x000ea20000300800 */
[C---:B---3--:R-:W-:Y:S03]  /*f9b0*/  HMMA.16816.F32 R12, R8.reuse, R20, R12 ;  /* 0x00000014080c723c */ /* 0x048fe6000000180c */
[----:B--2---:R-:W-:Y:S04]  /*f9c0*/  STL.64 [R1+0x16e8], R26 ;  /* 0x0016e81a01007387 */ /* 0x004fe80000100a00 */
[----:B------:R0:W-:Y:S04]  /*f9d0*/  STL.64 [R1+0x16e0], R24 ;  /* 0x0016e01801007387 */ /* 0x0001e80000100a00 */
[----:B0-----:R-:W2:Y:S04]  /*f9e0*/  LDL.LU R24, [R1+0x40] ;  /* 0x0000400001187983 */ /* 0x001ea80000300800 */
[----:B------:R-:W2:Y:S04]  /*f9f0*/  LDL.LU R25, [R1+0x44] ;  /* 0x0000440001197983 */ /* 0x000ea80000300800 */
[----:B------:R-:W2:Y:S04]  /*fa00*/  LDL.LU R26, [R1+0x48] ;  /* 0x00004800011a7983 */ /* 0x000ea80000300800 */
[----:B------:R-:W2:Y:S04]  /*fa10*/  LDL.LU R27, [R1+0x4c] ;  /* 0x00004c00011b7983 */ /* 0x000ea80000300800 */
[----:B------:R-:W-:Y:S04]  /*fa20*/  STL.64 [R1+0xb0], R12 ;  /* 0x0000b00c01007387 */ /* 0x000fe80000100a00 */
[----:B------:R0:W-:Y:S04]  /*fa30*/  STL.64 [R1+0xb8], R14 ;  /* 0x0000b80e01007387 */ /* 0x0001e80000100a00 */
[----:B0-----:R-:W3:Y:S04]  /*fa40*/  LDL.LU.64 R14, [R1+0x1708] ;  /* 0x00170800010e7983 */ /* 0x001ee80000300a00 */
[----:B------:R-:W2:Y:S02]  /*fa50*/  LDL.LU.64 R12, [R1+0x1700] ;  /* 0x00170000010c7983 */ /* 0x000ea40000300a00 */
[----:B--2---:R-:W-:Y:S02]  /*fa60*/  HMMA.16816.F32 R8, R8, R12, R16 ;  /* 0x0000000c0808723c */ /* 0x004fe40000001810 */
[----:B------:R-:W2:Y:S04]  /*fa70*/  LDL.LU.64 R18, [R1+0x16f8] ;  /* 0x0016f80001127983 */ /* 0x000ea80000300a00 */
[----:B------:R-:W2:Y:S11]  /*fa80*/  LDL.LU.64 R16, [R1+0x16f0] ;  /* 0x0016f00001107983 */ /* 0x000eb60000300a00 */
[----:B------:R-:W-:Y:S06]  /*fa90*/  @!UPT UIADD3 URZ, URZ, URZ, URZ ;  /* 0x0000003f3f3ff290 */ /* 0x000fec000fffe03f */
[----:B------:R-:W-:Y:S04]  /*faa0*/  STL.64 [R1+0x70], R8 ;  /* 0x0000700801007387 */ /* 0x000fe80000100a00 */
[----:B------:R0:W-:Y:S02]  /*fab0*/  STL.64 [R1+0x78], R10 ;  /* 0x0000780a01007387 */ /* 0x0001e40000100a00 */
[----:B0-----:R-:W-:Y:S01]  /*fac0*/  IMAD.MOV.U32 R10, RZ, RZ, R2 ;  /* 0x000000ffff0a7224 */ /* 0x001fe200078e0002 */
[----:B------:R-:W-:Y:S02]  /*fad0*/  MOV R11, R0 ;  /* 0x00000000000b7202 */ /* 0x000fe40000000f00 */
[----:B----4-:R-:W-:Y:S02]  /*fae0*/  MOV R2, R6 ;  /* 0x0000000600027202 */ /* 0x010fe40000000f00 */
[----:B------:R-:W-:Y:S01]  /*faf0*/  MOV R0, R7 ;  /* 0x0000000700007202 */ /* 0x000fe20000000f00 */
[C---:B--2---:R-:W-:Y:S11]  /*fb00*/  HMMA.16816.F32 R24, R16.reuse, R6, R24 ;  /* 0x000000061018723c */ /* 0x044ff60000001818 */
[----:B------:R-:W-:Y:S11]  /*fb10*/  @!UPT UIADD3 URZ, URZ, URZ, URZ ;  /* 0x0000003f3f3ff290 */ /* 0x000ff6000fffe03f */
[----:B------:R-:W-:Y:S01]  /*fb20*/  @!UPT UIADD3 URZ, URZ, URZ, URZ ;  /* 0x0000003f3f3ff290 */ /* 0x000fe2000fffe03f */
[----:B------:R-:W-:Y:S04]  /*fb30*/  STL.64 [R1+0xa0], R24 ;  /* 0x0000a01801007387 */ /* 0x000fe80000100a00 */
[----:B------:R0:W-:Y:S04]  /*fb40*/  STL.64 [R1+0xa8], R26 ;  /* 0x0000a81a01007387 */ /* 0x0001e80000100a00 */
[----:B0-----:R-:W2:Y:S04]  /*fb50*/  LDL.LU.64 R26, [R1+0x16e8] ;  /* 0x0016e800011a7983 */ /* 0x001ea80000300a00 */
[----:B------:R-:W2:Y:S04]  /*fb60*/  LDL.LU.64 R24, [R1+0x16e0] ;  /* 0x0016e00001187983 */ /* 0x000ea80000300a00 */
[----:B------:R-:W2:Y:S02]  /*fb70*/  LDL.LU.64 R6, [R1+0x16d8] ;  /* 0x0016d80001067983 */ /* 0x000ea40000300a00 */
[----:B--2---:R-:W-:Y:S11]  /*fb80*/  HMMA.16816.F32 R24, R16, R6, R24 ;  /* 0x000000061018723c */ /* 0x004ff60000001818 */
[----:B------:R-:W-:Y:S11]  /*fb90*/  @!UPT UIADD3 URZ, URZ, URZ, URZ ;  /* 0x0000003f3f3ff290 */ /* 0x000ff6000fffe03f */
[----:B------:R-:W-:Y:S01]  /*fba0*/  @!UPT UIADD3 URZ, URZ, URZ, URZ ;  /* 0x0000003f3f3ff290 */ /* 0x000fe2000fffe03f */
[----:B------:R-:W-:Y:S04]  /*fbb0*/  STL.64 [R1+0x90], R24 ;  /* 0x0000901801007387 */ /* 0x000fe80000100a00 */
[----:B------:R0:W-:Y:S04]  /*fbc0*/  STL.64 [R1+0x98], R26 ;  /* 0x0000981a01007387 */ /* 0x0001e80000100a00 */
[----:B0-----:R-:W5:Y:S04]  /*fbd0*/  LDL.LU.64 R26, [R1+0x16d0] ;  /* 0x0016d000011a7983 */ /* 0x001f680000300a00 */
[----:B------:R-:W5:Y:S01]  /*fbe0*/  LDL.LU.64 R24, [R1+0x16c8] ;  /* 0x0016c80001187983 */ /* 0x000f620000300a00 */
[----:B------:R-:W-:-:S02]  /*fbf0*/  MOV R8, R29 ;  /* 0x0000001d00087202 */ /* 0x000fc40000000f00 */
[----:B------:R-:W-:Y:S02]  /*fc00*/  MOV R9, R28 ;  /* 0x0000001c00097202 */ /* 0x000fe40000000f00 */
[----:B---3--:R-:W-:-:S05]  /*fc10*/  MOV R3, R15 ;  /* 0x0000000f00037202 */ /* 0x008fca0000000f00 */
[C---:B------:R-:W-:Y:S08]  /*fc20*/  HMMA.16816.F32 R8, R16.reuse, R14, R8 ;  /* 0x0000000e1008723c */ /* 0x040ff00000001808 */
[----:B-----5:R-:W-:Y:S01]  /*fc30*/  HMMA.16816.F32 R20, R16, R22, R24 ;  /* 0x000000161014723c */ /* 0x020fe20000001818 */
[----:B------:R-:W2:Y:S04]  /*fc40*/  LDL.LU R26, [R1+0x16c0] ;  /* 0x0016c000011a7983 */ /* 0x000ea80000300800 */
[----:B------:R-:W2:Y:S02]  /*fc50*/  LDL.LU.64 R24, [R1+0x16b8] ;  /* 0x0016b80001187983 */ /* 0x000ea40000300a00 */
[----:B------:R-:W-:Y:S11]  /*fc60*/  MOV R27, R14 ;  /* 0x0000000e001b7202 */ /* 0x000ff60000000f00 */
[----:B------:R-:W-:Y:S06]  /*fc70*/  @!UPT UIADD3 URZ, URZ, URZ, URZ ;  /* 0x0000003f3f3ff290 */ /* 0x000fec000fffe03f */
[----:B------:R-:W-:Y:S01]  /*fc80*/  IMAD.MOV.U32 R5, RZ, RZ, R22 ;  /* 0x000000ffff057224 */ /* 0x000fe200078e0016 */
[----:B------:R-:W-:Y:S02]  /*fc90*/  MOV R4, R23 ;  /* 0x0000001700047202 */ /* 0x000fe40000000f00 */
[----:B------:R-:W-:Y:S01]  /*fca0*/  MOV R28, R20 ;  /* 0x00000014001c7202 */ /* 0x000fe20000000f00 */
[----:B------:R-:W3:Y:S01]  /*fcb0*/  LDL.LU.64 R22, [R1+0x16b0] ;  /* 0x0016b00001167983 */ /* 0x000ee20000300a00 */
[----:B------:R-:W-:-:S03]  /*fcc0*/  MOV R29, R21 ;  /* 0x00000015001d7202 */ /* 0x000fc60000000f00 */
[----:B------:R-:W3:Y:S04]  /*fcd0*/  LDL.LU.64 R20, [R1+0x16a8] ;  /* 0x0016a80001147983 */ /* 0x000ee80000300a00 */
[----:B------:R-:W3:Y:S04]  /*fce0*/  LDL.LU.64 R14, [R1+0x16a0] ;  /* 0x0016a000010e7983 */ /* 0x000ee80000300a00 */
[----:B------:R-:W3:Y:S01]  /*fcf0*/  LDL.LU.64 R12, [R1+0x1698] ;  /* 0x00169800010c7983 */ /* 0x000ee20000300a00 */
[----:B------:R-:W-:Y:S02]  /*fd00*/  MOV R18, R27 ;  /* 0x0000001b00127202 */ /* 0x000fe40000000f00 */
[----:B------:R-:W-:Y:S01]  /*fd10*/  MOV R19, R3 ;  /* 0x0000000300137202 */ /* 0x000fe20000000f00 */
[----:B------:R-:W2:Y:S04]  /*fd20*/  LDL.LU R27, [R1+0x1690] ;  /* 0x00169000011b7983 */ /* 0x000ea80000300800 */
[----:B------:R-:W4:Y:S04]  /*fd30*/  LDL.LU R3, [R1+0x168c] ;  /* 0x00168c0001037983 */ /* 0x000f280000300800 */
[----:B------:R0:W-:Y:S02]  /*fd40*/  STL.64 [R1+0x1620], R10 ;  /* 0x0016200a01007387 */ /* 0x0001e40000100a00 */
[----:B0-----:R-:W-:Y:S01]  /*fd50*/  IMAD.MOV.U32 R10, RZ, RZ, R2 ;  /* 0x000000ffff0a7224 */ /* 0x001fe200078e0002 */
[----:B------:R-:W-:Y:S01]  /*fd60*/  MOV R11, R0 ;  /* 0x00000000000b7202 */ /* 0x000fe20000000f00 */
[----:B------:R0:W-:Y:S02]  /*fd70*/  STL.64 [R1+0x1618], R8 ;  /* 0x0016180801007387 */ /* 0x0001e40000100a00 */
[----:B0-----:R-:W-:-:S04]  /*fd80*/  MOV R8, R28 ;  /* 0x0000001c00087202 */ /* 0x001fc80000000f00 */
[----:B---3--:R-:W-:Y:S11]  /*fd90*/  HMMA.16816.F32 R12, R20, R10, R12 ;  /* 0x0000000a140c723c */ /* 0x008ff6000000180c */
[----:B------:R-:W-:Y:S11]  /*fda0*/  @!UPT UIADD3 URZ, URZ, URZ, URZ ;  /* 0x0000003f3f3ff290 */ /* 0x000ff6000fffe03f */
[----:B------:R-:W-:Y:S02]  /*fdb0*/  @!UPT UIADD3 URZ, URZ, URZ, URZ ;  /* 0x0000003f3f3ff290 */ /* 0x000fe4000fffe03f */
[----:B------:R-:W-:Y:S01]  /*fdc0*/  MOV R2, R14 ;  /* 0x0000000e00027202 */ /* 0x000fe20000000f00 */
[----:B------:R-:W-:Y:S04]  /*fdd0*/  STL.64 [R1+0x60], R12 ;  /* 0x0000600c01007387 */ /* 0x000fe80000100a00 */
[----:B------:R-:W-:Y:S04]  /*fde0*/  STL [R1+0x164c], R2 ;  /* 0x00164c0201007387 */ /* 0x000fe80000100800 */
[----:B------:R-:W3:Y:S01]  /*fdf0*/  LDL.LU R28, [R1+0x1688] ;  /* 0x00168800011c7983 */ /* 0x000ee20000300800 */
[----:B------:R-:W-:Y:S01]  /*fe00*/  IMAD.MOV.U32 R10, RZ, RZ, R5 ;  /* 0x000000ffff0a7224 */ /* 0x000fe200078e0005 */
[----:B------:R-:W-:-:S02]  /*fe10*/  MOV R11, R4 ;  /* 0x00000004000b7202 */ /* 0x000fc40000000f00 */
[----:B--2---:R-:W-:Y:S01]  /*fe20*/  HMMA.16816.F32 R4, R20, R6, R24 ;  /* 0x000000061404723c */ /* 0x004fe20000001818 */
[----:B------:R-:W-:Y:S02]  /*fe30*/  MOV R9, R29 ;  /* 0x0000001d00097202 */ /* 0x000fe40000000f00 */
[----:B------:R-:W-:Y:S04]  /*fe40*/  STL.64 [R1+0x1630], R10 ;  /* 0x0016300a01007387 */ /* 0x000fe80000100a00 */
[----:B------:R-:W-:Y:S11]  /*fe50*/  STL.64 [R1+0x1628], R8 ;  /* 0x0016280801007387 */ /* 0x000ff60000100a00 */
[----:B------:R-:W-:Y:S05]  /*fe60*/  @!UPT UIADD3 URZ, URZ, URZ, URZ ;  /* 0x0000003f3f3ff290 */ /* 0x000fea000fffe03f */
[----:B------:R-:W-:Y:S01]  /*fe70*/  STL [R1+0x50], R4 ;  /* 0x0000500401007387 */ /* 0x000fe20000100800 */
[----:B------:R-:W-:Y:S02]  /*fe80*/  MOV R29, R5 ;  /* 0x00000005001d7202 */ /* 0x000fe40000000f00 */
[----:B------:R-:W-:Y:S02]  /*fe90*/  MOV R27, R6 ;  /* 0x00000006001b7202 */ /* 0x000fe40000000f00 */
[----:B------:R-:W-:Y:S02]  /*fea0*/  MOV R26, R7 ;  /* 0x00000007001a7202 */ /* 0x000fe40000000f00 */
[----:B----4-:R-:W0:Y:S04]  /*feb0*/  LDSM.16.MT88.4 R4, [R3+0x10000] ;  /* 0x010000000304783b */ /* 0x010e280000004200 */
[----:B0-----:R0:W-:Y:S04]  /*fec0*/  STL.64 [R1+0x1658], R6 ;  /* 0x0016580601007387 */ /* 0x0011e80000100a00 */
[----:B------:R-:W-:Y:S01]  /*fed0*/  STL.64 [R1+0x1650], R4 ;  /* 0x0016500401007387 */ /* 0x000fe20000100a00 */
[----:B0-----:R-:W-:Y:S01]  /*fee0*/  MOV R6, R18 ;  /* 0x0000001200067202 */ /* 0x001fe20000000f00 */
[----:B------:R-:W-:-:S05]  /*fef0*/  IMAD.MOV.U32 R7, RZ, RZ, R19 ;  /* 0x000000ffff077224 */ /* 0x000fca00078e0013 */
[----:B------:R0:W-:Y:S04]  /*ff00*/  STL.64 [R1+0x1670], R6 ;  /* 0x0016700601007387 */ /* 0x0001e80000100a00 */
[----:B0-----:R-:W2:Y:S04]  /*ff10*/  LDL.LU R6, [R1+0xc8] ;  /* 0x0000c80001067983 */ /* 0x001ea80000300800 */
[----:B------:R-:W2:Y:S04]  /*ff20*/  LDL.LU R7, [R1+0xcc] ;  /* 0x0000cc0001077983 */ /* 0x000ea80000300800 */
[----:B---3--:R-:W0:Y:S04]  /*ff30*/  LDSM.16.M88.4 R8, [R28+0x20100] ;  /* 0x020100001c08783b */ /* 0x008e280000000200 */
[----:B------:R-:W1:Y:S01]  /*ff40*/  LDSM.16.M88.4 R16, [R28+0x22100] ;  /* 0x022100001c10783b */ /* 0x000e620000000200 */
[----:B0-----:R-:W-:-:S02]  /*ff50*/  MOV R25, R8 ;  /* 0x0000000800197202 */ /* 0x001fc40000000f00 */
[----:B------:R-:W-:Y:S01]  /*ff60*/  MOV R24, R9 ;  /* 0x0000000900187202 */ /* 0x000fe20000000f00 */
[----:B------:R-:W-:Y:S04]  /*ff70*/  STL.64 [R1+0x28], R10 ;  /* 0x0000280a01007387 */ /* 0x000fe80000100a00 */
[----:B------:R-:W-:Y:S04]  /*ff80*/  STL.64 [R1+0x1668], R26 ;  /* 0x0016681a01007387 */ /* 0x000fe80000100a00 */
[----:B------:R0:W-:Y:S01]  /*ff90*/  STL.64 [R1+0x1660], R24 ;  /* 0x0016601801007387 */ /* 0x0001e20000100a00 */
[----:B------:R-:W-:-:S03]  /*ffa0*/  MOV R0, R15 ;  /* 0x0000000f00007202 */ /* 0x000fc60000000f00 */
[----:B------:R-:W3:Y:S04]  /*ffb0*/  LDSM.16.M88.4 R8, [R28+0x21100] ;  /* 0x021100001c08783b */ /* 0x000ee80000000200 */
[----:B------:R-:W4:Y:S04]  /*ffc0*/  LDSM.16.M88.4 R12, [R28+0x23100] ;  /* 0x023100001c0c783b */ /* 0x000f280000000200 */
[----:B0-----:R-:W5:Y:S04]  /*ffd0*/  LDL.LU R24, [R1+0x70] ;  /* 0x0000700001187983 */ /* 0x001f680000300800 */
[----:B------:R-:W5:Y:S04]  /*ffe0*/  LDL.LU R25, [R1+0x74] ;  /* 0x0000740001197983 */ /* 0x000f680000300800 */
[----:B------:R-:W2:Y:S04]  /*fff0*/  LDL.LU R26, [R1+0x78] ;  /* 0x00007800011a7983 */ /* 0x000ea80000300800 */
[----:B------:R-:W2:Y:S04]  /*10000*/  LDL.LU R27, [R1+0x7c] ;  /* 0x00007c00011b7983 */ /* 0x000ea80000300800 */
[----:B--2---:R-:W-:Y:S04]  /*10010*/  STL.64 [R1+0x1680], R26 ;  /* 0x0016801a01007387 */ /* 0x004fe80000100a00 */
[----:B-----5:R0:W-:Y:S04]  /*10020*/  STL.64 [R1+0x1678], R24 ;  /* 0x0016781801007387 */ /* 0x0201e80000100a00 */
[----:B0-----:R-:W2:Y:S04]  /*10030*/  LDL.LU R24, [R1+0xb0] ;  /* 0x0000b00001187983 */ /* 0x001ea80000300800 */
[----:B------:R-:W2:Y:S04]  /*10040*/  LDL.LU R25, [R1+0xb4] ;  /* 0x0000b40001197983 */ /* 0x000ea80000300800 */
[----:B------:R-:W2:Y:S04]  /*10050*/  LDL.LU R26, [R1+0xb8] ;  /* 0x0000b800011a7983 */ /* 0x000ea80000300800 */
[----:B------:R-:W2:Y:S04]  /*10060*/  LDL.LU R27, [R1+0xbc] ;  /* 0x0000bc00011b7983 */ /* 0x000ea80000300800 */
[----:B-1----:R-:W-:Y:S04]  /*10070*/  STL [R1+0x15e0], R19 ;  /* 0x0015e01301007387 */ /* 0x002fe80000100800 */
[----:B------:R-:W-:Y:S04]  /*10080*/  STL [R1+0x1648], R18 ;  /* 0x0016481201007387 */ /* 0x000fe80000100800 */
[----:B------:R0:W-:Y:S04]  /*10090*/  STL.64 [R1+0x1640], R16 ;  /* 0x0016401001007387 */ /* 0x0001e80000100a00 */
[----:B0-----:R-:W5:Y:S04]  /*100a0*/  LDL.LU R16, [R1+0xa0] ;  /* 0x0000a00001107983 */ /* 0x001f680000300800 */
[----:B------:R-:W5:Y:S04]  /*100b0*/  LDL.LU R17, [R1+0xa4] ;  /* 0x0000a40001117983 */ /* 0x000f680000300800 */
[----:B------:R-:W5:Y:S04]  /*100c0*/  LDL.LU R18, [R1+0xa8] ;  /* 0x0000a80001127983 */ /* 0x000f680000300800 */
[----:B------:R-:W5:Y:S04]  /*100d0*/  LDL.LU R19, [R1+0xac] ;  /* 0x0000ac0001137983 */ /* 0x000f680000300800 */
[----:B---3--:R-:W-:Y:S04]  /*100e0*/  STL.64 [R1], R8 ;  /* 0x0000000801007387 */ /* 0x008fe80000100a00 */
[----:B------:R-:W-:Y:S04]  /*100f0*/  STL.64 [R1+0x8], R10 ;  /* 0x0000080a01007387 */ /* 0x000fe80000100a00 */
[----:B----4-:R-:W-:Y:S04]  /*10100*/  STL [R1+0x15cc], R14 ;  /* 0x0015cc0e01007387 */ /* 0x010fe80000100800 */
[----:B------:R-:W-:Y:S04]  /*10110*/  STL [R1+0x15c8], R15 ;  /* 0x0015c80f01007387 */ /* 0x000fe80000100800 */
[----:B------:R0:W-:Y:S04]  /*10120*/  STL.64 [R1+0x1638], R12 ;  /* 0x0016380c01007387 */ /* 0x0001e80000100a00 */
[----:B0-----:R-:W3:Y:S04]  /*10130*/  LDL.LU R12, [R1+0x90] ;  /* 0x00009000010c7983 */ /* 0x001ee80000300800 */
[----:B------:R-:W3:Y:S04]  /*10140*/  LDL.LU R13, [R1+0x94] ;  /* 0x00009400010d7983 */ /* 0x000ee80000300800 */
[----:B------:R-:W3:Y:S04]  /*10150*/  LDL.LU R14, [R1+0x98] ;  /* 0x00009800010e7983 */ /* 0x000ee80000300800 */
[----:B------:R-:W3:Y:S04]  /*10160*/  LDL.LU R15, [R1+0x9c] ;  /* 0x00009c00010f7983 */ /* 0x000ee80000300800 */
[----:B------:R0:W-:Y:S01]  /*10170*/  STL [R1+0x1420], R28 ;  /* 0x0014201c01007387 */ /* 0x0001e20000100800 */
[C---:B--2---:R-:W-:Y:S03]  /*10180*/  HMMA.16816.F32 R4, R20.reuse, R6, R24 ;  /* 0x000000061404723c */ /* 0x044fe60000001818 */
[----:B------:R-:W2:Y:S04]  /*10190*/  LDL.LU.64 R26, [R1+0x1680] ;  /* 0x00168000011a7983 */ /* 0x000ea80000300a00 */
[----:B------:R-:W2:Y:S11]  /*101a0*/  LDL.LU.64 R24, [R1+0x1678] ;  /* 0x0016780001187983 */ /* 0x000eb60000300a00 */
[----:B------:R-:W-:Y:S06]  /*101b0*/  @!UPT UIADD3 URZ, URZ, URZ, URZ ;  /* 0x0000003f3f3ff290 */ /* 0x000fec000fffe03f */
[----:B------:R-:W-:Y:S01]  /*101c0*/  MOV R11, R6 ;  /* 0x00000006000b7202 */ /* 0x000fe20000000f00 */
[----:B------:R-:W-:Y:S02]  /*101d0*/  IMAD.MOV.U32 R10, RZ, RZ, R7 ;  /* 0x000000ffff0a7224 */ /* 0x000fe400078e0007 */
[----:B------:R-:W2:Y:S01]  /*101e0*/  LDL.LU.64 R6, [R1+0x1670] ;  /* 0x0016700001067983 */ /* 0x000ea20000300a00 */
[----:B------:R-:W-:Y:S02]  /*101f0*/  MOV R2, R4 ;  /* 0x0000000400027202 */ /* 0x000fe40000000f00 */
[----:B0-----:R-:W-:Y:S01]  /*10200*/  MOV R28, R5 ;  /* 0x00000005001c7202 */ /* 0x001fe20000000f00 */
[----:B--2---:R-:W-:Y:S01]  /*10210*/  HMMA.16816.F32 R20, R20, R6, R24 ;  /* 0x000000061414723c */ /* 0x004fe20000001818 */
[----:B------:R-:W2:Y:S04]  /*10220*/  LDL.LU.64 R26, [R1+0x1668] ;  /* 0x00166800011a7983 */ /* 0x000ea80000300a00 */
[----:B------:R-:W4:Y:S04]  /*10230*/  LDL.LU.64 R24, [R1+0x1660] ;  /* 0x0016600001187983 */ /* 0x000f280000300a00 */
[----:B------:R-:W3:Y:S04]  /*10240*/  LDL.LU.64 R6, [R1+0x1658] ;  /* 0x0016580001067983 */ /* 0x000ee80000300a00 */
[----:B------:R-:W3:Y:S10]  /*10250*/  LDL.LU.64 R4, [R1+0x1650] ;  /* 0x0016500001047983 */ /* 0x000ef40000300a00 */
[----:B------:R0:W-:Y:S04]  /*10260*/  STL.64 [R1+0x15d8], R22 ;  /* 0x0015d81601007387 */ /* 0x0001e80000100a00 */
[----:B------:R1:W-:Y:S01]  /*10270*/  STL.64 [R1+0x15d0], R20 ;  /* 0x0015d01401007387 */ /* 0x0003e20000100a00 */
[----:B0-----:R-:W-:-:S02]  /*10280*/  MOV R22, R11 ;  /* 0x0000000b00167202 */ /* 0x001fc40000000f00 */
[----:B------:R-:W-:Y:S02]  /*10290*/  MOV R23, R10 ;  /* 0x0000000a00177202 */ /* 0x000fe40000000f00 */
[----:B-1----:R-:W-:Y:S02]  /*102a0*/  MOV R20, R2 ;  /* 0x0000000200147202 */ /* 0x002fe40000000f00 */
[----:B------:R-:W-:Y:S01]  /*102b0*/  MOV R21, R28 ;  /* 0x0000001c00157202 */ /* 0x000fe20000000f00 */
[----:B------:R-:W4:Y:S04]  /*102c0*/  LDL.LU R2, [R1+0x164c] ;  /* 0x00164c0001027983 */ /* 0x000f280000300800 */
[----:B------:R-:W-:Y:S04]  /*102d0*/  STL.64 [R1+0x15f0], R22 ;  /* 0x0015f01601007387 */ /* 0x000fe80000100a00 */
[----:B------:R0:W-:Y:S04]  /*102e0*/  STL.64 [R1+0x15e8], R20 ;  /* 0x0015e81401007387 */ /* 0x0001e80000100a00 */
[----:B0-----:R-:W4:Y:S01]  /*102f0*/  LDL.LU R20, [R1+0x50] ;  /* 0x0000500001147983 */ /* 0x001f220000300800 */
[----:B------:R-:W-:Y:S01]  /*10300*/  MOV R21, R29 ;  /* 0x0000001d00157202 */ /* 0x000fe20000000f00 */
[----:B--2---:R-:W-:Y:S01]  /*10310*/  IMAD.MOV.U32 R22, RZ, RZ, R27 ;  /* 0x000000ffff167224 */ /* 0x004fe200078e001b */
[----:B------:R-:W-:-:S05]  /*10320*/  MOV R23, R26 ;  /* 0x0000001a00177202 */ /* 0x000fca0000000f00 */
[----:B------:R-:W-:Y:S01]  /*10330*/  STL.64 [R1+0x1600], R22 ;  /* 0x0016001601007387 */ /* 0x000fe20000100a00 */
[C---:B---3--:R-:W-:Y:S03]  /*10340*/  HMMA.16816.F32 R8, R4.reuse, R8, R12 ;  /* 0x000000080408723c */ /* 0x048fe6000000180c */
[----:B----4-:R0:W-:Y:S02]  /*10350*/  STL.64 [R1+0x15f8], R20 ;  /* 0x0015f81401007387 */ /* 0x0101e40000100a00 */
[----:B0-----:R-:W-:Y:S02]  /*10360*/  MOV R20, R25 ;  /* 0x0000001900147202 */ /* 0x001fe40000000f00 */
[----:B------:R-:W-:Y:S02]  /*10370*/  MOV R21, R24 ;  /* 0x0000001800157202 */ /* 0x000fe40000000f00 */
[----:B------:R-:W0:Y:S05]  /*10380*/  LDSM.16.MT88.4 R24, [R3+0x10100] ;  /* 0x010100000318783b */ /* 0x000e2a0000004200 */
[C---:B-----5:R-:W-:Y:S11]  /*10390*/  HMMA.16816.F32 R16, R4.reuse, R20, R16 ;  /* 0x000000140410723c */ /* 0x060ff60000001810 */
[----:B------:R-:W-:Y:S11]  /*103a0*/  @!UPT UIADD3 URZ, URZ, URZ, URZ ;  /* 0x0000003f3f3ff290 */ /* 0x000ff6000fffe03f */
[----:B------:R-:W-:Y:S01]  /*103b0*/  @!UPT UIADD3 URZ, URZ, URZ, URZ ;  /* 0x0000003f3f3ff290 */ /* 0x000fe2000fffe03f */
[----:B------:R-:W-:Y:S04]  /*103c0*/  STL [R1+0x34], R17 ;  /* 0x0000341101007387 */ /* 0x000fe80000100800 */
[----:B------:R1:W-:Y:S02]  /*103d0*/  STL.64 [R1+0x38], R18 ;  /* 0x0000381201007387 */ /* 0x0003e40000100a00 */
[----:B-1----:R-:W-:Y:S02]  /*103e0*/  MOV R19, R16 ;  /* 0x0000001000137202 */ /* 0x002fe40000000f00 */
[----:B------:R-:W2:Y:S04]  /*103f0*/  LDL.LU R18, [R1+0x1648] ;  /* 0x0016480001127983 */ /* 0x000ea80000300800 */
[----:B------:R-:W3:Y:S04]  /*10400*/  LDL.LU.64 R16, [R1+0x1640] ;  /* 0x0016400001107983 */ /* 0x000ee80000300a00 */
[----:B------:R-:W4:Y:S04]  /*10410*/  LDL.LU.64 R12, [R1+0x1638] ;  /* 0x00163800010c7983 */ /* 0x000f280000300a00 */
[----:B------:R-:W-:Y:S04]  /*10420*/  STL.64 [R1+0x10], R8 ;  /* 0x0000100801007387 */ /* 0x000fe80000100a00 */
[----:B------:R1:W-:Y:S04]  /*10430*/  STL.64 [R1+0x18], R10 ;  /* 0x0000180a01007387 */ /* 0x0003e80000100a00 */
[----:B-1----:R-:W3:Y:S04]  /*10440*/  LDL.LU.64 R10, [R1+0x1630] ;  /* 0x00163000010a7983 */ /* 0x002ee80000300a00 */
[----:B------:R-:W3:Y:S02]  /*10450*/  LDL.LU.64 R8, [R1+0x1628] ;  /* 0x0016280001087983 */ /* 0x000ee40000300a00 */
[----:B---3--:R-:W-:Y:S11]  /*10460*/  HMMA.16816.F32 R8, R4, R16, R8 ;  /* 0x000000100408723c */ /* 0x008ff60000001808 */
[----:B------:R-:W-:Y:S11]  /*10470*/  @!UPT UIADD3 URZ, URZ, URZ, URZ ;  /* 0x0000003f3f3ff290 */ /* 0x000ff6000fffe03f */
[----:B------:R-:W-:Y:S02]  /*10480*/  @!UPT UIADD3 URZ, URZ, URZ, URZ ;  /* 0x0000003f3f3ff290 */ /* 0x000fe4000fffe03f */
[----:B------:R-:W-:Y:S01]  /*10490*/  MOV R29, R10 ;  /* 0x0000000a001d7202 */ /* 0x000fe20000000f00 */
[----:B------:R-:W-:Y:S01]  /*104a0*/  IMAD.MOV.U32 R15, RZ, RZ, R9 ;  /* 0x000000ffff0f7224 */ /* 0x000fe200078e0009 */
[----:B------:R-:W-:Y:S02]  /*104b0*/  MOV R28, R11 ;  /* 0x0000000b001c7202 */ /* 0x000fe40000000f00 */
[----:B------:R-:W-:Y:S01]  /*104c0*/  MOV R14, R8 ;  /* 0x00000008000e7202 */ /* 0x000fe20000000f00 */
[----:B------:R-:W4:Y:S04]  /*104d0*/  LDL.LU.64 R10, [R1+0x1620] ;  /* 0x00162000010a7983 */ /* 0x000f280000300a00 */
[----:B------:R-:W4:Y:S04]  /*104e0*/  LDL.LU.64 R8, [R1+0x1618] ;  /* 0x0016180001087983 */ /* 0x000f280000300a00 */
[----:B--2---:R-:W-:Y:S04]  /*104f0*/  STL.64 [R1+0x1610], R18 ;  /* 0x0016101201007387 */ /* 0x004fe80000100a00 */
[----:B------:R1:W-:Y:S04]  /*10500*/  STL.64 [R1+0x1608], R16 ;  /* 0x0016081001007387 */ /* 0x0003e80000100a00 */
[----:B-1----:R-:W0:Y:S04]  /*10510*/  LDL.LU R16, [R1+0x60] ;  /* 0x0000600001107983 */ /* 0x002e280000300800 */
[----:B------:R-:W0:Y:S01]  /*10520*/  LDL.LU R17, [R1+0x64] ;  /* 0x0000640001117983 */ /* 0x000e220000300800 */
[----:B------:R-:W-:-:S02]  /*10530*/  MOV R18, R2 ;  /* 0x0000000200127202 */ /* 0x000fc40000000f00 */
[----:B------:R-:W-:Y:S01]  /*10540*/  MOV R19, R0 ;  /* 0x0000000000137202 */ /* 0x000fe20000000f00 */
[----:B----4-:R-:W-:Y:S01]  /*10550*/  HMMA.16816.F32 R4, R4, R12, R8 ;  /* 0x0000000c0404723c */ /* 0x010fe20000001808 */
[----:B------:R-:W-:Y:S07]  /*10560*/  LDSM.16.MT88.4 R8, [R3+0x12000] ;  /* 0x012000000308783b */ /* 0x000fee0000004200 */
[----:B0-----:R-:W-:Y:S11]  /*10570*/  HMMA.16816.F32 R20, R24, R20, R16 ;  /* 0x000000141814723c */ /* 0x001ff60000001810 */
[----:B------:R-:W-:Y:S04]  /*10580*/  @!UPT UIADD3 URZ, URZ, URZ, URZ ;  /* 0x0000003f3f3ff290 */ /* 0x000fe8000fffe03f */
[----:B------:R-:W-:Y:S04]  /*10590*/  STL.64 [R1+0x15a0], R6 ;  /* 0x0015a00601007387 */ /* 0x000fe80000100a00 */
[----:B------:R0:W-:Y:S04]  /*105a0*/  STL.64 [R1+0x1598], R4 ;  /* 0x0015980401007387 */ /* 0x0001e80000100a00 */
[----:B0-----:R-:W2:Y:S04]  /*105b0*/  LDL.LU.64 R4, [R1] ;  /* 0x0000000001047983 */ /* 0x001ea80000300a00 */
[----:B------:R-:W3:Y:S04]  /*105c0*/  LDL.LU.64 R6, [R1+0x8] ;  /* 0x0000080001067983 */ /* 0x000ee80000300a00 */
[----:B------:R-:W4:Y:S01]  /*105d0*/  LDL.LU.64 R18, [R1+0x1610] ;  /* 0x0016100001127983 */ /* 0x000f220000300a00 */
[----:B------:R-:W-:Y:S01]  /*105e0*/  MOV R2, R22 ;  /* 0x0000001600027202 */ /* 0x000fe20000000f00 */
[----:B------:R-:W-:-:S02]  /*105f0*/  IMAD.MOV.U32 R0, RZ, RZ, R23 ;  /* 0x000000ffff007224 */ /* 0x000fc400078e0017 */
[----:B------:R-:W5:Y:S04]  /*10600*/  LDL.LU.64 R16, [R1+0x1608] ;  /* 0x0016080001107983 */ /* 0x000f680000300a00 */
[----:B------:R0:W-:Y:S04]  /*10610*/  STL.64 [R1+0x60], R20 ;  /* 0x0000601401007387 */ /* 0x0001e80000100a00 */
[----:B------:R-:W2:Y:S04]  /*10620*/  LDL.LU.64 R22, [R1+0x1600] ;  /* 0x0016000001167983 */ /* 0x000ea80000300a00 */
[----:B0-----:R-:W2:Y:S04]  /*10630*/  LDL.LU.64 R20, [R1+0x15f8] ;  /* 0x0015f80001147983 */ /* 0x001ea80000300a00 */
[----:B------:R-:W-:Y:S04]  /*10640*/  STL [R1+0x158c], R0 ;  /* 0x00158c0001007387 */ /* 0x000fe80000100800 */
[----:B------:R-:W-:Y:S01]  /*10650*/  STL [R1+0x1588], R2 ;  /* 0x0015880201007387 */ /* 0x000fe20000100800 */
[----:B--2---:R-:W-:Y:S11]  /*10660*/  HMMA.16816.F32 R20, R24, R4, R20 ;  /* 0x000000041814723c */ /* 0x004ff60000001814 */
[----:B------:R-:W-:Y:S11]  /*10670*/  @!UPT UIADD3 URZ, URZ, URZ, URZ ;  /* 0x0000003f3f3ff290 */ /* 0x000ff6000fffe03f */
[----:B------:R-:W-:Y:S01]  /*10680*/  @!UPT UIADD3 URZ, URZ, URZ, URZ ;  /* 0x0000003f3f3ff290 */ /* 0x000fe2000fffe03f */
[----:B------:R-:W-:Y:S04]  /*10690*/  STL.64 [R1+0xa0], R20 ;  /* 0x0000a01401007387 */ /* 0x000fe80000100a00 */
[----:B------:R0:W-:Y:S04]  /*106a0*/  STL.64 [R1+0xa8], R22 ;  /* 0x0000a81601007387 */ /* 0x0001e80000100a00 */
[----:B0-----:R-:W5:Y:S04]  /*106b0*/  LDL.LU.64 R22, [R1+0x15f0] ;  /* 0x0015f00001167983 */ /* 0x001f680000300a00 */
[----:B------:R-:W5:Y:S01]  /*106c0*/  LDL.LU.64 R20, [R1+0x15e8] ;  /* 0x0015e80001147983 */ /* 0x000f620000300a00 */
[----:B----4-:R-:W-:-:S03]  /*106d0*/  MOV R4, R19 ;  /* 0x0000001300047202 */ /* 0x010fc60000000f00 */
[----:B---3--:R0:W-:Y:S04]  /*106e0*/  STL.64 [R1+0x15b0], R6 ;  /* 0x0015b00601007387 */ /* 0x0081e80000100a00 */
[----:B------:R-:W2:Y:S04]  /*106f0*/  LDL.LU R19, [R1+0x15e0] ;  /* 0x0015e00001137983 */ /* 0x000ea80000300800 */
[----:B------:R-:W3:Y:S04]  /*10700*/  LDL.LU R5, [R1+0x34] ;  /* 0x0000340001057983 */ /* 0x000ee80000300800 */
[----:B0-----:R-:W3:Y:S04]  /*10710*/  LDL.LU R6, [R1+0x38] ;  /* 0x0000380001067983 */ /* 0x001ee80000300800 */
[----:B------:R-:W3:Y:S01]  /*10720*/  LDL.LU R7, [R1+0x3c] ;  /* 0x00003c0001077983 */ /* 0x000ee20000300800 */
[C---:B-----5:R-:W-:Y:S11]  /*10730*/  HMMA.16816.F32 R20, R24.reuse, R16, R20 ;  /* 0x000000101814723c */ /* 0x060ff60000001814 */
[----:B------:R-:W-:Y:S11]  /*10740*/  @!UPT UIADD3 URZ, URZ, URZ, URZ ;  /* 0x0000003f3f3ff290 */ /* 0x000ff6000fffe03f */
[----:B------:R-:W-:Y:S01]  /*10750*/  @!UPT UIADD3 URZ, URZ, URZ, URZ ;  /* 0x0000003f3f3ff290 */ /* 0x000fe2000fffe03f */
[----:B------:R-:W-:Y:S04]  /*10760*/  STL.64 [R1+0x90], R20 ;  /* 0x0000901401007387 */ /* 0x000fe80000100a00 */
[----:B------:R0:W-:Y:S04]  /*10770*/  STL.64 [R1+0x98], R22 ;  /* 0x0000981601007387 */ /* 0x0001e80000100a00 */
[----:B0-----:R-:W4:Y:S04]  /*10780*/  LDL.LU.64 R22, [R1+0x15d8] ;  /* 0x0015d80001167983 */ /* 0x001f280000300a00 */
[----:B------:R-:W4:Y:S04]  /*10790*/  LDL.LU.64 R20, [R1+0x15d0] ;  /* 0x0015d00001147983 */ /* 0x000f280000300a00 */
[----:B--2---:R0:W-:Y:S04]  /*107a0*/  STL.64 [R1+0x15a8], R18 ;  /* 0x0015a81201007387 */ /* 0x0041e80000100a00 */
[----:B------:R-:W2:Y:S04]  /*107b0*/  LDL.LU R16, [R1+0x10] ;  /* 0x0000100001107983 */ /* 0x000ea80000300800 */
[----:B------:R-:W2:Y:S04]  /*107c0*/  LDL.LU R17, [R1+0x14] ;  /* 0x0000140001117983 */ /* 0x000ea80000300800 */
[----:B0-----:R-:W5:Y:S04]  /*107d0*/  LDL.LU R18, [R1+0x18] ;  /* 0x0000180001127983 */ /* 0x001f680000300800 */
[----:B------:R-:W5:Y:S04]  /*107e0*/  LDL.LU R19, [R1+0x1c] ;  /* 0x00001c0001137983 */ /* 0x000f680000300800 */
[----:B-----5:R0:W-:Y:S04]  /*107f0*/  STL.64 [R1+0x15c0], R18 ;  /* 0x0015c01201007387 */ /* 0x0201e80000100a00 */
[----:B--2---:R-:W-:Y:S04]  /*10800*/  STL.64 [R1+0x15b8], R16 ;  /* 0x0015b81001007387 */ /* 0x004fe80000100a00 */
[----:B0-----:R-:W3:Y:S01]  /*10810*/  LDL.64 R18, [R1+0x28] ;  /* 0x0000280001127983 */ /* 0x001ee20000100a00 */
[----:B----4-:R-:W-:Y:S07]  /*10820*/  HMMA.16816.F32 R20, R24, R12, R20 ;  /* 0x0000000c1814723c */ /* 0x010fee0000001814 */
[----:B------:R-:W-:-:S02]  /*10830*/  MOV R24, R14 ;  /* 0x0000000e00187202 */ /* 0x000fc40000000f00 */
[----:B------:R-:W2:Y:S11]  /*10840*/  LDL.LU R14, [R1+0x15cc] ;  /* 0x0015cc00010e7983 */ /* 0x000eb60000300800 */
[----:B------:R-:W-:Y:S03]  /*10850*/  @!UPT UIADD3 URZ, URZ, URZ, URZ ;  /* 0x0000003f3f3ff290 */ /* 0x000fe6000fffe03f */
[----:B------:R-:W-:Y:S04]  /*10860*/  STL.64 [R1+0x50], R20 ;  /* 0x0000501401007387 */ /* 0x000fe80000100a00 */
[----:B------:R-:W-:Y:S04]  /*10870*/  STL.64 [R1+0x58], R22 ;  /* 0x0000581601007387 */ /* 0x000fe80000100a00 */
[----:B------:R-:W0:Y:S01]  /*10880*/  LDSM.16.MT88.4 R20, [R3+0x12100] ;  /* 0x012100000314783b */ /* 0x000e220000004200 */
[----:B------:R-:W-:-:S03]  /*10890*/  MOV R25, R15 ;  /* 0x0000000f00197202 */ /* 0x000fc60000000f00 */
[----:B------:R-:W2:Y:S04]  /*108a0*/  LDL.LU R15, [R1+0x15c8] ;  /* 0x0015c800010f7983 */ /* 0x000ea80000300800 */
[----:B0-----:R0:W-:Y:S01]  /*108b0*/  STL [R1+0x1590], R23 ;  /* 0x0015901701007387 */ /* 0x0011e20000100800 */
[C---:B---3--:R-:W-:Y:S01]  /*108c0*/  HMMA.16816.F32 R4, R8.reuse, R18, R4 ;  /* 0x000000120804723c */ /* 0x048fe20000001804 */
[----:B------:R-:W-:Y:S02]  /*108d0*/  IMAD.MOV.U32 R2, RZ, RZ, R18 ;  /* 0x000000ffff027224 */ /* 0x000fe400078e0012 */
[----:B------:R-:W3:Y:S04]  /*108e0*/  LDL.LU.64 R18, [R1+0x15c0] ;  /* 0x0015c00001127983 */ /* 0x000ee80000300a00 */
[----:B------:R-:W3:Y:S11]  /*108f0*/  LDL.LU.64 R16, [R1+0x15b8] ;  /* 0x0015b80001107983 */ /* 0x000ef60000300a00 */
[----:B------:R-:W-:Y:S05]  /*10900*/  @!UPT UIADD3 URZ, URZ, URZ, URZ ;  /* 0x0000003f3f3ff290 */ /* 0x000fea000fffe03f */
[----:B------:R-:W-:Y:S01]  /*10910*/  STL.64 [R1+0x40], R4 ;  /* 0x0000400401007387 */ /* 0x000fe20000100a00 */
[----:B------:R-:W-:Y:S02]  /*10920*/  MOV R13, R6 ;  /* 0x00000006000d7202 */ /* 0x000fe40000000f00 */
[----:B------:R-:W-:Y:S02]  /*10930*/  MOV R12, R7 ;  /* 0x00000007000c7202 */ /* 0x000fe40000000f00 */
[----:B------:R-:W3:Y:S04]  /*10940*/  LDL.LU.64 R6, [R1+0x15b0] ;  /* 0x0015b00001067983 */ /* 0x000ee80000300a00 */
[----:B------:R-:W-:Y:S04]  /*10950*/  STL [R1+0x154c], R12 ;  /* 0x00154c0c01007387 */ /* 0x000fe80000100800 */
[----:B------:R-:W-:Y:S01]  /*10960*/  STL [R1+0x1548], R13 ;  /* 0x0015480d01007387 */ /* 0x000fe20000100800 */
[----:B---3--:R-:W-:Y:S01]  /*10970*/  HMMA.16816.F32 R16, R8, R6, R16 ;  /* 0x000000060810723c */ /* 0x008fe20000001810 */
[----:B0-----:R-:W-:-:S02]  /*10980*/  MOV R23, R6 ;  /* 0x0000000600177202 */ /* 0x001fc40000000f00 */
[----:B------:R-:W-:Y:S11]  /*10990*/  MOV R0, R7 ;  /* 0x0000000700007202 */ /* 0x000ff60000000f00 */
[----:B------:R-:W-:Y:S09]  /*109a0*/  @!UPT UIADD3 URZ, URZ, URZ, URZ ;  /* 0x0000003f3f3ff290 */ /* 0x000ff2000fffe03f */
[----:B------:R-:W-:Y:S04]  /*109b0*/  STL.64 [R1+0x30], R16 ;  /* 0x0000301001007387 */ /* 0x000fe80000100a00 */
[----:B------:R0:W-:Y:S04]  /*109c0*/  STL.64 [R1+0x38], R18 ;  /* 0x0000381201007387 */ /* 0x0001e80000100a00 */
[----:B0-----:R-:W3:Y:S04]  /*109d0*/  LDL.LU.64 R18, [R1+0x15a8] ;  /* 0x0015a80001127983 */ /* 0x001ee80000300a00 */
[----:B------:R-:W2:Y:S04]  /*109e0*/  LDL.LU.64 R6, [R1+0x15a0] ;  /* 0x0015a00001067983 */ /* 0x000ea80000300a00 */
[----:B------:R-:W2:Y:S04]  /*109f0*/  LDL.LU.64 R4, [R1+0x1598] ;  /* 0x0015980001047983 */ /* 0x000ea80000300a00 */
[----:B------:R-:W0:Y:S01]  /*10a00*/  S2R R16, SR_TID.X ;  /* 0x0000000000107919 */ /* 0x000e220000002100 */
[----:B------:R-:W-:-:S02]  /*10a10*/  MOV R26, R29 ;  /* 0x0000001d001a7202 */ /* 0x000fc40000000f00 */
[----:B------:R-:W-:Y:S02]  /*10a20*/  MOV R27, R28 ;  /* 0x0000001c001b7202 */ /* 0x000fe40000000f00 */
[----:B0-----:R-:W-:-:S05]  /*10a30*/  SHF.L.U32 R17, R16, 0x1, RZ ;  /* 0x0000000110117819 */ /* 0x001fca00000006ff */
[C---:B---3--:R-:W-:Y:S08]  /*10a40*/  HMMA.16816.F32 R24, R8.reuse, R18, R24 ;  /* 0x000000120818723c */ /* 0x048ff00000001818 */
[----:B--2---:R-:W-:Y:S07]  /*10a50*/  HMMA.16816.F32 R4, R8, R14, R4 ;  /* 0x0000000e0804723c */ /* 0x004fee0000001804 */
[----:B------:R-:W-:-:S05]  /*10a60*/  LOP3.LUT R11, R16, 0x7, RZ, 0xc0, !PT ;  /* 0x00000007100b7812 */ /* 0x000fca00078ec0ff */
[----:B------:R-:W-:-:S05]  /*10a70*/  IMAD R11, R11, 0x210, RZ ;  /* 0x000002100b0b7824 */ /* 0x000fca00078e02ff */
[----:B------:R-:W-:Y:S01]  /*10a80*/  LOP3.LUT R11, R11, 0x30, R17, 0x78, !PT ;  /* 0x000000300b0b7812 */ /* 0x000fe200078e7811 */
[----:B------:R-:W-:Y:S01]  /*10a90*/  STL.64 [R1+0x80], R24 ;  /* 0x0000801801007387 */ /* 0x000fe20000100a00 */
[----:B------:R-:W-:Y:S02]  /*10aa0*/  MOV R12, R26 ;  /* 0x0000001a000c7202 */ /* 0x000fe40000000f00 */
[----:B------:R-:W-:Y:S01]  /*10ab0*/  LOP3.LUT R11, R11, 0x40, RZ, 0x3c, !PT ;  /* 0x000000400b0b7812 */ /* 0x000fe200078e3cff */
[----:B------:R-:W-:Y:S01]  /*10ac0*/  IMAD.MOV.U32 R13, RZ, RZ, R27 ;  /* 0x000000ffff0d7224 */ /* 0x000fe200078e001b */
[----:B------:R-:W-:Y:S01]  /*10ad0*/  STL.64 [R1+0x70], R4 ;  /* 0x0000700401007387 */ /* 0x000fe20000100a00 */
[----:B------:R-:W-:Y:S02]  /*10ae0*/  MOV R29, R6 ;  /* 0x00000006001d7202 */ /* 0x000fe40000000f00 */
[----:B------:R-:W-:Y:S01]  /*10af0*/  MOV R28, R7 ;  /* 0x00000007001c7202 */ /* 0x000fe20000000f00 */
[----:B------:R-:W0:Y:S04]  /*10b00*/  LDSM.16.MT88.4 R24, [R3+0x14000] ;  /* 0x014000000318783b */ /* 0x000e280000004200 */
[----:B------:R-:W1:Y:S04]  /*10b10*/  LDSM.16.M88.4 R4, [R11+0x20100] ;  /* 0x020100000b04783b */ /* 0x000e680000000200 */
[----:B------:R-:W-:Y:S04]  /*10b20*/  STL [R1+0x1554], R14 ;  /* 0x0015540e01007387 */ /* 0x000fe80000100800 */
[----:B------:R-:W-:Y:S04]  /*10b30*/  STL [R1+0x1550], R15 ;  /* 0x0015500f01007387 */ /* 0x000fe80000100800 */
[----:B0-----:R-:W-:Y:S04]  /*10b40*/  STL.64 [R1+0x1540], R26 ;  /* 0x0015401a01007387 */ /* 0x001fe80000100a00 */
[----:B------:R-:W-:Y:S01]  /*10b50*/  STL.64 [R1+0x1538], R24 ;  /* 0x0015381801007387 */ /* 0x000fe20000100a00 */
[----:B-1----:R-:W-:-:S02]  /*10b60*/  MOV R16, R4 ;  /* 0x0000000400107202 */ /* 0x002fc40000000f00 */
[----:B------:R-:W-:Y:S01]  /*10b70*/  MOV R17, R5 ;  /* 0x0000000500117202 */ /* 0x000fe20000000f00 */
[----:B------:R-:W-:Y:S04]  /*10b80*/  STL.64 [R1+0x18], R6 ;  /* 0x0000180601007387 */ /* 0x000fe80000100a00 */
[----:B------:R-:W0:Y:S04]  /*10b90*/  LDSM.16.M88.4 R4, [R11+0x21100] ;  /* 0x021100000b04783b */ /* 0x000e280000000200 */
[----:B------:R1:W-:Y:S04]  /*10ba0*/  STL.64 [R1+0x1560], R18 ;  /* 0x0015601201007387 */ /* 0x0003e80000100a00 */
[----:B------:R-:W-:Y:S04]  /*10bb0*/  STL.64 [R1+0x1558], R16 ;  /* 0x0015581001007387 */ /* 0x000fe80000100a00 */
[----:B------:R-:W2:Y:S01]  /*10bc0*/  LDSM.16.M88.4 R24, [R11+0x22100] ;  /* 0x022100000b18783b */ /* 0x000ea20000000200 */
[----:B-1----:R-:W-:Y:S01]  /*10bd0*/  IMAD.MOV.U32 R18, RZ, RZ, R23 ;  /* 0x000000ffff127224 */ /* 0x002fe200078e0017 */
[----:B------:R-:W-:-:S02]  /*10be0*/  MOV R19, R0 ;  /* 0x0000000000137202 */ /* 0x000fc40000000f00 */
[----:B------:R-:W3:Y:S04]  /*10bf0*/  LDL.LU R23, [R1+0x1590] ;  /* 0x0015900001177983 */ /* 0x000ee80000300800 */
[----:B------:R-:W4:Y:S04]  /*10c00*/  LDL.LU R0, [R1+0x158c] ;  /* 0x00158c0001007983 */ /* 0x000f280000300800 */
[----:B------:R1:W-:Y:S04]  /*10c10*/  STL.64 [R1+0x1578], R18 ;  /* 0x0015781201007387 */ /* 0x0003e80000100a00 */
[----:B------:R-:W5:Y:S01]  /*10c20*/  LDSM.16.M88.4 R8, [R11+0x23100] ;  /* 0x023100000b08783b */ /* 0x000f620000000200 */
[----:B-1----:R-:W-:-:S03]  /*10c30*/  MOV R18, R2 ;  /* 0x0000000200127202 */ /* 0x002fc60000000f00 */
[----:B------:R-:W3:Y:S04]  /*10c40*/  LDL.LU R2, [R1+0x1588] ;  /* 0x0015880001027983 */ /* 0x000ee80000300800 */
[----:B------:R-:W3:Y:S04]  /*10c50*/  LDL.LU R19, [R1+0x2c] ;  /* 0x00002c0001137983 */ /* 0x000ee80000300800 */
[----:B0-----:R-:W-:Y:S04]  /*10c60*/  STL [R1+0x14c4], R6 ;  /* 0x0014c40601007387 */ /* 0x001fe80000100800 */
[----:B------:R-:W-:Y:S04]  /*10c70*/  STL [R1+0x14c0], R7 ;  /* 0x0014c00701007387 */ /* 0x000fe80000100800 */
[----:B------:R0:W-:Y:S04]  /*10c80*/  STL.64 [R1+0x1580], R4 ;  /* 0x0015800401007387 */ /* 0x0001e80000100a00 */
[----:B0-----:R-:W3:Y:S04]  /*10c90*/  LDL.LU R4, [R1+0x60] ;  /* 0x0000600001047983 */ /* 0x001ee80000300800 */
[----:B------:R-:W3:Y:S04]  /*10ca0*/  LDL.LU R5, [R1+0x64] ;  /* 0x0000640001057983 */ /* 0x000ee80000300800 */
[----:B--2---:R-:W-:Y:S01]  /*10cb0*/  STL.64 [R1+0xd0], R24 ;  /* 0x0000d01801007387 */ /* 0x004fe20000100a00 */
[----:B-----5:R-:W-:-:S02]  /*10cc0*/  MOV R14, R8 ;  /* 0x00000008000e7202 */ /* 0x020fc40000000f00 */
[----:B------:R-:W-:Y:S02]  /*10cd0*/  MOV R15, R9 ;  /* 0x00000009000f7202 */ /* 0x000fe40000000f00 */
[----:B----4-:R-:W-:Y:S01]  /*10ce0*/  MOV R7, R0 ;  /* 0x0000000000077202 */ /* 0x010fe20000000f00 */
[----:B------:R-:W-:-:S05]  /*10cf0*/  IMAD.MOV.U32 R0, RZ, RZ, R27 ;  /* 0x000000ffff007224 */ /* 0x000fca00078e001b */
[----:B------:R-:W-:Y:S01]  /*10d00*/  STL [R1+0x14cc], R0 ;  /* 0x0014cc0001007387 */ /* 0x000fe20000100800 */
[----:B---3--:R-:W-:Y:S02]  /*10d10*/  MOV R6, R2 ;  /* 0x0000000200067202 */ /* 0x008fe40000000f00 */
[----:B------:R-:W-:-:S05]  /*10d20*/  MOV R2, R26 ;  /* 0x0000001a00027202 */ /* 0x000fca0000000f00 */
[----:B------:R-:W-:Y:S04]  /*10d30*/  STL [R1+0x14c8], R2 ;  /* 0x0014c80201007387 */ /* 0x000fe80000100800 */
[----:B------:R-:W-:Y:S04]  /*10d40*/  STL.64 [R1+0xe0], R8 ;  /* 0x0000e00801007387 */ /* 0x000fe80000100a00 */
[----:B------:R-:W-:Y:S04]  /*10d50*/  STL.64 [R1+0xe8], R10 ;  /* 0x0000e80a01007387 */ /* 0x000fe80000100a00 */
[----:B------:R-:W0:Y:S04]  /*10d60*/  LDSM.16.MT88.4 R8, [R3+0x14100] ;  /* 0x014100000308783b */ /* 0x000e280000004200 */
[----:B------:R-:W-:Y:S01]  /*10d70*/  STL.64 [R1+0x1570], R14 ;  /* 0x0015700e01007387 */ /* 0x000fe20000100a00 */
[----:B------:R-:W-:Y:S03]  /*10d80*/  HMMA.16816.F32 R16, R20, R18, R4 ;  /* 0x000000121410723c */ /* 0x000fe60000001804 */
[----:B------:R1:W-:Y:S04]  /*10d90*/  STL.64 [R1+0x1568], R12 ;  /* 0x0015680c01007387 */ /* 0x0003e80000100a00 */
[----:B-1----:R-:W2:Y:S04]  /*10da0*/  LDL.LU R12, [R1+0xa0] ;  /* 0x0000a000010c7983 */ /* 0x002ea80000300800 */
[----:B------:R-:W2:Y:S04]  /*10db0*/  LDL.LU R13, [R1+0xa4] ;  /* 0x0000a400010d7983 */ /* 0x000ea80000300800 */
[----:B------:R-:W2:Y:S04]  /*10dc0*/  LDL.LU R14, [R1+0xa8] ;  /* 0x0000a800010e7983 */ /* 0x000ea80000300800 */
[----:B------:R-:W2:Y:S04]  /*10dd0*/  LDL.LU R15, [R1+0xac] ;  /* 0x0000ac00010f7983 */ /* 0x000ea80000300800 */
[----:B------:R-:W3:Y:S04]  /*10de0*/  LDL.LU R24, [R1+0x50] ;  /* 0x0000500001187983 */ /* 0x000ee80000300800 */
[----:B------:R-:W3:Y:S04]  /*10df0*/  LDL.LU R25, [R1+0x54] ;  /* 0x0000540001197983 */ /* 0x000ee80000300800 */
[----:B------:R-:W3:Y:S04]  /*10e00*/  LDL.LU R26, [R1+0x58] ;  /* 0x00005800011a7983 */ /* 0x000ee80000300800 */
[----:B------:R-:W3:Y:S04]  /*10e10*/  LDL.LU R27, [R1+0x5c] ;  /* 0x00005c00011b7983 */ /* 0x000ee80000300800 */
[----:B0-----:R-:W-:Y:S04]  /*10e20*/  STL.64 [R1+0x14f8], R10 ;  /* 0x0014f80a01007387 */ /* 0x001fe80000100a00 */
[----:B------:R0:W-:Y:S01]  /*10e30*/  STL.64 [R1+0x14f0], R8 ;  /* 0x0014f00801007387 */ /* 0x0001e20000100a00 */
[----:B------:R-:W-:Y:S01]  /*10e40*/  MOV R2, R18 ;  /* 0x0000001200027202 */ /* 0x000fe20000000f00 */
[----:B------:R-:W-:-:S02]  /*10e50*/  IMAD.MOV.U32 R0, RZ, RZ, R19 ;  /* 0x000000ffff007224 */ /* 0x000fc400078e0013 */
[----:B0-----:R-:W4:Y:S04]  /*10e60*/  LDL.LU R8, [R1+0x90] ;  /* 0x0000900001087983 */ /* 0x001f280000300800 */
[----:B------:R-:W4:Y:S04]  /*10e70*/  LDL.LU R9, [R1+0x94] ;  /* 0x0000940001097983 */ /* 0x000f280000300800 */
[----:B------:R-:W4:Y:S04]  /*10e80*/  LDL.LU R10, [R1+0x98] ;  /* 0x00009800010a7983 */ /* 0x000f280000300800 */
[----:B------:R-:W4:Y:S04]  /*10e90*/  LDL.LU R11, [R1+0x9c] ;  /* 0x00009c00010b7983 */ /* 0x000f280000300800 */
[----:B------:R-:W5:Y:S04]  /*10ea0*/  LDL.LU.64 R4, [R1+0x1580] ;  /* 0x0015800001047983 */ /* 0x000f680000300a00 */
[----:B------:R-:W2:Y:S01]  /*10eb0*/  LDL.LU.64 R18, [R1+0x1578] ;  /* 0x0015780001127983 */ /* 0x000ea20000300a00 */
[----:B------:R-:W-:-:S02]  /*10ec0*/  MOV R7, R16 ;  /* 0x0000001000077202 */ /* 0x000fc40000000f00 */
[----:B------:R-:W-:Y:S02]  /*10ed0*/  MOV R6, R17 ;  /* 0x0000001100067202 */ /* 0x000fe40000000f00 */
[C---:B--2---:R-:W-:Y:S01]  /*10ee0*/  HMMA.16816.F32 R16, R20.reuse, R18, R12 ;  /* 0x000000121410723c */ /* 0x044fe2000000180c */
[----:B------:R-:W2:Y:S04]  /*10ef0*/  LDL.LU.64 R14, [R1+0x1570] ;  /* 0x00157000010e7983 */ /* 0x000ea80000300a00 */
[----:B------:R-:W2:Y:S11]  /*10f00*/  LDL.LU.64 R12, [R1+0x1568] ;  /* 0x00156800010c7983 */ /* 0x000eb60000300a00 */
[----:B------:R-:W-:Y:S07]  /*10f10*/  @!UPT UIADD3 URZ, URZ, URZ, URZ ;  /* 0x0000003f3f3ff290 */ /* 0x000fee000fffe03f */
[----:B------:R-:W-:Y:S04]  /*10f20*/  STL.64 [R1+0xa0], R16 ;  /* 0x0000a01001007387 */ /* 0x000fe80000100a00 */
[----:B------:R0:W-:Y:S04]  /*10f30*/  STL.64 [R1+0xa8], R18 ;  /* 0x0000a81201007387 */ /* 0x0001e80000100a00 */
[----:B0-----:R-:W4:Y:S04]  /*10f40*/  LDL.LU.64 R18, [R1+0x1560] ;  /* 0x0015600001127983 */ /* 0x001f280000300a00 */
[----:B------:R-:W2:Y:S01]  /*10f50*/  LDL.LU.64 R16, [R1+0x1558] ;  /* 0x0015580001107983 */ /* 0x000ea20000300a00 */
[----:B----4-:R-:W-:Y:S11]  /*10f60*/  HMMA.16816.F32 R8, R20, R18, R8 ;  /* 0x000000121408723c */ /* 0x010ff60000001808 */
[----:B------:R-:W-:Y:S11]  /*10f70*/  @!UPT UIADD3 URZ, URZ, URZ, URZ ;  /* 0x0000003f3f3ff290 */ /* 0x000ff6000fffe03f */
[----:B------:R-:W-:Y:S01]  /*10f80*/  @!UPT UIADD3 URZ, URZ, URZ, URZ ;  /* 0x0000003f3f3ff290 */ /* 0x000fe2000fffe03f */
[----:B------:R2:W-:Y:S04]  /*10f90*/  STL.64 [R1+0x90], R8 ;  /* 0x0000900801007387 */ /* 0x0005e80000100a00 */
[----:B------:R-:W-:Y:S01]  /*10fa0*/  STL.64 [R1+0x98], R10 ;  /* 0x0000980a01007387 */ /* 0x000fe20000100a00 */
[----:B--2---:R-:W-:Y:S02]  /*10fb0*/  MOV R8, R14 ;  /* 0x0000000e00087202 */ /* 0x004fe40000000f00 */
[----:B------:R-:W-:Y:S01]  /*10fc0*/  MOV R9, R15 ;  /* 0x0000000f00097202 */ /* 0x000fe20000000f00 */
[----:B------:R-:W3:Y:S04]  /*10fd0*/  LDL.LU R14, [R1+0x1554] ;  /* 0x00155400010e7983 */ /* 0x000ee80000300800 */
[----:B------:R-:W3:Y:S04]  /*10fe0*/  LDL.LU R15, [R1+0x1550] ;  /* 0x00155000010f7983 */ /* 0x000ee80000300800 */
[----:B------:R0:W-:Y:S04]  /*10ff0*/  STL.64 [R1+0x1510], R8 ;  /* 0x0015100801007387 */ /* 0x0001e80000100a00 */
[----:B0-----:R-:W2:Y:S04]  /*11000*/  LDL.LU R8, [R1+0x80] ;  /* 0x0000800001087983 */ /* 0x001ea80000300800 */
[----:B------:R-:W2:Y:S01]  /*11010*/  LDL.LU R9, [R1+0x84] ;  /* 0x0000840001097983 */ /* 0x000ea20000300800 */
[----:B------:R-:W-:-:S02]  /*11020*/  MOV R10, R12 ;  /* 0x0000000c000a7202 */ /* 0x000fc40000000f00 */
[----:B------:R-:W-:Y:S01]  /*11030*/  MOV R11, R13 ;  /* 0x0000000d000b7202 */ /* 0x000fe20000000f00 */
[----:B------:R-:W4:Y:S04]  /*11040*/  LDL.LU R12, [R1+0x154c] ;  /* 0x00154c00010c7983 */ /* 0x000f280000300800 */
[----:B------:R-:W3:Y:S04]  /*11050*/  LDL.LU R13, [R1+0x1548] ;  /* 0x00154800010d7983 */ /* 0x000ee80000300800 */
[----:B------:R-:W-:Y:S04]  /*11060*/  STL.64 [R1+0x1520], R10 ;  /* 0x0015200a01007387 */ /* 0x000fe80000100a00 */
[----:B--2---:R0:W-:Y:S04]  /*11070*/  STL.64 [R1+0x1518], R8 ;  /* 0x0015180801007387 */ /* 0x0041e80000100a00 */
[----:B0-----:R-:W2:Y:S04]  /*11080*/  LDL.LU R8, [R1+0x30] ;  /* 0x0000300001087983 */ /* 0x001ea80000300800 */
[----:B------:R-:W2:Y:S04]  /*11090*/  LDL.LU R9, [R1+0x34] ;  /* 0x0000340001097983 */ /* 0x000ea80000300800 */
[----:B------:R-:W2:Y:S04]  /*110a0*/  LDL.LU R10, [R1+0x38] ;  /* 0x00003800010a7983 */ /* 0x000ea80000300800 */
[----:B------:R-:W2:Y:S04]  /*110b0*/  LDL.LU R11, [R1+0x3c] ;  /* 0x00003c00010b7983 */ /* 0x000ea80000300800 */
[----:B--2---:R3:W-:Y:S04]  /*110c0*/  STL.64 [R1+0x1530], R10 ;  /* 0x0015300a01007387 */ /* 0x0047e80000100a00 */
[----:B------:R0:W-:Y:S01]  /*110d0*/  STL.64 [R1+0x1528], R8 ;  /* 0x0015280801007387 */ /* 0x0001e20000100a00 */
[----:B---3--:R-:W-:Y:S01]  /*110e0*/  MOV R10, R13 ;  /* 0x0000000d000a7202 */ /* 0x008fe20000000f00 */
[----:B----4-:R-:W-:-:S02]  /*110f0*/  IMAD.MOV.U32 R11, RZ, RZ, R12 ;  /* 0x000000ffff0b7224 */ /* 0x010fc400078e000c */
[----:B------:R-:W-:Y:S01]  /*11100*/  HMMA.16816.F32 R12, R20, R14, R24 ;  /* 0x0000000e140c723c */ /* 0x000fe20000001818 */
[----:B0-----:R-:W2:Y:S04]  /*11110*/  LDL.LU R8, [R1+0x40] ;  /* 0x0000400001087983 */ /* 0x001ea80000300800 */
[----:B------:R-:W2:Y:S04]  /*11120*/  LDL.LU R9, [R1+0x44] ;  /* 0x0000440001097983 */ /* 0x000ea80000300800 */
[----:B------:R-:W2:Y:S04]  /*11130*/  LDL.LU.64 R26, [R1+0x1540] ;  /* 0x00154000011a7983 */ /* 0x000ea80000300a00 */
[----:B------:R-:W2:Y:S10]  /*11140*/  LDL.LU.64 R24, [R1+0x1538] ;  /* 0x0015380001187983 */ /* 0x000eb40000300a00 */
[----:B------:R0:W-:Y:S01]  /*11150*/  STL.64 [R1+0x50], R12 ;  /* 0x0000500c01007387 */ /* 0x0001e20000100a00 */
[----:B------:R-:W-:-:S02]  /*11160*/  MOV R23, R14 ;  /* 0x0000000e00177202 */ /* 0x000fc40000000f00 */
[----:B------:R-:W-:Y:S01]  /*11170*/  MOV R22, R15 ;  /* 0x0000000f00167202 */ /* 0x000fe20000000f00 */
[----:B------:R-:W-:Y:S01]  /*11180*/  IMAD.MOV.U32 R15, RZ, RZ, R0 ;  /* 0x000000ffff0f7224 */ /* 0x000fe200078e0000 */
[----:B------:R-:W-:Y:S02]  /*11190*/  MOV R14, R2 ;  /* 0x00000002000e7202 */ /* 0x000fe40000000f00 */
[----:B0-----:R-:W-:Y:S02]  /*111a0*/  MOV R12, R7 ;  /* 0x00000007000c7202 */ /* 0x001fe40000000f00 */
[----:B------:R-:W-:Y:S01]  /*111b0*/  MOV R13, R6 ;  /* 0x00000006000d7202 */ /* 0x000fe20000000f00 */
[----:B------:R0:W-:Y:S04]  /*111c0*/  STL.64 [R1+0x1508], R14 ;  /* 0x0015080e01007387 */ /* 0x0001e80000100a00 */
[----:B------:R1:W-:Y:S01]  /*111d0*/  STL.64 [R1+0x1500], R12 ;  /* 0x0015000c01007387 */ /* 0x0003e20000100a00 */
[----:B0-----:R-:W-:-:S02]  /*111e0*/  MOV R14, R29 ;  /* 0x0000001d000e7202 */ /* 0x001fc40000000f00 */
[----:B------:R-:W-:Y:S01]  /*111f0*/  MOV R15, R28 ;  /* 0x0000001c000f7202 */ /* 0x000fe20000000f00 */
[----:B-1----:R-:W3:Y:S04]  /*11200*/  LDL.LU R12, [R1+0x70] ;  /* 0x00007000010c7983 */ /* 0x002ee80000300800 */
[----:B------:R-:W3:Y:S01]  /*11210*/  LDL.LU R13, [R1+0x74] ;  /* 0x00007400010d7983 */ /* 0x000ee20000300800 */
[----:B--2---:R-:W-:Y:S11]  /*11220*/  HMMA.16816.F32 R8, R24, R16, R8 ;  /* 0x000000101808723c */ /* 0x004ff60000001808 */
[----:B------:R-:W-:Y:S11]  /*11230*/  @!UPT UIADD3 URZ, URZ, URZ, URZ ;  /* 0x0000003f3f3ff290 */ /* 0x000ff6000fffe03f */
[----:B------:R-:W-:Y:S02]  /*11240*/  @!UPT UIADD3 URZ, URZ, URZ, URZ ;  /* 0x0000003f3f3ff290 */ /* 0x000fe4000fffe03f */
[----:B------:R-:W-:Y:S01]  /*11250*/  MOV R29, R10 ;  /* 0x0000000a001d7202 */ /* 0x000fe20000000f00 */
[----:B------:R-:W-:Y:S01]  /*11260*/  IMAD.MOV.U32 R28, RZ, RZ, R11 ;  /* 0x000000ffff1c7224 */ /* 0x000fe200078e000b */
[----:B------:R-:W-:Y:S01]  /*11270*/  MOV R6, R8 ;  /* 0x0000000800067202 */ /* 0x000fe20000000f00 */
[----:B------:R-:W5:Y:S01]  /*11280*/  LDL.LU.64 R10, [R1+0x1530] ;  /* 0x00153000010a7983 */ /* 0x000f620000300a00 */
[----:B------:R-:W-:-:S03]  /*11290*/  MOV R7, R9 ;  /* 0x0000000900077202 */ /* 0x000fc60000000f00 */
[----:B------:R-:W5:Y:S04]  /*112a0*/  LDL.LU.64 R8, [R1+0x1528] ;  /* 0x0015280001087983 */ /* 0x000f680000300a00 */
[----:B------:R-:W-:Y:S04]  /*112b0*/  STL [R1+0x14dc], R28 ;  /* 0x0014dc1c01007387 */ /* 0x000fe80000100800 */
[----:B------:R-:W-:Y:S04]  /*112c0*/  STL [R1+0x14d8], R29 ;  /* 0x0014d81d01007387 */ /* 0x000fe80000100800 */
[----:B------:R-:W-:Y:S04]  /*112d0*/  STL [R1+0x14d4], R7 ;  /* 0x0014d40701007387 */ /* 0x000fe80000100800 */
[----:B------:R-:W-:Y:S01]  /*112e0*/  STL [R1+0x14d0], R6 ;  /* 0x0014d00601007387 */ /* 0x000fe20000100800 */
[----:B-----5:R-:W-:Y:S11]  /*112f0*/  HMMA.16816.F32 R8, R24, R4, R8 ;  /* 0x000000041808723c */ /* 0x020ff60000001808 */
[----:B------:R-:W-:Y:S11]  /*11300*/  @!UPT UIADD3 URZ, URZ, URZ, URZ ;  /* 0x0000003f3f3ff290 */ /* 0x000ff6000fffe03f */
[----:B------:R-:W-:Y:S02]  /*11310*/  @!UPT UIADD3 URZ, URZ, URZ, URZ ;  /* 0x0000003f3f3ff290 */ /* 0x000fe4000fffe03f */
[----:B------:R-:W-:Y:S01]  /*11320*/  MOV R2, R11 ;  /* 0x0000000b00027202 */ /* 0x000fe20000000f00 */
[----:B------:R0:W-:Y:S01]  /*11330*/  STL.64 [R1+0x30], R8 ;  /* 0x0000300801007387 */ /* 0x0001e20000100a00 */
[----:B------:R-:W-:-:S03]  /*11340*/  MOV R0, R10 ;  /* 0x0000000a00007202 */ /* 0x000fc60000000f00 */
[----:B------:R-:W2:Y:S04]  /*11350*/  LDL.LU.64 R10, [R1+0x1520] ;  /* 0x00152000010a7983 */ /* 0x000ea80000300a00 */
[----:B0-----:R-:W2:Y:S04]  /*11360*/  LDL.LU.64 R8, [R1+0x1518] ;  /* 0x0015180001087983 */ /* 0x001ea80000300a00 */
[----:B------:R-:W-:Y:S04]  /*11370*/  STL [R1+0x14ec], R2 ;  /* 0x0014ec0201007387 */ /* 0x000fe80000100800 */
[----:B------:R-:W-:Y:S04]  /*11380*/  STL [R1+0x14e8], R0 ;  /* 0x0014e80001007387 */ /* 0x000fe80000100800 */
[----:B------:R-:W-:Y:S04]  /*11390*/  STL [R1+0x14e4], R4 ;  /* 0x0014e40401007387 */ /* 0x000fe80000100800 */
[----:B------:R0:W-:Y:S04]  /*113a0*/  STL [R1+0x14e0], R5 ;  /* 0x0014e00501007387 */ /* 0x0001e80000100800 */
[----:B0-----:R-:W2:Y:S02]  /*113b0*/  LDL.LU.64 R4, [R1+0xd0] ;  /* 0x0000d00001047983 */ /* 0x001ea40000300a00 */
[C---:B--2---:R-:W-:Y:S11]  /*113c0*/  HMMA.16816.F32 R8, R24.reuse, R4, R8 ;  /* 0x000000041808723c */ /* 0x044ff60000001808 */
[----:B------:R-:W-:Y:S11]  /*113d0*/  @!UPT UIADD3 URZ, URZ, URZ, URZ ;  /* 0x0000003f3f3ff290 */ /* 0x000ff6000fffe03f */
[----:B------:R-:W-:Y:S02]  /*113e0*/  @!UPT UIADD3 URZ, URZ, URZ, URZ ;  /* 0x0000003f3f3ff290 */ /* 0x000fe4000fffe03f */
[----:B------:R-:W-:Y:S01]  /*113f0*/  MOV R28, R8 ;  /* 0x00000008001c7202 */ /* 0x000fe20000000f00 */
[----:B------:R-:W-:Y:S02]  /*11400*/  IMAD.MOV.U32 R29, RZ, RZ, R9 ;  /* 0x000000ffff1d7224 */ /* 0x000fe400078e0009 */
[----:B------:R-:W3:Y:S01]  /*11410*/  LDL.LU.64 R8, [R1+0x1510] ;  /* 0x0015100001087983 */ /* 0x000ee20000300a00 */
[----:B------:R-:W-:Y:S02]  /*11420*/  MOV R7, R10 ;  /* 0x0000000a00077202 */ /* 0x000fe40000000f00 */
[----:B------:R-:W-:Y:S01]  /*11430*/  MOV R6, R11 ;  /* 0x0000000b00067202 */ /* 0x000fe20000000f00 */
[----:B---3--:R-:W-:Y:S01]  /*11440*/  HMMA.16816.F32 R24, R24, R8, R12 ;  /* 0x000000081818723c */ /* 0x008fe2000000180c */
[----:B------:R-:W2:Y:S04]  /*11450*/  LDL.LU.64 R14, [R1+0x1508] ;  /* 0x00150800010e7983 */ /* 0x000ea80000300a00 */
[----:B------:R-:W2:Y:S04]  /*11460*/  LDL.LU.64 R12, [R1+0x1500] ;  /* 0x00150000010c7983 */ /* 0x000ea80000300a00 */
[----:B------:R-:W2:Y:S04]  /*11470*/  LDL.LU.64 R10, [R1+0x14f8] ;  /* 0x0014f800010a7983 */ /* 0x000ea80000300a00 */
[----:B------:R-:W2:Y:S02]  /*11480*/  LDL.LU.64 R8, [R1+0x14f0] ;  /* 0x0014f00001087983 */ /* 0x000ea40000300a00 */
[----:B--2---:R-:W-:Y:S02]  /*11490*/  HMMA.16816.F32 R12, R8, R16, R12 ;  /* 0x00000010080c723c */ /* 0x004fe4000000180c */
[----:B------:R-:W0:Y:S11]  /*114a0*/  LDSM.16.MT88.4 R16, [R3+0x16000] ;  /* 0x016000000310783b */ /* 0x000e360000004200 */
[----:B------:R-:W-:Y:S10]  /*114b0*/  @!UPT UIADD3 URZ, URZ, URZ, URZ ;  /* 0x0000003f3f3ff290 */ /* 0x000ff4000fffe03f */
[----:B------:R-:W-:Y:S04]  /*114c0*/  STL.64 [R1+0x1438], R14 ;  /* 0x0014380e01007387 */ /* 0x000fe80000100a00 */
[----:B------:R1:W-:Y:S04]  /*114d0*/  STL.64 [R1+0x1430], R12 ;  /* 0x0014300c01007387 */ /* 0x0003e80000100a00 */
[----:B-1----:R-:W2:Y:S04]  /*114e0*/  LDL.LU.64 R12, [R1+0xe0] ;  /* 0x0000e000010c7983 */ /* 0x002ea80000300a00 */
[----:B------:R-:W3:Y:S01]  /*114f0*/  LDL.LU.64 R14, [R1+0xe8] ;  /* 0x0000e800010e7983 */ /* 0x000ee20000300a00 */
[----:B------:R-:W-:-:S02]  /*11500*/  MOV R21, R4 ;  /* 0x0000000400157202 */ /* 0x000fc40000000f00 */
[----:B------:R-:W-:Y:S01]  /*11510*/  MOV R20, R5 ;  /* 0x0000000500147202 */ /* 0x000fe20000000f00 */
[----:B---3--:R-:W-:Y:S04]  /*11520*/  STL.64 [R1+0x14a8], R14 ;  /* 0x0014a80e01007387 */ /* 0x008fe80000100a00 */
[----:B--2---:R-:W-:Y:S04]  /*11530*/  STL.64 [R1+0x14a0], R12 ;  /* 0x0014a00c01007387 */ /* 0x004fe80000100a00 */
[----:B0-----:R-:W-:Y:S04]  /*11540*/  STL.64 [R1+0x1498], R18 ;  /* 0x0014981201007387 */ /* 0x001fe80000100a00 */
[----:B------:R0:W-:Y:S04]  /*11550*/  STL.64 [R1+0x1490], R16 ;  /* 0x0014901001007387 */ /* 0x0001e80000100a00 */
[----:B0-----:R-:W2:Y:S04]  /*11560*/  LDL.LU R16, [R1+0x50] ;  /* 0x0000500001107983 */ /* 0x001ea80000300800 */
[----:B------:R-:W2:Y:S01]  /*11570*/  LDL.LU R17, [R1+0x54] ;  /* 0x0000540001117983 */ /* 0x000ea20000300800 */
[----:B------:R-:W-:-:S02]  /*11580*/  MOV R18, R23 ;  /* 0x0000001700127202 */ /* 0x000fc40000000f00 */
[----:B------:R-:W-:Y:S02]  /*11590*/  MOV R19, R22 ;  /* 0x0000001600137202 */ /* 0x000fe40000000f00 */
[----:B------:R-:W-:Y:S02]  /*115a0*/  MOV R12, R21 ;  /* 0x00000015000c7202 */ /* 0x000fe40000000f00 */
[----:B------:R-:W-:Y:S02]  /*115b0*/  MOV R13, R20 ;  /* 0x00000014000d7202 */ /* 0x000fe40000000f00 */
[----:B------:R-:W0:Y:S01]  /*115c0*/  LDSM.16.MT88.4 R20, [R3+0x16100] ;  /* 0x016100000314783b */ /* 0x000e220000004200 */
[----:B------:R-:W-:Y:S02]  /*115d0*/  MOV R2, R24 ;  /* 0x0000001800027202 */ /* 0x000fe40000000f00 */
[----:B------:R-:W-:Y:S01]  /*115e0*/  MOV R0, R25 ;  /* 0x0000001900007202 */ /* 0x000fe20000000f00 */
[----:B------:R-:W3:Y:S01]  /*115f0*/  LDL.LU R24, [R1+0xa0] ;  /* 0x0000a00001187983 */ /* 0x000ee20000300800 */
[----:B------:R-:W-:Y:S01]  /*11600*/  MOV R4, R26 ;  /* 0x0000001a00047202 */ /* 0x000fe20000000f00 */
[----:B------:R-:W-:-:S02]  /*11610*/  IMAD.MOV.U32 R5, RZ, RZ, R27 ;  /* 0x000000ffff057224 */ /* 0x000fc400078e001b */
[----:B------:R-:W3:Y:S04]  /*11620*/  LDL.LU R25, [R1+0xa4] ;  /* 0x0000a40001197983 */ /* 0x000ee80000300800 */
[----:B------:R-:W3:Y:S04]  /*11630*/  LDL.LU R26, [R1+0xa8] ;  /* 0x0000a800011a7983 */ /* 0x000ee80000300800 */
[----:B------:R-:W3:Y:S04]  /*11640*/  LDL.LU R27, [R1+0xac] ;  /* 0x0000ac00011b7983 */ /* 0x000ee80000300800 */
[----:B------:R-:W-:Y:S04]  /*11650*/  STL.64 [R1+0x14b8], R18 ;  /* 0x0014b81201007387 */ /* 0x000fe80000100a00 */
[----:B--2---:R1:W-:Y:S04]  /*11660*/  STL.64 [R1+0x14b0], R16 ;  /* 0x0014b01001007387 */ /* 0x0043e80000100a00 */
[----:B-1----:R-:W2:Y:S04]  /*11670*/  LDL.LU R16, [R1+0x90] ;  /* 0x0000900001107983 */ /* 0x002ea80000300800 */
[----:B------:R-:W2:Y:S04]  /*11680*/  LDL.LU R17, [R1+0x94] ;  /* 0x0000940001117983 */ /* 0x000ea80000300800 */
[----:B------:R-:W2:Y:S04]  /*11690*/  LDL.LU R18, [R1+0x98] ;  /* 0x0000980001127983 */ /* 0x000ea80000300800 */
[----:B------:R-:W2:Y:S04]  /*116a0*/  LDL.LU R19, [R1+0x9c] ;  /* 0x00009c0001137983 */ /* 0x000ea80000300800 */
[----:B0-----:R0:W-:Y:S04]  /*116b0*/  STL.64 [R1+0x1448], R22 ;  /* 0x0014481601007387 */ /* 0x0011e80000100a00 */
[----:B------:R1:W-:Y:S01]  /*116c0*/  STL.64 [R1+0x1440], R20 ;  /* 0x0014401401007387 */ /* 0x0003e20000100a00 */
[----:B0-----:R-:W-:-:S02]  /*116d0*/  MOV R22, R4 ;  /* 0x0000000400167202 */ /* 0x001fc40000000f00 */
[----:B-1----:R-:W-:Y:S01]  /*116e0*/  MOV R20, R2 ;  /* 0x0000000200147202 */ /* 0x002fe20000000f00 */
[----:B------:R-:W-:Y:S01]  /*116f0*/  IMAD.MOV.U32 R21, RZ, RZ, R0 ;  /* 0x000000ffff157224 */ /* 0x000fe200078e0000 */
[----:B------:R-:W4:Y:S01]  /*11700*/  LDL.LU R2, [R1+0x14ec] ;  /* 0x0014ec0001027983 */ /* 0x000f220000300800 */
[----:B------:R-:W-:-:S03]  /*11710*/  MOV R23, R5 ;  /* 0x0000000500177202 */ /* 0x000fc60000000f00 */
[----:B------:R-:W5:Y:S04]  /*11720*/  LDL.LU R0, [R1+0x14e8] ;  /* 0x0014e80001007983 */ /* 0x000f680000300800 */
[----:B------:R-:W3:Y:S04]  /*11730*/  LDL.LU R4, [R1+0x14e4] ;  /* 0x0014e40001047983 */ /* 0x000ee80000300800 */
[----:B------:R-:W3:Y:S04]  /*11740*/  LDL.LU R5, [R1+0x14e0] ;  /* 0x0014e00001057983 */ /* 0x000ee80000300800 */
[----:B------:R0:W-:Y:S04]  /*11750*/  STL.64 [R1+0x1458], R22 ;  /* 0x0014581601007387 */ /* 0x0001e80000100a00 */
[----:B------:R1:W-:Y:S01]  /*11760*/  STL.64 [R1+0x1450], R20 ;  /* 0x0014501401007387 */ /* 0x0003e20000100a00 */
[----:B0-----:R-:W-:Y:S01]  /*11770*/  MOV R22, R7 ;  /* 0x0000000700167202 */ /* 0x001fe20000000f00 */
[----:B------:R-:W-:Y:S01]  /*11780*/  IMAD.MOV.U32 R23, RZ, RZ, R6 ;  /* 0x000000ffff177224 */ /* 0x000fe200078e0006 */
[----:B-1----:R-:W-:-:S02]  /*11790*/  MOV R20, R28 ;  /* 0x0000001c00147202 */ /* 0x002fc40000000f00 */
[----:B------:R-:W4:Y:S01]  /*117a0*/  LDL.LU R28, [R1+0x14dc] ;  /* 0x0014dc00011c7983 */ /* 0x000f220000300800 */
[----:B------:R-:W-:-:S03]  /*117b0*/  MOV R21, R29 ;  /* 0x0000001d00157202 */ /* 0x000fc60000000f00 */
[----:B------:R-:W4:Y:S04]  /*117c0*/  LDL.LU R29, [R1+0x14d8] ;  /* 0x0014d800011d7983 */ /* 0x000f280000300800 */
[----:B------:R-:W4:Y:S04]  /*117d0*/  LDL.LU R7, [R1+0x14d4] ;  /* 0x0014d40001077983 */ /* 0x000f280000300800 */
[----:B------:R-:W4:Y:S04]  /*117e0*/  LDL.LU R6, [R1+0x14d0] ;  /* 0x0014d00001067983 */ /* 0x000f280000300800 */
[----:B------:R-:W-:Y:S04]  /*117f0*/  STL.64 [R1+0x1468], R22 ;  /* 0x0014681601007387 */ /* 0x000fe80000100a00 */
[----:B------:R0:W-:Y:S04]  /*11800*/  STL.64 [R1+0x1460], R20 ;  /* 0x0014601401007387 */ /* 0x0001e80000100a00 */
[----:B0-----:R-:W4:Y:S04]  /*11810*/  LDL.LU R20, [R1+0x30] ;  /* 0x0000300001147983 */ /* 0x001f280000300800 */
[----:B------:R-:W4:Y:S01]  /*11820*/  LDL.LU R21, [R1+0x34] ;  /* 0x0000340001157983 */ /* 0x000f220000300800 */
[C---:B--2---:R-:W-:Y:S08]  /*11830*/  HMMA.16816.F32 R12, R8.reuse, R12, R16 ;  /* 0x0000000c080c723c */ /* 0x044ff00000001810 */
[----:B---3--:R-:W-:Y:S01]  /*11840*/  HMMA.16816.F32 R24, R8, R4, R24 ;  /* 0x000000040818723c */ /* 0x008fe20000001818 */
[----:B-----5:R-:W-:-:S02]  /*11850*/  MOV R22, R0 ;  /* 0x0000000000167202 */ /* 0x020fc40000000f00 */
[----:B----4-:R-:W-:Y:S01]  /*11860*/  MOV R23, R2 ;  /* 0x0000000200177202 */ /* 0x010fe20000000f00 */
[----:B------:R-:W2:Y:S04]  /*11870*/  LDL.LU R0, [R1+0x14cc] ;  /* 0x0014cc0001007983 */ /* 0x000ea80000300800 */
[----:B------:R-:W3:Y:S04]  /*11880*/  LDL.LU R2, [R1+0x14c8] ;  /* 0x0014c80001027983 */ /* 0x000ee80000300800 */
[----:B------:R0:W-:Y:S04]  /*11890*/  STL.64 [R1+0x1478], R22 ;  /* 0x0014781601007387 */ /* 0x0001e80000100a00 */
[----:B------:R-:W-:-:S02]  /*118a0*/  MOV R4, R12 ;  /* 0x0000000c00047202 */ /* 0x000fc40000000f00 */
[----:B------:R-:W-:Y:S01]  /*118b0*/  MOV R5, R13 ;  /* 0x0000000d00057202 */ /* 0x000fe20000000f00 */
[----:B------:R-:W-:Y:S04]  /*118c0*/  STL.64 [R1+0x1470], R20 ;  /* 0x0014701401007387 */ /* 0x000fe80000100a00 */
[----:B0-----:R-:W4:Y:S04]  /*118d0*/  LDL R22, [R1+0x18] ;  /* 0x0000180001167983 */ /* 0x001f280000100800 */
[----:B------:R-:W4:Y:S04]  /*118e0*/  LDL R23, [R1+0x1c] ;  /* 0x00001c0001177983 */ /* 0x000f280000100800 */
[----:B------:R-:W-:Y:S04]  /*118f0*/  STL [R1+0x1424], R3 ;  /* 0x0014240301007387 */ /* 0x000fe80000100800 */
[----:B------:R-:W-:Y:S04]  /*11900*/  STL.64 [R1+0x1488], R26 ;  /* 0x0014881a01007387 */ /* 0x000fe80000100a00 */
[----:B------:R0:W-:Y:S02]  /*11910*/  STL.64 [R1+0x1480], R24 ;  /* 0x0014801801007387 */ /* 0x0001e40000100a00 */
[----:B0-----:R-:W-:-:S02]  /*11920*/  MOV R24, R6 ;  /* 0x0000000600187202 */ /* 0x001fc40000000f00 */
[----:B------:R-:W5:Y:S01]  /*11930*/  LDL.LU R6, [R1+0x14c4] ;  /* 0x0014c40001067983 */ /* 0x000f620000300800 */
[----:B------:R-:W-:-:S03]  /*11940*/  MOV R25, R7 ;  /* 0x0000000700197202 */ /* 0x000fc60000000f00 */
[----:B------:R-:W5:Y:S04]  /*11950*/  LDL.LU R7, [R1+0x14c0] ;  /* 0x0014c00001077983 */ /* 0x000f680000300800 */
[----:B------:R-:W2:Y:S04]  /*11960*/  LDL.LU.64 R18, [R1+0x14b8] ;  /* 0x0014b80001127983 */ /* 0x000ea80000300a00 */
[----:B------:R-:W2:Y:S04]  /*11970*/  LDL.LU.64 R16, [R1+0x14b0] ;  /* 0x0014b00001107983 */ /* 0x000ea80000300a00 */
[----:B------:R0:W-:Y:S04]  /*11980*/  STL.64 [R1+0xa8], R14 ;  /* 0x0000a80e01007387 */ /* 0x0001e80000100a00 */
[----:B0-----:R-:W2:Y:S04]  /*11990*/  LDL.LU.64 R14, [R1+0x14a8] ;  /* 0x0014a800010e7983 */ /* 0x001ea80000300a00 */
[----:B------:R-:W2:Y:S01]  /*119a0*/  LDL.LU.64 R12, [R1+0x14a0] ;  /* 0x0014a000010c7983 */ /* 0x000ea20000300a00 */
[----:B------:R-:W-:Y:S01]  /*119b0*/  MOV R26, R29 ;  /* 0x0000001d001a7202 */ /* 0x000fe20000000f00 */
[----:B------:R-:W-:Y:S01]  /*119c0*/  IMAD.MOV.U32 R27, RZ, RZ, R28 ;  /* 0x000000ffff1b7224 */ /* 0x000fe200078e001c */
[----:B--2---:R-:W-:Y:S01]  /*119d0*/  HMMA.16816.F32 R8, R8, R12, R16 ;  /* 0x0000000c0808723c */ /* 0x004fe20000001810 */
[----:B------:R-:W4:Y:S04]  /*119e0*/  LDL.LU.64 R18, [R1+0x1498] ;  /* 0x0014980001127983 */ /* 0x000f280000300a00 */
[----:B------:R-:W4:Y:S11]  /*119f0*/  LDL.LU.64 R16, [R1+0x1490] ;  /* 0x0014900001107983 */ /* 0x000f360000300a00 */
[----:B------:R-:W-:Y:S07]  /*11a00*/  @!UPT UIADD3 URZ, URZ, URZ, URZ ;  /* 0x0000003f3f3ff290 */ /* 0x000fee000fffe03f */
[----:B------:R3:W-:Y:S04]  /*11a10*/  STL.64 [R1+0x1408], R10 ;  /* 0x0014080a01007387 */ /* 0x0007e80000100a00 */
[----:B------:R0:W-:Y:S01]  /*11a20*/  STL.64 [R1+0x1400], R8 ;  /* 0x0014000801007387 */ /* 0x0001e20000100a00 */
[----:B---3--:R-:W-:Y:S02]  /*11a30*/  MOV R10, R2 ;  /* 0x00000002000a7202 */ /* 0x008fe40000000f00 */
[----:B------:R-:W-:Y:S01]  /*11a40*/  MOV R11, R0 ;  /* 0x00000000000b7202 */ /* 0x000fe20000000f00 */
[----:B----4-:R-:W-:Y:S01]  /*11a50*/  HMMA.16816.F32 R20, R16, R22, R24 ;  /* 0x000000161014723c */ /* 0x010fe20000001818 */
[----:B------:R-:W2:Y:S04]  /*11a60*/  LDL.LU.64 R26, [R1+0x1488] ;  /* 0x00148800011a7983 */ /* 0x000ea80000300a00 */
[----:B------:R-:W2:Y:S11]  /*11a70*/  LDL.LU.64 R24, [R1+0x1480] ;  /* 0x0014800001187983 */ /* 0x000eb60000300a00 */
[----:B------:R-:W-:Y:S08]  /*11a80*/  @!UPT UIADD3 URZ, URZ, URZ, URZ ;  /* 0x0000003f3f3ff290 */ /* 0x000ff0000fffe03f */
[----:B------:R-:W-:Y:S01]  /*11a90*/  IMAD.MOV.U32 R2, RZ, RZ, R22 ;  /* 0x000000ffff027224 */ /* 0x000fe200078e0016 */
[----:B------:R-:W-:Y:S02]  /*11aa0*/  MOV R0, R23 ;  /* 0x0000001700007202 */ /* 0x000fe40000000f00 */
[----:B0-----:R-:W-:Y:S01]  /*11ab0*/  MOV R9, R20 ;  /* 0x0000001400097202 */ /* 0x001fe20000000f00 */
[----:B------:R-:W5:Y:S01]  /*11ac0*/  LDL.LU.64 R22, [R1+0x1478] ;  /* 0x0014780001167983 */ /* 0x000f620000300a00 */
[----:B------:R-:W-:-:S03]  /*11ad0*/  MOV R8, R21 ;  /* 0x0000001500087202 */ /* 0x000fc60000000f00 */
[----:B------:R-:W5:Y:S04]  /*11ae0*/  LDL.LU.64 R20, [R1+0x1470] ;  /* 0x0014700001147983 */ /* 0x000f680000300a00 */
[----:B------:R-:W-:Y:S01]  /*11af0*/  STL [R1+0x1428], R8 ;  /* 0x0014280801007387 */ /* 0x000fe20000100800 */
[C---:B-----5:R-:W-:Y:S11]  /*11b00*/  HMMA.16816.F32 R20, R16.reuse, R6, R20 ;  /* 0x000000061014723c */ /* 0x060ff60000001814 */
[----:B------:R-:W-:Y:S11]  /*11b10*/  @!UPT UIADD3 URZ, URZ, URZ, URZ ;  /* 0x0000003f3f3ff290 */ /* 0x000ff6000fffe03f */
[----:B------:R-:W-:Y:S01]  /*11b20*/  @!UPT UIADD3 URZ, URZ, URZ, URZ ;  /* 0x0000003f3f3ff290 */ /* 0x000fe2000fffe03f */
[----:B------:R-:W-:Y:S04]  /*11b30*/  STL.64 [R1+0x80], R20 ;  /* 0x0000801401007387 */ /* 0x000fe80000100a00 */
[----:B------:R0:W-:Y:S04]  /*11b40*/  STL.64 [R1+0x88], R22 ;  /* 0x0000881601007387 */ /* 0x0001e80000100a00 */
[----:B0-----:R-:W3:Y:S04]  /*11b50*/  LDL.LU.64 R22, [R1+0x1468] ;  /* 0x0014680001167983 */ /* 0x001ee80000300a00 */
[----:B------:R-:W3:Y:S02]  /*11b60*/  LDL.LU.64 R20, [R1+0x1460] ;  /* 0x0014600001147983 */ /* 0x000ee40000300a00 */
[----:B---3--:R-:W-:Y:S11]  /*11b70*/  HMMA.16816.F32 R20, R16, R10, R20 ;  /* 0x0000000a1014723c */ /* 0x008ff60000001814 */
[----:B------:R-:W-:Y:S11]  /*11b80*/  @!UPT UIADD3 URZ, URZ, URZ, URZ ;  /* 0x0000003f3f3ff290 */ /* 0x000ff6000fffe03f */
[----:B------:R-:W-:Y:S02]  /*11b90*/  @!UPT UIADD3 URZ, URZ, URZ, URZ ;  /* 0x0000003f3f3ff290 */ /* 0x000fe4000fffe03f */
[----:B------:R-:W-:Y:S02]  /*11ba0*/  MOV R28, R22 ;  /* 0x00000016001c7202 */ /* 0x000fe40000000f00 */
[----:B------:R-:W-:Y:S02]  /*11bb0*/  MOV R29, R23 ;  /* 0x00000017001d7202 */ /* 0x000fe40000000f00 */
[----:B------:R-:W-:Y:S01]  /*11bc0*/  MOV R8, R20 ;  /* 0x0000001400087202 */ /* 0x000fe20000000f00 */
[----:B------:R-:W3:Y:S01]  /*11bd0*/  LDL.LU.64 R22, [R1+0x1458] ;  /* 0x0014580001167983 */ /* 0x000ee20000300a00 */
[----:B------:R-:W-:-:S03]  /*11be0*/  MOV R3, R21 ;  /* 0x0000001500037202 */ /* 0x000fc60000000f00 */
[----:B------:R-:W3:Y:S04]  /*11bf0*/  LDL.LU.64 R20, [R1+0x1450] ;  /* 0x0014500001147983 */ /* 0x000ee80000300a00 */
[----:B------:R0:W-:Y:S02]  /*11c00*/  STL.64 [R1+0x1418], R10 ;  /* 0x0014180a01007387 */ /* 0x0001e40000100a00 */
[----:B0-----:R-:W-:Y:S01]  /*11c10*/  MOV R11, R14 ;  /* 0x0000000e000b7202 */ /* 0x001fe20000000f00 */
[----:B------:R-:W-:Y:S01]  /*11c20*/  IMAD.MOV.U32 R10, RZ, RZ, R15 ;  /* 0x000000ffff0a7224 */ /* 0x000fe200078e000f */
[----:B---3--:R-:W-:Y:S01]  /*11c30*/  HMMA.16816.F32 R16, R16, R14, R20 ;  /* 0x0000000e1010723c */ /* 0x008fe20000001814 */
[----:B------:R-:W3:Y:S04]  /*11c40*/  LDL.LU.64 R22, [R1+0x1448] ;  /* 0x0014480001167983 */ /* 0x000ee80000300a00 */
[----:B------:R-:W3:Y:S11]  /*11c50*/  LDL.LU.64 R20, [R1+0x1440] ;  /* 0x0014400001147983 */ /* 0x000ef60000300a00 */
[----:B------:R-:W-:Y:S07]  /*11c60*/  @!UPT UIADD3 URZ, URZ, URZ, URZ ;  /* 0x0000003f3f3ff290 */ /* 0x000fee000fffe03f */
[----:B------:R-:W-:Y:S04]  /*11c70*/  STL.64 [R1+0x60], R16 ;  /* 0x0000601001007387 */ /* 0x000fe80000100a00 */
[----:B------:R0:W-:Y:S04]  /*11c80*/  STL.64 [R1+0x68], R18 ;  /* 0x0000681201007387 */ /* 0x0001e80000100a00 */
[----:B------:R-:W3:Y:S04]  /*11c90*/  LDL.LU.64 R14, [R1+0x1438] ;  /* 0x00143800010e7983 */ /* 0x000ee80000300a00 */
[----:B------:R-:W3:Y:S04]  /*11ca0*/  LDL.LU.64 R12, [R1+0x1430] ;  /* 0x00143000010c7983 */ /* 0x000ee80000300a00 */
[----:B0-----:R-:W3:Y:S04]  /*11cb0*/  LDL.LU R18, [R1+0x18] ;  /* 0x0000180001127983 */ /* 0x001ee80000300800 */
[----:B------:R-:W3:Y:S02]  /*11cc0*/  LDL.LU R19, [R1+0x1c] ;  /* 0x00001c0001137983 */ /* 0x000ee40000300800 */
[C---:B---3--:R-:W-:Y:S08]  /*11cd0*/  HMMA.16816.F32 R16, R20.reuse, R18, R12 ;  /* 0x000000121410723c */ /* 0x048ff0000000180c */
[----:B--2---:R-:W-:Y:S07]  /*11ce0*/  HMMA.16816.F32 R12, R20, R6, R24 ;  /* 0x00000006140c723c */ /* 0x004fee0000001818 */
[----:B------:R-:W-:-:S02]  /*11cf0*/  MOV R6, R11 ;  /* 0x0000000b00067202 */ /* 0x000fc40000000f00 */
[----:B------:R-:W-:-:S06]  /*11d00*/  MOV R7, R10 ;  /* 0x0000000a00077202 */ /* 0x000fcc0000000f00 */
[----:B------:R-:W-:Y:S04]  /*11d10*/  STL.64 [R1+0x50], R16 ;  /* 0x0000501001007387 */ /* 0x000fe80000100a00 */
[----:B------:R-:W-:Y:S04]  /*11d20*/  STL.64 [R1+0x58], R18 ;  /* 0x0000581201007387 */ /* 0x000fe80000100a00 */
[----:B------:R0:W-:Y:S04]  /*11d30*/  STL.64 [R1+0x20], R12 ;  /* 0x0000200c01007387 */ /* 0x0001e80000100a00 */
[----:B------:R1:W-:Y:S04]  /*11d40*/  STL.64 [R1+0x28], R14 ;  /* 0x0000280e01007387 */ /* 0x0003e80000100a00 */
[----:B------:R2:W-:Y:S01]  /*11d50*/  STL.64 [R1+0x1410], R6 ;  /* 0x0014100601007387 */ /* 0x0005e20000100a00 */
[----:B0-----:R-:W-:-:S02]  /*11d60*/  MOV R12, R8 ;  /* 0x00000008000c7202 */ /* 0x001fc40000000f00 */
[----:B------:R-:W-:Y:S02]  /*11d70*/  MOV R13, R3 ;  /* 0x00000003000d7202 */ /* 0x000fe40000000f00 */
[----:B-1----:R-:W-:Y:S01]  /*11d80*/  MOV R14, R28 ;  /* 0x0000001c000e7202 */ /* 0x002fe20000000f00 */
[----:B--2---:R-:W2:Y:S04]  /*11d90*/  LDL.LU R6, [R1+0xa8] ;  /* 0x0000a80001067983 */ /* 0x004ea80000300800 */
[----:B------:R-:W2:Y:S04]  /*11da0*/  LDL.LU R7, [R1+0xac] ;  /* 0x0000ac0001077983 */ /* 0x000ea80000300800 */
[----:B------:R-:W3:Y:S04]  /*11db0*/  LDL.LU R8, [R1+0x1428] ;  /* 0x0014280001087983 */ /* 0x000ee80000300800 */
[----:B------:R0:W-:Y:S04]  /*11dc0*/  STL [R1+0x13c8], R12 ;  /* 0x0013c80c01007387 */ /* 0x0001e80000100800 */
[----:B------:R-:W4:Y:S04]  /*11dd0*/  LDL.LU R3, [R1+0x1424] ;  /* 0x0014240001037983 */ /* 0x000f280000300800 */
[----:B------:R-:W5:Y:S01]  /*11de0*/  LDL.LU R28, [R1+0x1420] ;  /* 0x00142000011c7983 */ /* 0x000f620000300800 */
[----:B------:R-:W-:Y:S01]  /*11df0*/  MOV R15, R29 ;  /* 0x0000001d000f7202 */ /* 0x000fe20000000f00 */
[----:B0-----:R-:W-:-:S04]  /*11e00*/  IMAD.MOV.U32 R12, RZ, RZ, R9 ;  /* 0x000000ffff0c7224 */ /* 0x001fc800078e0009 */
[----:B------:R0:W-:Y:S04]  /*11e10*/  STL.64 [R1+0x13f0], R14 ;  /* 0x0013f00e01007387 */ /* 0x0001e80000100a00 */
[----:B------:R3:W-:Y:S04]  /*11e20*/  STL [R1+0x13e8], R13 ;  /* 0x0013e80d01007387 */ /* 0x0007e80000100800 */
[----:B------:R-:W-:Y:S01]  /*11e30*/  STL [R1+0x13f8], R12 ;  /* 0x0013f80c01007387 */ /* 0x000fe20000100800 */
[----:B0-----:R-:W-:Y:S02]  /*11e40*/  MOV R14, R2 ;  /* 0x00000002000e7202 */ /* 0x001fe40000000f00 */
[----:B------:R-:W-:-:S02]  /*11e50*/  MOV R15, R0 ;  /* 0x00000000000f7202 */ /* 0x000fc40000000f00 */
[----:B---3--:R-:W-:Y:S01]  /*11e60*/  MOV R13, R8 ;  /* 0x00000008000d7202 */ /* 0x008fe20000000f00 */
[----:B----4-:R-:W-:Y:S04]  /*11e70*/  LDSM.16.MT88.4 R16, [R3+0x18000] ;  /* 0x018000000310783b */ /* 0x010fe80000004200 */
[----:B-----5:R-:W0:Y:S04]  /*11e80*/  LDSM.16.M88.4 R8, [R28+0x20180] ;  /* 0x020180001c08783b */ /* 0x020e280000000200 */
[----:B------:R-:W-:Y:S04]  /*11e90*/  STL [R1+0x13fc], R13 ;  /* 0x0013fc0d01007387 */ /* 0x000fe80000100800 */
[----:B0-----:R-:W-:Y:S01]  /*11ea0*/  STL.64 [R1+0x30], R8 ;  /* 0x0000300801007387 */ /* 0x001fe20000100a00 */
[----:B------:R-:W-:-:S02]  /*11eb0*/  MOV R27, R8 ;  /* 0x00000008001b7202 */ /* 0x000fc40000000f00 */
[----:B------:R-:W-:Y:S01]  /*11ec0*/  MOV R26, R9 ;  /* 0x00000009001a7202 */ /* 0x000fe20000000f00 */
[----:B------:R-:W-:Y:S04]  /*11ed0*/  STL.64 [R1+0x38], R10 ;  /* 0x0000380a01007387 */ /* 0x000fe80000100a00 */
[----:B------:R-:W0:Y:S04]  /*11ee0*/  LDSM.16.M88.4 R8, [R28+0x21180] ;  /* 0x021180001c08783b */ /* 0x000e280000000200 */
[----:B0-----:R-:W-:Y:S01]  /*11ef0*/  STL.64 [R1+0x40], R8 ;  /* 0x0000400801007387 */ /* 0x001fe20000100a00 */
[----:B------:R-:W-:Y:S01]  /*11f00*/  MOV R13, R8 ;  /* 0x00000008000d7202 */ /* 0x000fe20000000f00 */
[----:B------:R-:W-:-:S02]  /*11f10*/  IMAD.MOV.U32 R12, RZ, RZ, R9 ;  /* 0x000000ffff0c7224 */ /* 0x000fc400078e0009 */
[----:B------:R-:W-:Y:S04]  /*11f20*/  STL.64 [R1+0x48], R10 ;  /* 0x0000480a01007387 */ /* 0x000fe80000100a00 */
[----:B------:R-:W0:Y:S02]  /*11f30*/  LDSM.16.M88.4 R8, [R28+0x22180] ;  /* 0x022180001c08783b */ /* 0x000e240000000200 */
[----:B0-----:R-:W-:Y:S02]  /*11f40*/  MOV R25, R8 ;  /* 0x0000000800197202 */ /* 0x001fe40000000f00 */
[----:B------:R-:W-:Y:S02]  /*11f50*/  MOV R24, R9 ;  /* 0x0000000900187202 */ /* 0x000fe40000000f00 */
[----:B------:R-:W-:-:S02]  /*11f60*/  MOV R2, R10 ;  /* 0x0000000a00027202 */ /* 0x000fc40000000f00 */
[----:B------:R-:W-:Y:S02]  /*11f70*/  MOV R0, R11 ;  /* 0x0000000b00007202 */ /* 0x000fe40000000f00 */
[----:B------:R-:W0:Y:S04]  /*11f80*/  LDSM.16.M88.4 R8, [R28+0x23180] ;  /* 0x023180001c08783b */ /* 0x000e280000000200 */
[----:B------:R-:W-:Y:S04]  /*11f90*/  STL [R1+0x13c4], R0 ;  /* 0x0013c40001007387 */ /* 0x000fe80000100800 */
[----:B------:R-:W-:Y:S04]  /*11fa0*/  STL [R1+0x13c0], R2 ;  /* 0x0013c00201007387 */ /* 0x000fe80000100800 */
[----:B0-----:R-:W-:Y:S04]  /*11fb0*/  STL.64 [R1+0xc0], R8 ;  /* 0x0000c00801007387 */ /* 0x001fe80000100a00 */
[----:B------:R0:W-:Y:S04]  /*11fc0*/  STL.64 [R1+0xc8], R10 ;  /* 0x0000c80a01007387 */ /* 0x0001e80000100a00 */
[----:B0-----:R-:W2:Y:S02]  /*11fd0*/  LDL.LU.64 R10, [R1+0x1418] ;  /* 0x00141800010a7983 */ /* 0x001ea40000300a00 */
[----:B--2---:R-:W-:Y:S02]  /*11fe0*/  HMMA.16816.F32 R8, R20, R10, R4 ;  /* 0x0000000a1408723c */ /* 0x004fe40000001804 */
[----:B------:R-:W2:Y:S11]  /*11ff0*/  LDL.LU.64 R6, [R1+0x1410] ;  /* 0x0014100001067983 */ /* 0x000eb60000300a00 */
[----:B------:R-:W-:Y:S11]  /*12000*/  @!UPT UIADD3 URZ, URZ, URZ, URZ ;  /* 0x0000003f3f3ff290 */ /* 0x000ff6000fffe03f */
[----:B------:R-:W-:Y:S01]  /*12010*/  IMAD.MOV.U32 R29, RZ, RZ, R10 ;  /* 0x000000ffff1d7224 */ /* 0x000fe200078e000a */
[----:B------:R-:W-:Y:S02]  /*12020*/  MOV R28, R11 ;  /* 0x0000000b001c7202 */ /* 0x000fe40000000f00 */
[----:B------:R-:W-:Y:S01]  /*12030*/  MOV R0, R8 ;  /* 0x0000000800007202 */ /* 0x000fe20000000f00 */
[----:B------:R-:W2:Y:S01]  /*12040*/  LDL.LU.64 R10, [R1+0x1408] ;  /* 0x00140800010a7983 */ /* 0x000ea20000300a00 */
[----:B------:R-:W-:-:S03]  /*12050*/  MOV R2, R9 ;  /* 0x0000000900027202 */ /* 0x000fc60000000f00 */
[----:B------:R-:W2:Y:S02]  /*12060*/  LDL.LU.64 R8, [R1+0x1400] ;  /* 0x0014000001087983 */ /* 0x000ea40000300a00 */
[----:B--2---:R-:W-:Y:S07]  /*12070*/  HMMA.16816.F32 R4, R20, R6, R8 ;  /* 0x000000061404723c */ /* 0x004fee0000001808 */
[----:B------:R-:W-:Y:S02]  /*12080*/  MOV R8, R13 ;  /* 0x0000000d00087202 */ /* 0x000fe40000000f00 */
[----:B------:R-:W2:Y:S01]  /*12090*/  LDL.LU R13, [R1+0x13fc] ;  /* 0x0013fc00010d7983 */ /* 0x000ea20000300800 */
[----:B------:R-:W-:-:S03]  /*120a0*/  MOV R9, R12 ;  /* 0x0000000c00097202 */ /* 0x000fc60000000f00 */
[----:B------:R-:W2:Y:S04]  /*120b0*/  LDL.LU R12, [R1+0x13f8] ;  /* 0x0013f800010c7983 */ /* 0x000ea80000300800 */
[----:B------:R0:W-:Y:S04]  /*120c0*/  STL.64 [R1+0x13e0], R8 ;  /* 0x0013e00801007387 */ /* 0x0001e80000100a00 */
[----:B------:R-:W3:Y:S04]  /*120d0*/  LDL.LU R20, [R1+0x60] ;  /* 0x0000600001147983 */ /* 0x000ee80000300800 */
[----:B------:R-:W3:Y:S04]  /*120e0*/  LDL.LU R21, [R1+0x64] ;  /* 0x0000640001157983 */ /* 0x000ee80000300800 */
[----:B------:R-:W4:Y:S04]  /*120f0*/  LDL.LU R22, [R1+0x68] ;  /* 0x0000680001167983 */ /* 0x000f280000300800 */
[----:B------:R-:W4:Y:S01]  /*12100*/  LDL.LU R23, [R1+0x6c] ;  /* 0x00006c0001177983 */ /* 0x000f220000300800 */
[----:B0-----:R-:W-:-:S02]  /*12110*/  MOV R8, R27 ;  /* 0x0000001b00087202 */ /* 0x001fc40000000f00 */
[----:B------:R-:W-:-:S07]  /*12120*/  MOV R9, R26 ;  /* 0x0000001a00097202 */ /* 0x000fce0000000f00 */
[----:B--2---:R-:W-:Y:S01]  /*12130*/  HMMA.16816.F32 R8, R16, R8, R12 ;  /* 0x000000081008723c */ /* 0x004fe2000000180c */
[----:B----4-:R-:W-:Y:S04]  /*12140*/  STL.64 [R1+0x13d8], R22 ;  /* 0x0013d81601007387 */ /* 0x010fe80000100a00 */
[----:B---3--:R0:W-:Y:S11]  /*12150*/  STL.64 [R1+0x13d0], R20 ;  /* 0x0013d01401007387 */ /* 0x0081f60000100a00 */
[----:B------:R-:W-:Y:S08]  /*12160*/  @!UPT UIADD3 URZ, URZ, URZ, URZ ;  /* 0x0000003f3f3ff290 */ /* 0x000ff0000fffe03f */
[----:B------:R-:W-:Y:S01]  /*12170*/  MOV R12, R8 ;  /* 0x00000008000c7202 */ /* 0x000fe20000000f00 */
[----:B0-----:R-:W2:Y:S04]  /*12180*/  LDL.LU R20, [R1+0x80] ;  /* 0x0000800001147983 */ /* 0x001ea80000300800 */
[----:B------:R-:W2:Y:S04]  /*12190*/  LDL.LU R21, [R1+0x84] ;  /* 0x0000840001157983 */ /* 0x000ea80000300800 */
[----:B------:R-:W2:Y:S04]  /*121a0*/  LDL.LU R22, [R1+0x88] ;  /* 0x0000880001167983 */ /* 0x000ea80000300800 */
[----:B------:R-:W2:Y:S04]  /*121b0*/  LDL.LU R23, [R1+0x8c] ;  /* 0x00008c0001177983 */ /* 0x000ea80000300800 */
[----:B------:R-:W-:Y:S04]  /*121c0*/  STL.64 [R1+0x1398], R6 ;  /* 0x0013980601007387 */ /* 0x000fe80000100a00 */
[----:B------:R-:W-:Y:S04]  /*121d0*/  STL.64 [R1+0x1390], R4 ;  /* 0x0013900401007387 */ /* 0x000fe80000100a00 */
[----:B------:R-:W3:Y:S04]  /*121e0*/  LDL.LU.64 R14, [R1+0x13f0] ;  /* 0x0013f000010e7983 */ /* 0x000ee80000300a00 */
[----:B------:R-:W3:Y:S04]  /*121f0*/  LDL.LU R13, [R1+0x13e8] ;  /* 0x0013e800010d7983 */ /* 0x000ee80000300800 */
[----:B------:R0:W-:Y:S04]  /*12200*/  STL [R1+0x4], R9 ;  /* 0x0000040901007387 */ /* 0x0001e80000100800 */
[----:B0-----:R-:W2:Y:S01]  /*12210*/  LDL.LU.64 R8, [R1+0x13e0] ;  /* 0x0013e00001087983 */ /* 0x001ea20000300a00 */
[----:B------:R-:W-:-:S02]  /*12220*/  MOV R7, R10 ;  /* 0x0000000a00077202 */ /* 0x000fc40000000f00 */
[----:B------:R-:W-:Y:S02]  /*12230*/  MOV R6, R11 ;  /* 0x0000000b00067202 */ /* 0x000fe40000000f00 */
[----:B--2---:R-:W-:Y:S01]  /*12240*/  HMMA.16816.F32 R8, R16, R8, R20 ;  /* 0x000000081008723c */ /* 0x004fe20000001814 */
[----:B------:R-:W2:Y:S04]  /*12250*/  LDL.LU.64 R22, [R1+0x13d8] ;  /* 0x0013d80001167983 */ /* 0x000ea80000300a00 */
[----:B------:R-:W2:Y:S11]  /*12260*/  LDL.LU.64 R20, [R1+0x13d0] ;  /* 0x0013d00001147983 */ /* 0x000eb60000300a00 */
[----:B------:R-:W-:Y:S07]  /*12270*/  @!UPT UIADD3 URZ, URZ, URZ, URZ ;  /* 0x0000003f3f3ff290 */ /* 0x000fee000fffe03f */
[----:B------:R-:W-:Y:S04]  /*12280*/  STL.64 [R1+0x1368], R10 ;  /* 0x0013680a01007387 */ /* 0x000fe80000100a00 */
[----:B------:R0:W-:Y:S02]  /*12290*/  STL.64 [R1+0x1360], R8 ;  /* 0x0013600801007387 */ /* 0x0001e40000100a00 */
[----:B0-----:R-:W-:Y:S02]  /*122a0*/  MOV R8, R12 ;  /* 0x0000000c00087202 */ /* 0x001fe40000000f00 */
[----:B------:R-:W3:Y:S04]  /*122b0*/  LDL.LU R12, [R1+0x13c8] ;  /* 0x0013c800010c7983 */ /* 0x000ee80000300800 */
[----:B------:R-:W4:Y:S01]  /*122c0*/  LDL.LU R9, [R1+0x4] ;  /* 0x0000040001097983 */ /* 0x000f220000300800 */
[----:B------:R-:W-:-:S02]  /*122d0*/  MOV R10, R7 ;  /* 0x00000007000a7202 */ /* 0x000fc40000000f00 */
[----:B------:R-:W-:Y:S01]  /*122e0*/  MOV R11, R6 ;  /* 0x00000006000b7202 */ /* 0x000fe20000000f00 */
[----:B------:R-:W-:Y:S01]  /*122f0*/  IMAD.MOV.U32 R5, RZ, RZ, R24 ;  /* 0x000000ffff057224 */ /* 0x000fe200078e0018 */
[----:B------:R-:W-:Y:S02]  /*12300*/  MOV R4, R25 ;  /* 0x0000001900047202 */ /* 0x000fe40000000f00 */
[----:B------:R-:W0:Y:S04]  /*12310*/  LDSM.16.MT88.4 R24, [R3+0x18100] ;  /* 0x018100000318783b */ /* 0x000e280000004200 */
[----:B------:R-:W-:Y:S04]  /*12320*/  STL.64 [R1+0x1388], R10 ;  /* 0x0013880a01007387 */ /* 0x000fe80000100a00 */
[----:B----4-:R1:W-:Y:S01]  /*12330*/  STL.64 [R1+0x1380], R8 ;  /* 0x0013800801007387 */ /* 0x0103e20000100a00 */
[C---:B---3--:R-:W-:Y:S03]  /*12340*/  HMMA.16816.F32 R12, R16.reuse, R4, R12 ;  /* 0x00000004100c723c */ /* 0x048fe6000000180c */
[----:B-1----:R-:W2:Y:S04]  /*12350*/  LDL.LU R8, [R1+0xc0] ;  /* 0x0000c00001087983 */ /* 0x002ea80000300800 */
[----:B------:R-:W2:Y:S04]  /*12360*/  LDL.LU R9, [R1+0xc4] ;  /* 0x0000c40001097983 */ /* 0x000ea80000300800 */
[----:B------:R1:W-:Y:S04]  /*12370*/  STL.64 [R1+0x13a8], R4 ;  /* 0x0013a80401007387 */ /* 0x0003e80000100a00 */
[----:B-1----:R-:W3:Y:S04]  /*12380*/  LDL.LU R4, [R1+0x20] ;  /* 0x0000200001047983 */ /* 0x002ee80000300800 */
[----:B------:R-:W3:Y:S04]  /*12390*/  LDL.LU R5, [R1+0x24] ;  /* 0x0000240001057983 */ /* 0x000ee80000300800 */
[----:B------:R-:W4:Y:S04]  /*123a0*/  LDL.LU R6, [R1+0x28] ;  /* 0x0000280001067983 */ /* 0x000f280000300800 */
[----:B------:R-:W4:Y:S01]  /*123b0*/  LDL.LU R7, [R1+0x2c] ;  /* 0x00002c0001077983 */ /* 0x000f220000300800 */
[----:B--2---:R-:W-:Y:S01]  /*123c0*/  HMMA.16816.F32 R16, R16, R8, R20 ;  /* 0x000000081010723c */ /* 0x004fe20000001814 */
[----:B------:R-:W-:-:S02]  /*123d0*/  MOV R10, R29 ;  /* 0x0000001d000a7202 */ /* 0x000fc40000000f00 */
[----:B------:R-:W-:Y:S04]  /*123e0*/  LDSM.16.MT88.4 R20, [R3+0x1a000] ;  /* 0x01a000000314783b */ /* 0x000fe80000004200 */
[----:B----4-:R-:W-:Y:S04]  /*123f0*/  STL.64 [R1+0x13b8], R6 ;  /* 0x0013b80601007387 */ /* 0x010fe80000100a00 */
[----:B---3--:R1:W-:Y:S04]  /*12400*/  STL.64 [R1+0x13b0], R4 ;  /* 0x0013b00401007387 */ /* 0x0083e80000100a00 */
[----:B-1----:R-:W0:Y:S04]  /*12410*/  LDL.LU R4, [R1+0x50] ;  /* 0x0000500001047983 */ /* 0x002e280000300800 */
[----:B------:R-:W0:Y:S04]  /*12420*/  LDL.LU R5, [R1+0x54] ;  /* 0x0000540001057983 */ /* 0x000e280000300800 */
[----:B------:R-:W0:Y:S04]  /*12430*/  LDL.LU R6, [R1+0x58] ;  /* 0x0000580001067983 */ /* 0x000e280000300800 */
[----:B------:R-:W0:Y:S04]  /*12440*/  LDL.LU R7, [R1+0x5c] ;  /* 0x00005c0001077983 */ /* 0x000e280000300800 */
[----:B------:R-:W-:Y:S04]  /*12450*/  STL.64 [R1+0x1358], R14 ;  /* 0x0013580e01007387 */ /* 0x000fe80000100a00 */
[----:B------:R1:W-:Y:S04]  /*12460*/  STL.64 [R1+0x1350], R12 ;  /* 0x0013500c01007387 */ /* 0x0003e80000100a00 */
[----:B-1----:R-:W2:Y:S04]  /*12470*/  LDL.LU.64 R12, [R1+0x40] ;  /* 0x00004000010c7983 */ /* 0x002ea80000300a00 */
[----:B------:R-:W3:Y:S04]  /*12480*/  LDL.LU.64 R14, [R1+0x48] ;  /* 0x00004800010e7983 */ /* 0x000ee80000300a00 */
[----:B------:R1:W-:Y:S02]  /*12490*/  STL.64 [R1+0x13a0], R8 ;  /* 0x0013a00801007387 */ /* 0x0003e40000100a00 */
[----:B-1----:R-:W-:Y:S01]  /*124a0*/  IMAD.MOV.U32 R8, RZ, RZ, R0 ;  /* 0x000000ffff087224 */ /* 0x002fe200078e0000 */
[----:B------:R-:W-:Y:S01]  /*124b0*/  MOV R9, R2 ;  /* 0x0000000200097202 */ /* 0x000fe20000000f00 */
[----:B------:R-:W4:Y:S04]  /*124c0*/  LDL.LU R0, [R1+0x13c4] ;  /* 0x0013c40001007983 */ /* 0x000f280000300800 */
[----:B------:R-:W5:Y:S04]  /*124d0*/  LDL.LU R2, [R1+0x13c0] ;  /* 0x0013c00001027983 */ /* 0x000f680000300800 */
[----:B------:R-:W-:Y:S04]  /*124e0*/  STL.64 [R1+0x1378], R18 ;  /* 0x0013781201007387 */ /* 0x000fe80000100a00 */
[----:B------:R1:W-:Y:S04]  /*124f0*/  STL.64 [R1+0x1370], R16 ;  /* 0x0013701001007387 */ /* 0x0003e80000100a00 */
[----:B-1----:R-:W0:Y:S04]  /*12500*/  LDL.LU.64 R16, [R1+0x30] ;  /* 0x0000300001107983 */ /* 0x002e280000300a00 */
[----:B------:R-:W2:Y:S01]  /*12510*/  LDL.LU.64 R18, [R1+0x38] ;  /* 0x0000380001127983 */ /* 0x000ea20000300a00 */
[----:B0-----:R-:W-:Y:S11]  /*12520*/  HMMA.16816.F32 R4, R24, R16, R4 ;  /* 0x000000101804723c */ /* 0x001ff60000001804 */
[----:B------:R-:W-:Y:S11]  /*12530*/  @!UPT UIADD3 URZ, URZ, URZ, URZ ;  /* 0x0000003f3f3ff290 */ /* 0x000ff6000fffe03f */
[----:B------:R-:W-:Y:S01]  /*12540*/  @!UPT UIADD3 URZ, URZ, URZ, URZ ;  /* 0x0000003f3f3ff290 */ /* 0x000fe2000fffe03f */
[----:B------:R-:W-:Y:S01]  /*12550*/  STL.64 [R1+0xf0], R4 ;  /* 0x0000f00401007387 */ /* 0x000fe20000100a00 */
[----:B------:R-:W-:-:S03]  /*12560*/  MOV R29, R7 ;  /* 0x00000007001d7202 */ /* 0x000fc60000000f00 */
[----:B------:R0:W-:Y:S04]  /*12570*/  STL [R1+0xf8], R6 ;  /* 0x0000f80601007387 */ /* 0x0001e80000100800 */
[----:B0-----:R-:W2:Y:S04]  /*12580*/  LDL.LU.64 R6, [R1+0x13b8] ;  /* 0x0013b80001067983 */ /* 0x001ea80000300a00 */
[----:B------:R-:W2:Y:S02]  /*12590*/  LDL.LU.64 R4, [R1+0x13b0] ;  /* 0x0013b00001047983 */ /* 0x000ea40000300a00 */
[----:B--2---:R-:W-:Y:S11]  /*125a0*/  HMMA.16816.F32 R4, R24, R12, R4 ;  /* 0x0000000c1804723c */ /* 0x004ff60000001804 */
[----:B------:R-:W-:Y:S11]  /*125b0*/  @!UPT UIADD3 URZ, URZ, URZ, URZ ;  /* 0x0000003f3f3ff290 */ /* 0x000ff6000fffe03f */
[----:B------:R-:W-:Y:S01]  /*125c0*/  @!UPT UIADD3 URZ, URZ, URZ, URZ ;  /* 0x0000003f3f3ff290 */ /* 0x000fe2000fffe03f */
[----:B------:R0:W-:Y:S04]  /*125d0*/  STL.64 [R1+0xe0], R4 ;  /* 0x0000e00401007387 */ /* 0x0001e80000100a00 */
[----:B------:R1:W-:Y:S04]  /*125e0*/  STL.64 [R1+0xe8], R6 ;  /* 0x0000e80601007387 */ /* 0x0003e80000100a00 */
[----:B0-----:R-:W1:Y:S01]  /*125f0*/  LDL.LU.64 R4, [R1+0x13a8] ;  /* 0x0013a80001047983 */ /* 0x001e620000300a00 */
[----:B------:R-:W-:-:S07]  /*12600*/  MOV R11, R28 ;  /* 0x0000001c000b7202 */ /* 0x000fce0000000f00 */
[C---:B-1----:R-:W-:Y:S01]  /*12610*/  HMMA.16816.F32 R4, R24.reuse, R4, R8 ;  /* 0x000000041804723c */ /* 0x042fe20000001808 */
[----:B------:R-:W2:Y:S11]  /*12620*/  LDL.LU.64 R8, [R1+0x13a0] ;  /* 0x0013a00001087983 */ /* 0x000eb60000300a00 */
[----:B------:R-:W-:Y:S11]  /*12630*/  @!UPT UIADD3 URZ, URZ, URZ, URZ ;  /* 0x0000003f3f3ff290 */ /* 0x000ff6000fffe03f */
[----:B------:R-:W-:Y:S04]  /*12640*/  STL.64 [R1+0xd0], R4 ;  /* 0x0000d00401007387 */ /* 0x000fe80000100a00 */
[----:B------:R0:W-:Y:S04]  /*12650*/  STL.64 [R1+0xd8], R6 ;  /* 0x0000d80601007387 */ /* 0x0001e80000100a00 */
[----:B0-----:R-:W2:Y:S04]  /*12660*/  LDL.LU.64 R6, [R1+0x1398] ;  /* 0x0013980001067983 */ /* 0x001ea80000300a00 */
[----:B------:R-:W2:Y:S04]  /*12670*/  LDL.LU.64 R4, [R1+0x1390] ;  /* 0x0013900001047983 */ /* 0x000ea80000300a00 */
[----:B------:R-:W3:Y:S01]  /*12680*/  LDL.LU.64 R10, [R1+0x1388] ;  /* 0x00138800010a7983 */ /* 0x000ee20000300a00 */
[----:B--2---:R-:W-:Y:S03]  /*12690*/  HMMA.16816.F32 R4, R24, R8, R4 ;  /* 0x000000081804723c */ /* 0x004fe60000001804 */
[----:B------:R-:W3:Y:S11]  /*126a0*/  LDL.LU.64 R8, [R1+0x1380] ;  /* 0x0013800001087983 */ /* 0x000ef60000300a00 */
[----:B------:R-:W-:Y:S09]  /*126b0*/  @!UPT UIADD3 URZ, URZ, URZ, URZ ;  /* 0x0000003f3f3ff290 */ /* 0x000ff2000fffe03f */
[----:B------:R-:W-:Y:S04]  /*126c0*/  STL.64 [R1+0xa0], R4 ;  /* 0x0000a00401007387 */ /* 0x000fe80000100a00 */
[----:B------:R-:W-:Y:S04]  /*126d0*/  STL.64 [R1+0xa8], R6 ;  /* 0x0000a80601007387 */ /* 0x000fe80000100a00 */
[----:B------:R-:W0:Y:S01]  /*126e0*/  LDSM.16.MT88.4 R4, [R3+0x1a100] ;  /* 0x01a100000304783b */ /* 0x000e220000004200 */
[----:B-----5:R-:W-:Y:S02]  /*126f0*/  MOV R26, R2 ;  /* 0x00000002001a7202 */ /* 0x020fe40000000f00 */
[----:B----4-:R-:W-:Y:S01]  /*12700*/  MOV R27, R0 ;  /* 0x00000000001b7202 */ /* 0x010fe20000000f00 */
[----:B0-----:R-:W-:Y:S04]  /*12710*/  STL.64 [R1+0x1330], R6 ;  /* 0x0013300601007387 */ /* 0x001fe80000100a00 */
[----:B------:R0:W-:Y:S02]  /*12720*/  STL.64 [R1+0x1328], R4 ;  /* 0x0013280401007387 */ /* 0x0001e40000100a00 */
[----:B0-----:R-:W-:Y:S01]  /*12730*/  IMAD.MOV.U32 R5, RZ, RZ, R18 ;  /* 0x000000ffff057224 */ /* 0x001fe200078e0012 */
[----:B------:R-:W-:Y:S01]  /*12740*/  MOV R4, R19 ;  /* 0x0000001300047202 */ /* 0x000fe20000000f00 */
[----:B---3--:R-:W-:Y:S01]  /*12750*/  HMMA.16816.F32 R8, R20, R18, R8 ;  /* 0x000000121408723c */ /* 0x008fe20000001808 */
[----:B------:R-:W2:Y:S04]  /*12760*/  LDL.LU.64 R18, [R1+0x1378] ;  /* 0x0013780001127983 */ /* 0x000ea80000300a00 */
[----:B------:R-:W2:Y:S11]  /*12770*/  LDL.LU.64 R16, [R1+0x1370] ;  /* 0x0013700001107983 */ /* 0x000eb60000300a00 */
[----:B------:R-:W-:Y:S08]  /*12780*/  @!UPT UIADD3 URZ, URZ, URZ, URZ ;  /* 0x0000003f3f3ff290 */ /* 0x000ff0000fffe03f */
[----:B------:R-:W-:Y:S02]  /*12790*/  MOV R2, R10 ;  /* 0x0000000a00027202 */ /* 0x000fe40000000f00 */
[----:B------:R-:W-:Y:S02]  /*127a0*/  MOV R0, R11 ;  /* 0x0000000b00007202 */ /* 0x000fe40000000f00 */
[----:B------:R-:W-:Y:S01]  /*127b0*/  MOV R28, R8 ;  /* 0x00000008001c7202 */ /* 0x000fe20000000f00 */
[----:B------:R-:W3:Y:S01]  /*127c0*/  LDL.LU.64 R10, [R1+0x1368] ;  /* 0x00136800010a7983 */ /* 0x000ee20000300a00 */
[----:B------:R-:W-:-:S03]  /*127d0*/  MOV R3, R9 ;  /* 0x0000000900037202 */ /* 0x000fc60000000f00 */
[----:B------:R-:W3:Y:S04]  /*127e0*/  LDL.LU.64 R8, [R1+0x1360] ;  /* 0x0013600001087983 */ /* 0x000ee80000300a00 */
[----:B------:R-:W-:Y:S04]  /*127f0*/  STL.64 [R1+0x1348], R4 ;  /* 0x0013480401007387 */ /* 0x000fe80000100a00 */
[----:B------:R-:W2:Y:S04]  /*12800*/  LDL.LU.64 R6, [R1+0xc8] ;  /* 0x0000c80001067983 */ /* 0x000ea80000300a00 */
[----:B------:R-:W-:Y:S04]  /*12810*/  STL [R1+0x1324], R0 ;  /* 0x0013240001007387 */ /* 0x000fe80000100800 */
[----:B------:R-:W-:Y:S01]  /*12820*/  STL [R1+0x1320], R3 ;  /* 0x0013200301007387 */ /* 0x000fe20000100800 */
[----:B------:R-:W-:-:S03]  /*12830*/  MOV R25, R14 ;  /* 0x0000000e00197202 */ /* 0x000fc60000000f00 */
[----:B------:R-:W-:Y:S01]  /*12840*/  STL [R1+0x131c], R28 ;  /* 0x00131c1c01007387 */ /* 0x000fe20000100800 */
[----:B------:R-:W-:-:S03]  /*12850*/  IMAD.MOV.U32 R24, RZ, RZ, R15 ;  /* 0x000000ffff187224 */ /* 0x000fc600078e000f */
[----:B------:R-:W-:Y:S01]  /*12860*/  STL [R1+0x1318], R2 ;  /* 0x0013180201007387 */ /* 0x000fe20000100800 */
[C---:B---3--:R-:W-:Y:S11]  /*12870*/  HMMA.16816.F32 R8, R20.reuse, R14, R8 ;  /* 0x0000000e1408723c */ /* 0x048ff60000001808 */
[----:B------:R-:W-:Y:S11]  /*12880*/  @!UPT UIADD3 URZ, URZ, URZ, URZ ;  /* 0x0000003f3f3ff290 */ /* 0x000ff6000fffe03f */
[----:B------:R-:W-:Y:S01]  /*12890*/  @!UPT UIADD3 URZ, URZ, URZ, URZ ;  /* 0x0000003f3f3ff290 */ /* 0x000fe2000fffe03f */
[----:B------:R-:W-:Y:S04]  /*128a0*/  STL.64 [R1+0x80], R8 ;  /* 0x0000800801007387 */ /* 0x000fe80000100a00 */
[----:B------:R0:W-:Y:S04]  /*128b0*/  STL.64 [R1+0x88], R10 ;  /* 0x0000880a01007387 */ /* 0x0001e80000100a00 */
[----:B------:R-:W0:Y:S04]  /*128c0*/  LDL.LU.64 R14, [R1+0x1358] ;  /* 0x00135800010e7983 */ /* 0x000e280000300a00 */
[----:B------:R-:W0:Y:S02]  /*128d0*/  LDL.LU.64 R12, [R1+0x1350] ;  /* 0x00135000010c7983 */ /* 0x000e240000300a00 */
[----:B0-----:R-:W-:Y:S11]  /*128e0*/  HMMA.16816.F32 R8, R20, R26, R12 ;  /* 0x0000001a1408723c */ /* 0x001ff6000000180c */
[----:B------:R-:W-:Y:S11]  /*128f0*/  @!UPT UIADD3 URZ, URZ, URZ, URZ ;  /* 0x0000003f3f3ff290 */ /* 0x000ff6000fffe03f */
[----:B------:R-:W-:Y:S01]  /*12900*/  @!UPT UIADD3 URZ, URZ, URZ, URZ ;  /* 0x0000003f3f3ff290 */ /* 0x000fe2000fffe03f */
[----:B------:R2:W-:Y:S04]  /*12910*/  STL.64 [R1+0x10], R8 ;  /* 0x0000100801007387 */ /* 0x0005e80000100a00 */
[----:B------:R-:W3:Y:S04]  /*12920*/  LDL R15, [R1+0x3fc] ;  /* 0x0003fc00010f7983 */ /* 0x000ee80000100800 */
[----:B------:R0:W-:Y:S04]  /*12930*/  STL.64 [R1+0x1310], R26 ;  /* 0x0013101a01007387 */ /* 0x0001e80000100a00 */
[----:B------:R-:W4:Y:S01]  /*12940*/  LDL.LU.64 R4, [R1+0x1348] ;  /* 0x0013480001047983 */ /* 0x000f220000300a00 */
[----:B------:R-:W-:-:S02]  /*12950*/  MOV R0, R10 ;  /* 0x0000000a00007202 */ /* 0x000fc40000000f00 */
[----:B------:R-:W-:Y:S02]  /*12960*/  MOV R3, R11 ;  /* 0x0000000b00037202 */ /* 0x000fe40000000f00 */
[----:B--2---:R-:W-:Y:S01]  /*12970*/  HMMA.16816.F32 R8, R20, R6, R16 ;  /* 0x000000061408723c */ /* 0x004fe20000001810 */
[----:B0-----:R-:W-:Y:S02]  /*12980*/  MOV R26, R7 ;  /* 0x00000007001a7202 */ /* 0x001fe40000000f00 */
[----:B------:R-:W0:Y:S01]  /*12990*/  S2R R7, SR_TID.X ;  /* 0x0000000000077919 */ /* 0x000e220000002100 */
[----:B------:R-:W-:-:S05]  /*129a0*/  MOV R27, R6 ;  /* 0x00000006001b7202 */ /* 0x000fca0000000f00 */
[----:B------:R-:W-:Y:S01]  /*129b0*/  STL.64 [R1+0x1340], R26 ;  /* 0x0013401a01007387 */ /* 0x000fe20000100a00 */
[C---:B0-----:R-:W-:Y:S02]  /*129c0*/  SHF.L.U32 R6, R7.reuse, 0x1, RZ ;  /* 0x0000000107067819 */ /* 0x041fe400000006ff */
[----:B------:R-:W-:-:S05]  /*129d0*/  LOP3.LUT R7, R7, 0x7, RZ, 0xc0, !PT ;  /* 0x0000000707077812 */ /* 0x000fca00078ec0ff */
[----:B------:R-:W-:-:S07]  /*129e0*/  IMAD R7, R7, 0x210, RZ ;  /* 0x0000021007077824 */ /* 0x000fce00078e02ff */
[----:B------:R-:W-:Y:S01]  /*129f0*/  MOV R28, R8 ;  /* 0x00000008001c7202 */ /* 0x000fe20000000f00 */
[----:B------:R-:W-:Y:S01]  /*12a00*/  IMAD.MOV.U32 R21, RZ, RZ, R10 ;  /* 0x000000ffff157224 */ /* 0x000fe200078e000a */
[----:B------:R-:W-:Y:S02]  /*12a10*/  LOP3.LUT R7, R7, 0x30, R6, 0x78, !PT ;  /* 0x0000003007077812 */ /* 0x000fe400078e7806 */
[----:B------:R-:W-:Y:S02]  /*12a20*/  MOV R2, R9 ;  /* 0x0000000900027202 */ /* 0x000fe40000000f00 */
[----:B------:R-:W-:Y:S02]  /*12a30*/  MOV R20, R11 ;  /* 0x0000000b00147202 */ /* 0x000fe40000000f00 */
[----:B------:R-:W-:Y:S01]  /*12a40*/  LOP3.LUT R7, R7, 0x40, RZ, 0x3c, !PT ;  /* 0x0000004007077812 */ /* 0x000fe200078e3cff */
[----:B------:R-:W-:Y:S04]  /*12a50*/  STL.64 [R1+0x1338], R24 ;  /* 0x0013381801007387 */ /* 0x000fe80000100a00 */
[----:B------:R-:W-:Y:S04]  /*12a60*/  LDSM.16.M88.4 R24, [R7+0x20180] ;  /* 0x020180000718783b */ /* 0x000fe80000000200 */
[----:B---3--:R-:W0:Y:S04]  /*12a70*/  LDSM.16.MT88.4 R8, [R15+0x1c000] ;  /* 0x01c000000f08783b */ /* 0x008e280000004200 */
[----:B------:R-:W-:Y:S04]  /*12a80*/  LDSM.16.MT88.4 R12, [R15+0x1c100] ;  /* 0x01c100000f0c783b */ /* 0x000fe80000004200 */
[----:B0-----:R0:W-:Y:S04]  /*12a90*/  STL.64 [R1+0x12f8], R10 ;  /* 0x0012f80a01007387 */ /* 0x0011e80000100a00 */
[----:B------:R1:W-:Y:S01]  /*12aa0*/  STL.64 [R1+0x12f0], R8 ;  /* 0x0012f00801007387 */ /* 0x0003e20000100a00 */
[----:B0-----:R-:W-:-:S03]  /*12ab0*/  MOV R11, R29 ;  /* 0x0000001d000b7202 */ /* 0x001fc60000000f00 */
[----:B-1----:R-:W2:Y:S01]  /*12ac0*/  LDL.LU R8, [R1+0xf0] ;  /* 0x0000f00001087983 */ /* 0x002ea20000300800 */
[----:B------:R-:W-:-:S03]  /*12ad0*/  MOV R29, R27 ;  /* 0x0000001b001d7202 */ /* 0x000fc60000000f00 */
[----:B------:R-:W2:Y:S04]  /*12ae0*/  LDL.LU R9, [R1+0xf4] ;  /* 0x0000f40001097983 */ /* 0x000ea80000300800 */
[----:B------:R-:W2:Y:S04]  /*12af0*/  LDL.LU R10, [R1+0xf8] ;  /* 0x0000f800010a7983 */ /* 0x000ea80000300800 */
[----:B------:R-:W-:Y:S04]  /*12b00*/  STL.64 [R1+0x20], R24 ;  /* 0x0000201801007387 */ /* 0x000fe80000100a00 */
[----:B------:R-:W-:Y:S04]  /*12b10*/  STL [R1+0x28], R26 ;  /* 0x0000281a01007387 */ /* 0x000fe80000100800 */
[----:B------:R-:W0:Y:S04]  /*12b20*/  LDSM.16.M88.4 R24, [R7+0x21180] ;  /* 0x021180000718783b */ /* 0x000e280000000200 */
[----:B------:R-:W-:Y:S01]  /*12b30*/  STL [R1+0x1260], R29 ;  /* 0x0012601d01007387 */ /* 0x000fe20000100800 */
[----:B----4-:R-:W-:-:S02]  /*12b40*/  MOV R18, R5 ;  /* 0x0000000500127202 */ /* 0x010fc40000000f00 */
[----:B------:R-:W-:Y:S01]  /*12b50*/  MOV R19, R4 ;  /* 0x0000000400137202 */ /* 0x000fe20000000f00 */
[----:B0-----:R-:W-:Y:S04]  /*12b60*/  STL.64 [R1+0x50], R24 ;  /* 0x0000501801007387 */ /* 0x001fe80000100a00 */
[----:B------:R-:W-:Y:S04]  /*12b70*/  STL.64 [R1+0x58], R26 ;  /* 0x0000581a01007387 */ /* 0x000fe80000100a00 */
[----:B------:R-:W0:Y:S04]  /*12b80*/  LDSM.16.M88.4 R24, [R7+0x22180] ;  /* 0x022180000718783b */ /* 0x000e280000000200 */
[----:B------:R-:W1:Y:S04]  /*12b90*/  LDSM.16.M88.4 R4, [R7+0x23180] ;  /* 0x023180000704783b */ /* 0x000e680000000200 */
[----:B0-----:R-:W-:Y:S04]  /*12ba0*/  STL.64 [R1+0x70], R24 ;  /* 0x0000701801007387 */ /* 0x001fe80000100a00 */
[----:B------:R0:W-:Y:S04]  /*12bb0*/  STL.64 [R1+0x78], R26 ;  /* 0x0000781a01007387 */ /* 0x0001e80000100a00 */
[----:B0-----:R-:W3:Y:S04]  /*12bc0*/  LDL.LU.64 R26, [R1+0x1340] ;  /* 0x00134000011a7983 */ /* 0x001ee80000300a00 */
[----:B------:R-:W4:Y:S04]  /*12bd0*/  LDL.LU.64 R24, [R1+0x1338] ;  /* 0x0013380001187983 */ /* 0x000f280000300a00 */
[----:B-1----:R-:W-:Y:S04]  /*12be0*/  STL.64 [R1+0x60], R4 ;  /* 0x0000600401007387 */ /* 0x002fe80000100a00 */
[----:B------:R0:W-:Y:S04]  /*12bf0*/  STL.64 [R1+0x68], R6 ;  /* 0x0000680601007387 */ /* 0x0001e80000100a00 */
[----:B0-----:R-:W2:Y:S04]  /*12c00*/  LDL.LU.64 R6, [R1+0x1330] ;  /* 0x0013300001067983 */ /* 0x001ea80000300a00 */
[----:B------:R-:W2:Y:S04]  /*12c10*/  LDL.LU.64 R4, [R1+0x1328] ;  /* 0x0013280001047983 */ /* 0x000ea80000300a00 */
[----:B------:R-:W-:Y:S04]  /*12c20*/  STL.64 [R1+0x1290], R14 ;  /* 0x0012900e01007387 */ /* 0x000fe80000100a00 */
[----:B------:R0:W-:Y:S04]  /*12c30*/  STL.64 [R1+0x1288], R12 ;  /* 0x0012880c01007387 */ /* 0x0001e80000100a00 */
[----:B0-----:R-:W5:Y:S01]  /*12c40*/  LDL.64 R12, [R1+0x60] ;  /* 0x00006000010c7983 */ /* 0x001f620000100a00 */
[----:B------:R-:W-:Y:S01]  /*12c50*/  IMAD.MOV.U32 R14, RZ, RZ, R0 ;  /* 0x000000ffff0e7224 */ /* 0x000fe200078e0000 */
[----:B------:R-:W-:-:S02]  /*12c60*/  MOV R15, R3 ;  /* 0x00000003000f7202 */ /* 0x000fc40000000f00 */
[----:B-----5:R0:W-:Y:S04]  /*12c70*/  STL.64 [R1+0x12a8], R12 ;  /* 0x0012a80c01007387 */ /* 0x0201e80000100a00 */
[----:B0-----:R-:W5:Y:S04]  /*12c80*/  LDL.LU R12, [R1+0x10] ;  /* 0x00001000010c7983 */ /* 0x001f680000300800 */
[----:B------:R-:W5:Y:S01]  /*12c90*/  LDL.LU R13, [R1+0x14] ;  /* 0x00001400010d7983 */ /* 0x000f620000300800 */
[----:B--2---:R-:W-:Y:S03]  /*12ca0*/  HMMA.16816.F32 R16, R4, R18, R8 ;  /* 0x000000120410723c */ /* 0x004fe60000001808 */
[----:B------:R-:W2:Y:S04]  /*12cb0*/  LDL.LU R0, [R1+0x1324] ;  /* 0x0013240001007983 */ /* 0x000ea80000300800 */
[----:B---3--:R-:W-:Y:S01]  /*12cc0*/  MOV R10, R27 ;  /* 0x0000001b000a7202 */ /* 0x008fe20000000f00 */
[----:B------:R-:W3:Y:S01]  /*12cd0*/  LDL.LU R3, [R1+0x1320] ;  /* 0x0013200001037983 */ /* 0x000ee20000300800 */
[----:B------:R-:W-:-:S05]  /*12ce0*/  MOV R11, R26 ;  /* 0x0000001a000b7202 */ /* 0x000fca0000000f00 */
[----:B------:R0:W-:Y:S01]  /*12cf0*/  STL.64 [R1+0x1308], R10 ;  /* 0x0013080a01007387 */ /* 0x0001e20000100a00 */
[----:B----4-:R-:W-:-:S03]  /*12d00*/  MOV R23, R24 ;  /* 0x0000001800177202 */ /* 0x010fc60000000f00 */
[----:B------:R-:W4:Y:S01]  /*12d10*/  LDL.LU R8, [R1+0xd0] ;  /* 0x0000d00001087983 */ /* 0x000f220000300800 */
[----:B------:R-:W-:-:S03]  /*12d20*/  MOV R22, R25 ;  /* 0x0000001900167202 */ /* 0x000fc60000000f00 */
[----:B------:R-:W4:Y:S04]  /*12d30*/  LDL.LU R9, [R1+0xd4] ;  /* 0x0000d40001097983 */ /* 0x000f280000300800 */
[----:B0-----:R-:W4:Y:S04]  /*12d40*/  LDL.LU R10, [R1+0xd8] ;  /* 0x0000d800010a7983 */ /* 0x001f280000300800 */
[----:B------:R-:W4:Y:S04]  /*12d50*/  LDL.LU R11, [R1+0xdc] ;  /* 0x0000dc00010b7983 */ /* 0x000f280000300800 */
[----:B------:R-:W2:Y:S04]  /*12d60*/  LDL.LU R24, [R1+0xe0] ;  /* 0x0000e00001187983 */ /* 0x000ea80000300800 */
[----:B------:R-:W2:Y:S04]  /*12d70*/  LDL.LU R25, [R1+0xe4] ;  /* 0x0000e40001197983 */ /* 0x000ea80000300800 */
[----:B------:R-:W2:Y:S04]  /*12d80*/  LDL.LU R26, [R1+0xe8] ;  /* 0x0000e800011a7983 */ /* 0x000ea80000300800 */
[----:B------:R-:W2:Y:S04]  /*12d90*/  LDL.LU R27, [R1+0xec] ;  /* 0x0000ec00011b7983 */ /* 0x000ea80000300800 */
[----:B------:R-:W-:Y:S04]  /*12da0*/  STL.64 [R1+0x12c8], R14 ;  /* 0x0012c80e01007387 */ /* 0x000fe80000100a00 */
[----:B-----5:R0:W-:Y:S04]  /*12db0*/  STL.64 [R1+0x12c0], R12 ;  /* 0x0012c00c01007387 */ /* 0x0201e80000100a00 */
[----:B0-----:R-:W5:Y:S04]  /*12dc0*/  LDL.LU R12, [R1+0x80] ;  /* 0x00008000010c7983 */ /* 0x001f680000300800 */
[----:B------:R-:W5:Y:S04]  /*12dd0*/  LDL.LU R13, [R1+0x84] ;  /* 0x00008400010d7983 */ /* 0x000f680000300800 */
[----:B------:R-:W2:Y:S04]  /*12de0*/  LDL.LU R14, [R1+0x88] ;  /* 0x00008800010e7983 */ /* 0x000ea80000300800 */
[----:B------:R-:W2:Y:S04]  /*12df0*/  LDL.LU R15, [R1+0x8c] ;  /* 0x00008c00010f7983 */ /* 0x000ea80000300800 */
[----:B--2---:R-:W-:Y:S04]  /*12e00*/  STL.64 [R1+0x12e0], R14 ;  /* 0x0012e00e01007387 */ /* 0x004fe80000100a00 */
[----:B-----5:R0:W-:Y:S04]  /*12e10*/  STL.64 [R1+0x12d8], R12 ;  /* 0x0012d80c01007387 */ /* 0x0201e80000100a00 */
[----:B0-----:R-:W2:Y:S04]  /*12e20*/  LDL.LU.64 R12, [R1+0x20] ;  /* 0x00002000010c7983 */ /* 0x001ea80000300a00 */
[----:B--2---:R0:W-:Y:S04]  /*12e30*/  STL.64 [R1+0x1300], R12 ;  /* 0x0013000c01007387 */ /* 0x0041e80000100a00 */
[----:B0-----:R-:W2:Y:S04]  /*12e40*/  LDL.LU R12, [R1+0xa0] ;  /* 0x0000a000010c7983 */ /* 0x001ea80000300800 */
[----:B------:R-:W2:Y:S04]  /*12e50*/  LDL.LU R13, [R1+0xa4] ;  /* 0x0000a400010d7983 */ /* 0x000ea80000300800 */
[----:B------:R-:W2:Y:S04]  /*12e60*/  LDL.LU R14, [R1+0xa8] ;  /* 0x0000a800010e7983 */ /* 0x000ea80000300800 */
[----:B------:R-:W2:Y:S04]  /*12e70*/  LDL.LU R15, [R1+0xac] ;  /* 0x0000ac00010f7983 */ /* 0x000ea80000300800 */
[----:B------:R0:W-:Y:S04]  /*12e80*/  STL.64 [R1+0x12a0], R18 ;  /* 0x0012a01201007387 */ /* 0x0001e80000100a00 */
[----:B------:R1:W-:Y:S01]  /*12e90*/  STL.64 [R1+0x1298], R16 ;  /* 0x0012981001007387 */ /* 0x0003e20000100a00 */
[----:B0-----:R-:W-:-:S02]  /*12ea0*/  MOV R18, R21 ;  /* 0x0000001500127202 */ /* 0x001fc40000000f00 */
[----:B------:R-:W-:Y:S02]  /*12eb0*/  MOV R19, R20 ;  /* 0x0000001400137202 */ /* 0x000fe40000000f00 */
[----:B-1----:R-:W-:Y:S01]  /*12ec0*/  MOV R16, R28 ;  /* 0x0000001c00107202 */ /* 0x002fe20000000f00 */
[----:B------:R-:W-:Y:S01]  /*12ed0*/  IMAD.MOV.U32 R17, RZ, RZ, R2 ;  /* 0x000000ffff117224 */ /* 0x000fe200078e0002 */
[----:B------:R-:W5:Y:S04]  /*12ee0*/  LDL.LU R28, [R1+0x131c] ;  /* 0x00131c00011c7983 */ /* 0x000f680000300800 */
[----:B------:R-:W2:Y:S04]  /*12ef0*/  LDL.LU R2, [R1+0x1318] ;  /* 0x0013180001027983 */ /* 0x000ea80000300800 */
[----:B------:R-:W-:Y:S04]  /*12f00*/  STL.64 [R1+0x12b8], R18 ;  /* 0x0012b81201007387 */ /* 0x000fe80000100a00 */
[----:B------:R0:W-:Y:S04]  /*12f10*/  STL.64 [R1+0x12b0], R16 ;  /* 0x0012b01001007387 */ /* 0x0001e80000100a00 */
[----:B0-----:R-:W2:Y:S04]  /*12f20*/  LDL.LU.64 R16, [R1+0x70] ;  /* 0x0000700001107983 */ /* 0x001ea80000300a00 */
[----:B--2---:R0:W-:Y:S04]  /*12f30*/  STL.64 [R1+0x12d0], R16 ;  /* 0x0012d01001007387 */ /* 0x0041e80000100a00 */
[----:B0-----:R-:W2:Y:S01]  /*12f40*/  LDL.LU.64 R16, [R1+0x50] ;  /* 0x0000500001107983 */ /* 0x001ea20000300a00 */
[C---:B------:R-:W-:Y:S03]  /*12f50*/  HMMA.16816.F32 R20, R4.reuse, R22, R24 ;  /* 0x000000160414723c */ /* 0x040fe60000001818 */
[----:B--2---:R5:W-:Y:S04]  /*12f60*/  STL.64 [R1+0x12e8], R16 ;  /* 0x0012e81001007387 */ /* 0x004be80000100a00 */
[----:B------:R-:W4:Y:S11]  /*12f70*/  LDL.LU.64 R26, [R1+0x1310] ;  /* 0x00131000011a7983 */ /* 0x000f360000300a00 */
[----:B------:R-:W-:Y:S05]  /*12f80*/  @!UPT UIADD3 URZ, URZ, URZ, URZ ;  /* 0x0000003f3f3ff290 */ /* 0x000fea000fffe03f */
[----:B------:R-:W-:Y:S04]  /*12f90*/  STL [R1+0x1274], R22 ;  /* 0x0012741601007387 */ /* 0x000fe80000100800 */
[----:B------:R-:W-:Y:S01]  /*12fa0*/  STL [R1+0x1270], R23 ;  /* 0x0012701701007387 */ /* 0x000fe20000100800 */
[C---:B----4-:R-:W-:Y:S03]  /*12fb0*/  HMMA.16816.F32 R24, R4.reuse, R26, R8 ;  /* 0x0000001a0418723c */ /* 0x050fe60000001808 */
[----:B------:R-:W2:Y:S11]  /*12fc0*/  LDL.LU.64 R10, [R1+0x1308] ;  /* 0x00130800010a7983 */ /* 0x000eb60000300a00 */
[----:B------:R-:W-:Y:S09]  /*12fd0*/  @!UPT UIADD3 URZ, URZ, URZ, URZ ;  /* 0x0000003f3f3ff290 */ /* 0x000ff2000fffe03f */
[----:B------:R-:W-:Y:S04]  /*12fe0*/  STL [R1+0x126c], R25 ;  /* 0x00126c1901007387 */ /* 0x000fe80000100800 */
[----:B------:R-:W-:Y:S04]  /*12ff0*/  STL [R1+0x1268], R26 ;  /* 0x0012681a01007387 */ /* 0x000fe80000100800 */
[----:B------:R-:W-:Y:S01]  /*13000*/  STL [R1+0x1264], R27 ;  /* 0x0012641b01007387 */ /* 0x000fe20000100800 */
[----:B--2---:R-:W-:Y:S03]  /*13010*/  HMMA.16816.F32 R4, R4, R10, R12 ;  /* 0x0000000a0404723c */ /* 0x004fe6000000180c */
[----:B------:R-:W2:Y:S04]  /*13020*/  LDL.LU.64 R12, [R1+0x1300] ;  /* 0x00130000010c7983 */ /* 0x000ea80000300a00 */
[----:B------:R-:W2:Y:S04]  /*13030*/  LDL.LU.64 R10, [R1+0x12f8] ;  /* 0x0012f800010a7983 */ /* 0x000ea80000300a00 */
[----:B------:R-:W2:Y:S01]  /*13040*/  LDL.LU.64 R8, [R1+0x12f0] ;  /* 0x0012f00001087983 */ /* 0x000ea20000300a00 */
[----:B-----5:R-:W-:-:S02]  /*13050*/  MOV R16, R28 ;  /* 0x0000001c00107202 */ /* 0x020fc40000000f00 */
[----:B---3--:R-:W-:Y:S02]  /*13060*/  MOV R17, R3 ;  /* 0x0000000300117202 */ /* 0x008fe40000000f00 */
[----:B------:R-:W-:Y:S02]  /*13070*/  MOV R18, R2 ;  /* 0x0000000200127202 */ /* 0x000fe40000000f00 */
[----:B------:R-:W-:-:S05]  /*13080*/  MOV R19, R0 ;  /* 0x0000000000137202 */ /* 0x000fca0000000f00 */
[----:B------:R-:W-:Y:S04]  /*13090*/  STL [R1+0x125c], R6 ;  /* 0x00125c0601007387 */ /* 0x000fe80000100800 */
[----:B------:R-:W-:Y:S01]  /*130a0*/  STL [R1+0x1258], R7 ;  /* 0x0012580701007387 */ /* 0x000fe20000100800 */
[C---:B--2---:R-:W-:Y:S01]  /*130b0*/  HMMA.16816.F32 R16, R8.reuse, R12, R16 ;  /* 0x0000000c0810723c */ /* 0x044fe20000001810 */
[----:B------:R-:W-:Y:S01]  /*130c0*/  IMAD.MOV.U32 R2, RZ, RZ, R12 ;  /* 0x000000ffff027224 */ /* 0x000fe200078e000c */
[----:B------:R-:W-:Y:S11]  /*130d0*/  MOV R0, R13 ;  /* 0x0000000d00007202 */ /* 0x000ff60000000f00 */
[----:B------:R-:W-:Y:S10]  /*130e0*/  @!UPT UIADD3 URZ, URZ, URZ, URZ ;  /* 0x0000003f3f3ff290 */ /* 0x000ff4000fffe03f */
[----:B------:R0:W-:Y:S04]  /*130f0*/  STL.64 [R1+0xa0], R16 ;  /* 0x0000a01001007387 */ /* 0x0001e80000100a00 */
[----:B------:R-:W-:Y:S04]  /*13100*/  STL.64 [R1+0xa8], R18 ;  /* 0x0000a81201007387 */ /* 0x000fe80000100a00 */
[----:B0-----:R-:W2:Y:S04]  /*13110*/  LDL.LU.64 R16, [R1+0x12e8] ;  /* 0x0012e80001107983 */ /* 0x001ea80000300a00 */
[----:B------:R-:W2:Y:S04]  /*13120*/  LDL.LU.64 R14, [R1+0x12e0] ;  /* 0x0012e000010e7983 */ /* 0x000ea80000300a00 */
[----:B------:R-:W2:Y:S02]  /*13130*/  LDL.LU.64 R12, [R1+0x12d8] ;  /* 0x0012d800010c7983 */ /* 0x000ea40000300a00 */
[----:B--2---:R-:W-:Y:S01]  /*13140*/  HMMA.16816.F32 R12, R8, R16, R12 ;  /* 0x00000010080c723c */ /* 0x004fe2000000180c */
[----:B------:R-:W-:-:S02]  /*13150*/  MOV R22, R16 ;  /* 0x0000001000167202 */ /* 0x000fc40000000f00 */
[----:B------:R-:W-:Y:S02]  /*13160*/  MOV R23, R17 ;  /* 0x0000001100177202 */ /* 0x000fe40000000f00 */
[----:B------:R-:W2:Y:S11]  /*13170*/  LDL.LU.64 R16, [R1+0x12d0] ;  /* 0x0012d00001107983 */ /* 0x000eb60000300a00 */
[----:B------:R-:W-:Y:S08]  /*13180*/  @!UPT UIADD3 URZ, URZ, URZ, URZ ;  /* 0x0000003f3f3ff290 */ /* 0x000ff0000fffe03f */
[----:B------:R-:W-:Y:S01]  /*13190*/  MOV R29, R14 ;  /* 0x0000000e001d7202 */ /* 0x000fe20000000f00 */
[----:B------:R-:W-:Y:S01]  /*131a0*/  IMAD.MOV.U32 R6, RZ, RZ, R15 ;  /* 0x000000ffff067224 */ /* 0x000fe200078e000f */
[----:B------:R-:W-:Y:S01]  /*131b0*/  MOV R26, R12 ;  /* 0x0000000c001a7202 */ /* 0x000fe20000000f00 */
[----:B------:R-:W3:Y:S01]  /*131c0*/  LDL.LU.64 R14, [R1+0x12c8] ;  /* 0x0012c800010e7983 */ /* 0x000ee20000300a00 */
[----:B------:R-:W-:-:S03]  /*131d0*/  MOV R27, R13 ;  /* 0x0000000d001b7202 */ /* 0x000fc60000000f00 */
[----:B------:R-:W3:Y:S04]  /*131e0*/  LDL.LU.64 R12, [R1+0x12c0] ;  /* 0x0012c000010c7983 */ /* 0x000ee80000300a00 */
[----:B------:R-:W-:Y:S04]  /*131f0*/  STL.64 [R1+0x1280], R22 ;  /* 0x0012801601007387 */ /* 0x000fe80000100a00 */
[----:B------:R0:W-:Y:S02]  /*13200*/  STL.64 [R1+0x1278], R20 ;  /* 0x0012781401007387 */ /* 0x0001e40000100a00 */
[----:B0-----:R-:W-:-:S02]  /*13210*/  MOV R20, R2 ;  /* 0x0000000200147202 */ /* 0x001fc40000000f00 */
[----:B------:R-:W-:Y:S01]  /*13220*/  MOV R21, R0 ;  /* 0x0000000000157202 */ /* 0x000fe20000000f00 */
[----:B------:R-:W4:Y:S04]  /*13230*/  LDL.64 R2, [R1+0x920] ;  /* 0x0009200001027983 */ /* 0x000f280000100a00 */
[----:B------:R-:W5:Y:S01]  /*13240*/  LDL.LU.64 R18, [R1+0x12b8] ;  /* 0x0012b80001127983 */ /* 0x000f620000300a00 */
[----:B--2---:R-:W-:Y:S02]  /*13250*/  MOV R25, R16 ;  /* 0x0000001000197202 */ /* 0x004fe40000000f00 */
[----:B------:R-:W-:Y:S01]  /*13260*/  MOV R0, R17 ;  /* 0x0000001100007202 */ /* 0x000fe20000000f00 */
[----:B---3--:R-:W-:Y:S01]  /*13270*/  HMMA.16816.F32 R12, R8, R16, R12 ;  /* 0x00000010080c723c */ /* 0x008fe2000000180c */
[----:B------:R-:W5:Y:S11]  /*13280*/  LDL.LU.64 R16, [R1+0x12b0] ;  /* 0x0012b00001107983 */ /* 0x000f760000300a00 */
[----:B------:R-:W-:Y:S11]  /*13290*/  @!UPT UIADD3 URZ, URZ, URZ, URZ ;  /* 0x0000003f3f3ff290 */ /* 0x000ff6000fffe03f */
[----:B------:R0:W-:Y:S04]  /*132a0*/  STL.64 [R1+0x80], R12 ;  /* 0x0000800c01007387 */ /* 0x0001e80000100a00 */
[----:B------:R1:W-:Y:S04]  /*132b0*/  STL [R1+0x88], R14 ;  /* 0x0000880e01007387 */ /* 0x0003e80000100800 */
[----:B0-----:R-:W5:Y:S01]  /*132c0*/  LDL.LU.64 R12, [R1+0x12a8] ;  /* 0x0012a800010c7983 */ /* 0x001f620000300a00 */
[----:B------:R-:W-:-:S05]  /*132d0*/  MOV R28, R15 ;  /* 0x0000000f001c7202 */ /* 0x000fca0000000f00 */
[----:B------:R-:W-:Y:S01]  /*132e0*/  STL [R1+0x1240], R28 ;  /* 0x0012401c01007387 */ /* 0x000fe20000100800 */
[----:B-----5:R-:W-:Y:S03]  /*132f0*/  HMMA.16816.F32 R8, R8, R12, R16 ;  /* 0x0000000c0808723c */ /* 0x020fe60000001810 */
[----:B------:R-:W2:Y:S01]  /*13300*/  LDL.LU.64 R18, [R1+0x12a0] ;  /* 0x0012a00001127983 */ /* 0x000ea20000300a00 */
[----:B------:R-:W-:-:S03]  /*13310*/  MOV R7, R12 ;  /* 0x0000000c00077202 */ /* 0x000fc60000000f00 */
[----:B------:R-:W2:Y:S04]  /*13320*/  LDL.LU.64 R16, [R1+0x1298] ;  /* 0x0012980001107983 */ /* 0x000ea80000300a00 */
[----:B-1----:R-:W2:Y:S11]  /*13330*/  LDL.LU.64 R14, [R1+0x1290] ;  /* 0x00129000010e7983 */ /* 0x002eb60000300a00 */
[----:B------:R-:W-:Y:S01]  /*13340*/  @!UPT UIADD3 URZ, URZ, URZ, URZ ;  /* 0x0000003f3f3ff290 */ /* 0x000fe2000fffe03f */
[----:B------:R0:W-:Y:S04]  /*13350*/  STL.64 [R1+0x40], R8 ;  /* 0x0000400801007387 */ /* 0x0001e80000100a00 */
[----:B------:R1:W-:Y:S04]  /*13360*/  STL.64 [R1+0x48], R10 ;  /* 0x0000480a01007387 */ /* 0x0003e80000100a00 */
[----:B------:R-:W2:Y:S04]  /*13370*/  LDL.LU.64 R12, [R1+0x1288] ;  /* 0x00128800010c7983 */ /* 0x000ea80000300a00 */
[----:B0-----:R-:W3:Y:S04]  /*13380*/  LDL.64 R8, [R1+0x928] ;  /* 0x0009280001087983 */ /* 0x001ee80000100a00 */
[----:B-1----:R-:W5:Y:S04]  /*13390*/  LDL.64 R10, [R1+0x930] ;  /* 0x00093000010a7983 */ /* 0x002f680000100a00 */
[----:B------:R-:W3:Y:S01]  /*133a0*/  LDL.LU.64 R22, [R1+0x1280] ;  /* 0x0012800001167983 */ /* 0x000ee20000300a00 */
[----:B--2---:R-:W-:Y:S03]  /*133b0*/  HMMA.16816.F32 R16, R12, R20, R16 ;  /* 0x000000140c10723c */ /* 0x004fe60000001810 */
[----:B------:R-:W2:Y:S11]  /*133c0*/  LDL.LU.64 R20, [R1+0x1278] ;  /* 0x0012780001147983 */ /* 0x000eb60000300a00 */
[----:B------:R-:W-:Y:S09]  /*133d0*/  @!UPT UIADD3 URZ, URZ, URZ, URZ ;  /* 0x0000003f3f3ff290 */ /* 0x000ff2000fffe03f */
[----:B------:R0:W-:Y:S01]  /*133e0*/  STL.64 [R1+0x30], R16 ;  /* 0x0000301001007387 */ /* 0x0001e20000100a00 */
[----:B------:R-:W-:-:S03]  /*133f0*/  IMAD.MOV.U32 R28, RZ, RZ, R19 ;  /* 0x000000ffff1c7224 */ /* 0x000fc600078e0013 */
[----:B------:R1:W-:Y:S04]  /*13400*/  STL [R1+0x38], R18 ;  /* 0x0000381201007387 */ /* 0x0003e80000100800 */
[----:B------:R-:W5:Y:S04]  /*13410*/  LDL R19, [R1+0x3f0] ;  /* 0x0003f00001137983 */ /* 0x000f680000100800 */
[----:B0-----:R-:W2:Y:S01]  /*13420*/  LDL.64 R16, [R1+0x900] ;  /* 0x0009000001107983 */ /* 0x001ea20000100a00 */
[----:B-----5:R-:W-:-:S05]  /*13430*/  IMAD.WIDE R10, R19, 0x2, R10 ;  /* 0x00000002130a7825 */ /* 0x020fca00078e020a */
[----:B-1----:R0:W5:Y:S01]  /*13440*/  LDG.E.U16 R18, [R10.64] ;  /* 0x000000040a127981 */ /* 0x002162000c1e1500 */
[----:B---3--:R-:W-:-:S03]  /*13450*/  IMAD.WIDE R8, R19, 0x2, R8 ;  /* 0x0000000213087825 */ /* 0x008fc600078e0208 */
[----:B0-----:R-:W3:Y:S04]  /*13460*/  LDL.64 R10, [R1+0x918] ;  /* 0x00091800010a7983 */ /* 0x001ee80000100a00 */
[----:B-----5:R0:W-:Y:S04]  /*13470*/  STL [R1+0xf8], R18 ;  /* 0x0000f81201007387 */ /* 0x0201e80000100800 */
[----:B0-----:R0:W5:Y:S01]  /*13480*/  LDG.E.U16 R18, [R8.64] ;  /* 0x0000000408127981 */ /* 0x001162000c1e1500 */
[----:B----4-:R-:W-:-:S03]  /*13490*/  IMAD.WIDE R2, R19, 0x2, R2 ;  /* 0x0000000213027825 */ /* 0x010fc600078e0202 */
[----:B0-----:R-:W4:Y:S04]  /*134a0*/  LDL.64 R8, [R1+0x910] ;  /* 0x0009100001087983 */ /* 0x001f280000100a00 */
[----:B-----5:R0:W-:Y:S04]  /*134b0*/  STL [R1+0xf4], R18 ;  /* 0x0000f41201007387 */ /* 0x0201e80000100800 */
[----:B0-----:R0:W5:Y:S04]  /*134c0*/  LDG.E.U16 R18, [R2.64] ;  /* 0x0000000402127981 */ /* 0x001168000c1e1500 */
[----:B0-----:R-:W2:Y:S01]  /*134d0*/  LDL.64 R2, [R1+0x908] ;  /* 0x0009080001027983 */ /* 0x001ea20000100a00 */
[----:B---3--:R-:W-:-:S04]  /*134e0*/  IMAD.WIDE R10, R19, 0x2, R10 ;  /* 0x00000002130a7825 */ /* 0x008fc800078e020a */
[C---:B----4-:R-:W-:Y:S02]  /*134f0*/  IMAD.WIDE R8, R19.reuse, 0x2, R8 ;  /* 0x0000000213087825 */ /* 0x050fe400078e0208 */
[----:B------:R0:W3:Y:S04]  /*13500*/  LDG.E.U16 R10, [R10.64] ;  /* 0x000000040a0a7981 */ /* 0x0000e8000c1e1500 */
[----:B0-----:R0:W4:Y:S04]  /*13510*/  LDG.E.U16 R11, [R8.64] ;  /* 0x00000004080b7981 */ /* 0x001128000c1e1500 */
[----:B0-----:R-:W3:Y:S04]  /*13520*/  LDL.64 R8, [R1+0x8f8] ;  /* 0x0008f80001087983 */ /* 0x001ee80000100a00 */
[----:B-----5:R0:W-:Y:S01]  /*13530*/  STL [R1+0xf0], R18 ;  /* 0x0000f01201007387 */ /* 0x0201e20000100800 */
[----:B--2---:R-:W-:-:S05]  /*13540*/  IMAD.WIDE R2, R19, 0x2, R2 ;  /* 0x0000000213027825 */ /* 0x004fca00078e0202 */
[----:B0-----:R0:W2:Y:S04]  /*13550*/  LDG.E.U16 R18, [R2.64] ;  /* 0x0000000402127981 */ /* 0x0010a8000c1e1500 */
[----:B0-----:R-:W5:Y:S04]  /*13560*/  LDL.64 R2, [R1+0x8f0] ;  /* 0x0008f00001027983 */ /* 0x001f680000100a00 */
[----:B----4-:R-:W-:Y:S04]  /*13570*/  STL [R1+0xe8], R11 ;  /* 0x0000e80b01007387 */ /* 0x010fe80000100800 */
[----:B---3--:R0:W-:Y:S02]  /*13580*/  STL [R1+0xec], R10 ;  /* 0x0000ec0a01007387 */ /* 0x0081e40000100800 */
[----:B0-----:R-:W-:Y:S01]  /*13590*/  IMAD.WIDE R10, R19, 0x2, R16 ;  /* 0x00000002130a7825 */ /* 0x001fe200078e0210 */
[----:B------:R-:W-:-:S02]  /*135a0*/  MOV R16, R22 ;  /* 0x0000001600107202 */ /* 0x000fc40000000f00 */
[----:B------:R-:W3:Y:S01]  /*135b0*/  LDL.LU R22, [R1+0x1274] ;  /* 0x0012740001167983 */ /* 0x000ee20000300800 */
[----:B------:R-:W-:-:S03]  /*135c0*/  MOV R17, R23 ;  /* 0x0000001700117202 */ /* 0x000fc60000000f00 */
[----:B------:R-:W3:Y:S04]  /*135d0*/  LDL.LU R23, [R1+0x1270] ;  /* 0x0012700001177983 */ /* 0x000ee80000300800 */
[----:B--2---:R0:W-:Y:S04]  /*135e0*/  STL [R1+0xe4], R18 ;  /* 0x0000e41201007387 */ /* 0x0041e80000100800 */
[----:B0-----:R0:W2:Y:S01]  /*135f0*/  LDG.E.U16 R18, [R10.64] ;  /* 0x000000040a127981 */ /* 0x0010a2000c1e1500 */
[----:B------:R-:W-:-:S03]  /*13600*/  IMAD.WIDE R8, R19, 0x2, R8 ;  /* 0x0000000213087825 */ /* 0x000fc600078e0208 */
[----:B0-----:R-:W4:Y:S04]  /*13610*/  LDL.64 R10, [R1+0x8e8] ;  /* 0x0008e800010a7983 */ /* 0x001f280000100a00 */
[----:B--2---:R0:W-:Y:S04]  /*13620*/  STL [R1+0xe0], R18 ;  /* 0x0000e01201007387 */ /* 0x0041e80000100800 */
[----:B0-----:R0:W2:Y:S01]  /*13630*/  LDG.E.U16 R18, [R8.64] ;  /* 0x0000000408127981 */ /* 0x0010a2000c1e1500 */
[----:B-----5:R-:W-:-:S03]  /*13640*/  IMAD.WIDE R2, R19, 0x2, R2 ;  /* 0x0000000213027825 */ /* 0x020fc600078e0202 */
[----:B0-----:R-:W5:Y:S04]  /*13650*/  LDL.64 R8, [R1+0x8e0] ;  /* 0x0008e00001087983 */ /* 0x001f680000100a00 */
[----:B--2---:R0:W-:Y:S04]  /*13660*/  STL [R1+0xdc], R18 ;  /* 0x0000dc1201007387 */ /* 0x0041e80000100800 */
[----:B0-----:R0:W2:Y:S01]  /*13670*/  LDG.E.U16 R18, [R2.64] ;  /* 0x0000000402127981 */ /* 0x0010a2000c1e1500 */
[----:B----4-:R-:W-:-:S03]  /*13680*/  IMAD.WIDE R10, R19, 0x2, R10 ;  /* 0x00000002130a7825 */ /* 0x010fc600078e020a */
        /* <DEDUP_REMOVED lines=30> */
[----:B0-----:R0:W2:Y:S04]  /*13870*/  LDG.E.U16 R18, [R8.64] ;  /* 0x0000000408127981 */ /* 0x0010a8000c1e1500 */
[----:B0-----:R-:W3:Y:S01]  /*13880*/  LDL.64 R8, [R1+0x8a0] ;  /* 0x0008a00001087983 */ /* 0x001ee20000100a00 */
[----:B----4-:R-:W-:-:S03]  /*13890*/  IMAD.WIDE R2, R19, 0x2, R2 ;  /* 0x0000000213027825 */ /* 0x010fc600078e0202 */
[----:B--2---:R0:W-:Y:S01]  /*138a0*/  STL [R1+0xb8], R18 ;  /* 0x0000b81201007387 */ /* 0x0041e20000100800 */
[----:B---3--:R-:W-:-:S03]  /*138b0*/  IMAD.WIDE R8, R19, 0x2, R8 ;  /* 0x0000000213087825 */ /* 0x008fc600078e0208 */
[----:B0-----:R5:W2:Y:S02]  /*138c0*/  LDG.E.U16 R18, [R2.64] ;  /* 0x0000000402127981 */ /* 0x001aa4000c1e1500 */
[----:B-----5:R-:W-:Y:S02]  /*138d0*/  IMAD.WIDE R2, R19, 0x2, R10 ;  /* 0x0000000213027825 */ /* 0x020fe400078e020a */
[----:B------:R0:W3:Y:S02]  /*138e0*/  LDG.E.U16 R11, [R8.64] ;  /* 0x00000004080b7981 */ /* 0x0000e4000c1e1500 */
[----:B0-----:R-:W-:Y:S02]  /*138f0*/  MOV R9, R0 ;  /* 0x0000000000097202 */ /* 0x001fe40000000f00 */
[----:B------:R-:W4:Y:S01]  /*13900*/  LDG.E.U16 R0, [R2.64] ;  /* 0x0000000402007981 */ /* 0x000f22000c1e1500 */
[----:B------:R-:W-:-:S03]  /*13910*/  MOV R8, R25 ;  /* 0x0000001900087202 */ /* 0x000fc60000000f00 */
[----:B------:R-:W5:Y:S04]  /*13920*/  LDL.LU R25, [R1+0x126c] ;  /* 0x00126c0001197983 */ /* 0x000f680000300800 */
[----:B----4-:R-:W-:Y:S04]  /*13930*/  STL [R1+0x119c], R0 ;  /* 0x00119c0001007387 */ /* 0x010fe80000100800 */
[----:B--2---:R0:W-:Y:S02]  /*13940*/  STL [R1+0xb4], R18 ;  /* 0x0000b41201007387 */ /* 0x0041e40000100800 */
[----:B0-----:R-:W-:Y:S11]  /*13950*/  HMMA.16816.F32 R16, R12, R16, R20 ;  /* 0x000000100c10723c */ /* 0x001ff60000001814 */
[----:B------:R-:W-:Y:S11]  /*13960*/  @!UPT UIADD3 URZ, URZ, URZ, URZ ;  /* 0x0000003f3f3ff290 */ /* 0x000ff6000fffe03f */
[----:B------:R-:W-:Y:S01]  /*13970*/  @!UPT UIADD3 URZ, URZ, URZ, URZ ;  /* 0x0000003f3f3ff290 */ /* 0x000fe2000fffe03f */
[----:B------:R0:W-:Y:S01]  /*13980*/  STL.64 [R1+0x10], R16 ;  /* 0x0000101001007387 */ /* 0x0001e20000100a00 */
[----:B------:R-:W-:Y:S02]  /*13990*/  MOV R21, R18 ;  /* 0x0000001200157202 */ /* 0x000fe40000000f00 */
[----:B------:R-:W-:Y:S02]  /*139a0*/  MOV R20, R19 ;  /* 0x0000001300147202 */ /* 0x000fe40000000f00 */
[----:B------:R-:W-:Y:S02]  /*139b0*/  MOV R18, R29 ;  /* 0x0000001d00127202 */ /* 0x000fe40000000f00 */
[----:B------:R-:W-:Y:S01]  /*139c0*/  MOV R19, R6 ;  /* 0x0000000600137202 */ /* 0x000fe20000000f00 */
[----:B0-----:R-:W-:Y:S01]  /*139d0*/  IMAD.MOV.U32 R16, RZ, RZ, R26 ;  /* 0x000000ffff107224 */ /* 0x001fe200078e001a */
[----:B------:R-:W-:Y:S01]  /*139e0*/  MOV R17, R27 ;  /* 0x0000001b00117202 */ /* 0x000fe20000000f00 */
[----:B------:R-:W5:Y:S04]  /*139f0*/  LDL.LU R26, [R1+0x1268] ;  /* 0x00126800011a7983 */ /* 0x000f680000300800 */
[----:B------:R-:W5:Y:S04]  /*13a00*/  LDL.LU R27, [R1+0x1264] ;  /* 0x00126400011b7983 */ /* 0x000f680000300800 */
[----:B------:R-:W2:Y:S04]  /*13a10*/  LDL.LU R29, [R1+0x1260] ;  /* 0x00126000011d7983 */ /* 0x000ea80000300800 */
[----:B------:R-:W4:Y:S04]  /*13a20*/  LDL.LU R6, [R1+0x125c] ;  /* 0x00125c0001067983 */ /* 0x000f280000300800 */
[----:B------:R-:W-:Y:S04]  /*13a30*/  STL.64 [R1+0x1250], R18 ;  /* 0x0012501201007387 */ /* 0x000fe80000100a00 */
[----:B------:R0:W-:Y:S02]  /*13a40*/  STL.64 [R1+0x1248], R16 ;  /* 0x0012481001007387 */ /* 0x0001e40000100a00 */
[----:B0-----:R-:W-:-:S02]  /*13a50*/  MOV R16, R7 ;  /* 0x0000000700107202 */ /* 0x001fc40000000f00 */
[----:B------:R-:W4:Y:S04]  /*13a60*/  LDL.LU R7, [R1+0x1258] ;  /* 0x0012580001077983 */ /* 0x000f280000300800 */
[----:B------:R-:W4:Y:S04]  /*13a70*/  LDL.LU R17, [R1+0x64] ;  /* 0x0000640001117983 */ /* 0x000f280000300800 */
[----:B------:R-:W2:Y:S04]  /*13a80*/  LDL.LU R22, [R1+0x28] ;  /* 0x0000280001167983 */ /* 0x000ea80000300800 */
[----:B---3--:R5:W-:Y:S02]  /*13a90*/  STL [R1+0xb0], R11 ;  /* 0x0000b00b01007387 */ /* 0x008be40000100800 */
[C---:B-----5:R-:W-:Y:S08]  /*13aa0*/  HMMA.16816.F32 R8, R12.reuse, R8, R24 ;  /* 0x000000080c08723c */ /* 0x060ff00000001818 */
[----:B----4-:R-:W-:Y:S11]  /*13ab0*/  HMMA.16816.F32 R4, R12, R16, R4 ;  /* 0x000000100c04723c */ /* 0x010ff60000001804 */
[----:B------:R-:W-:Y:S04]  /*13ac0*/  @!UPT UIADD3 URZ, URZ, URZ, URZ ;  /* 0x0000003f3f3ff290 */ /* 0x000fe8000fffe03f */
[----:B------:R-:W-:Y:S04]  /*13ad0*/  STL.64 [R1], R8 ;  /* 0x0000000801007387 */ /* 0x000fe80000100a00 */
[----:B------:R-:W-:Y:S04]  /*13ae0*/  STL [R1+0x8], R10 ;  /* 0x0000080a01007387 */ /* 0x000fe80000100800 */
[----:B------:R-:W3:Y:S04]  /*13af0*/  LDL R27, [R1+0x3fc] ;  /* 0x0003fc00011b7983 */ /* 0x000ee80000100800 */
[----:B------:R-:W4:Y:S04]  /*13b00*/  LDL.LU.64 R18, [R1+0x1250] ;  /* 0x0012500001127983 */ /* 0x000f280000300a00 */
[----:B------:R-:W4:Y:S04]  /*13b10*/  LDL.LU.64 R16, [R1+0x1248] ;  /* 0x0012480001107983 */ /* 0x000f280000300a00 */
[----:B------:R-:W5:Y:S04]  /*13b20*/  LDL.LU R12, [R1+0xa0] ;  /* 0x0000a000010c7983 */ /* 0x000f680000300800 */
[----:B------:R-:W5:Y:S04]  /*13b30*/  LDL.LU R13, [R1+0xa4] ;  /* 0x0000a400010d7983 */ /* 0x000f680000300800 */
[----:B------:R-:W5:Y:S04]  /*13b40*/  LDL.LU R14, [R1+0xa8] ;  /* 0x0000a800010e7983 */ /* 0x000f680000300800 */
[----:B------:R-:W5:Y:S04]  /*13b50*/  LDL.LU R15, [R1+0xac] ;  /* 0x0000ac00010f7983 */ /* 0x000f680000300800 */
[----:B------:R0:W-:Y:S04]  /*13b60*/  STL [R1+0x11e0], R7 ;  /* 0x0011e00701007387 */ /* 0x0001e80000100800 */
[----:B0-----:R-:W2:Y:S04]  /*13b70*/  LDL R7, [R1+0x3f0] ;  /* 0x0003f00001077983 */ /* 0x001ea80000100800 */
[----:B--2---:R0:W-:Y:S04]  /*13b80*/  STL.64 [R1+0x1218], R6 ;  /* 0x0012180601007387 */ /* 0x0041e80000100a00 */
[----:B------:R-:W-:Y:S04]  /*13b90*/  STL.64 [R1+0x1210], R4 ;  /* 0x0012100401007387 */ /* 0x000fe80000100a00 */
[----:B0-----:R-:W2:Y:S04]  /*13ba0*/  LDL.LU.64 R6, [R1+0x68] ;  /* 0x0000680001067983 */ /* 0x001ea80000300a00 */
[----:B--2---:R0:W-:Y:S04]  /*13bb0*/  STL.64 [R1+0x1230], R6 ;  /* 0x0012300601007387 */ /* 0x0041e80000100a00 */
[----:B0-----:R-:W2:Y:S01]  /*13bc0*/  LDL.LU.64 R6, [R1+0x78] ;  /* 0x0000780001067983 */ /* 0x001ea20000300a00 */
[----:B------:R-:W-:-:S02]  /*13bd0*/  MOV R23, R29 ;  /* 0x0000001d00177202 */ /* 0x000fc40000000f00 */
[----:B------:R-:W-:Y:S02]  /*13be0*/  MOV R29, R11 ;  /* 0x0000000b001d7202 */ /* 0x000fe40000000f00 */
[----:B---3--:R-:W5:Y:S04]  /*13bf0*/  LDSM.16.MT88.4 R8, [R27+0x1e000] ;  /* 0x01e000001b08783b */ /* 0x008f680000004200 */
[----:B--2---:R0:W-:Y:S04]  /*13c00*/  STL.64 [R1+0x1238], R6 ;  /* 0x0012380601007387 */ /* 0x0041e80000100a00 */
[----:B0-----:R-:W4:Y:S01]  /*13c10*/  LDL.LU.64 R6, [R1+0x58] ;  /* 0x0000580001067983 */ /* 0x001f220000300a00 */
[----:B-----5:R-:W-:Y:S03]  /*13c20*/  HMMA.16816.F32 R12, R8, R22, R12 ;  /* 0x00000016080c723c */ /* 0x020fe6000000180c */
[----:B------:R-:W-:Y:S04]  /*13c30*/  STL.64 [R1+0x1228], R22 ;  /* 0x0012281601007387 */ /* 0x000fe80000100a00 */
[----:B------:R0:W-:Y:S04]  /*13c40*/  STL.64 [R1+0x1220], R20 ;  /* 0x0012201401007387 */ /* 0x0001e80000100a00 */
[----:B0-----:R-:W2:Y:S04]  /*13c50*/  LDL.LU R20, [R1+0x40] ;  /* 0x0000400001147983 */ /* 0x001ea80000300800 */
[----:B------:R-:W2:Y:S04]  /*13c60*/  LDL.LU R21, [R1+0x44] ;  /* 0x0000440001157983 */ /* 0x000ea80000300800 */
[----:B------:R-:W2:Y:S04]  /*13c70*/  LDL.LU R22, [R1+0x48] ;  /* 0x0000480001167983 */ /* 0x000ea80000300800 */
[----:B------:R-:W2:Y:S04]  /*13c80*/  LDL.LU R23, [R1+0x4c] ;  /* 0x00004c0001177983 */ /* 0x000ea80000300800 */
[----:B------:R0:W-:Y:S04]  /*13c90*/  STL [R1+0x11ac], R12 ;  /* 0x0011ac0c01007387 */ /* 0x0001e80000100800 */
[----:B------:R1:W-:Y:S04]  /*13ca0*/  STL [R1+0x11a8], R13 ;  /* 0x0011a80d01007387 */ /* 0x0003e80000100800 */
[----:B------:R-:W-:Y:S04]  /*13cb0*/  STL [R1+0x11a4], R14 ;  /* 0x0011a40e01007387 */ /* 0x000fe80000100800 */
[----:B------:R3:W-:Y:S04]  /*13cc0*/  STL [R1+0x11a0], R15 ;  /* 0x0011a00f01007387 */ /* 0x0007e80000100800 */
[----:B0-----:R-:W5:Y:S04]  /*13cd0*/  LDL.LU R12, [R1+0x30] ;  /* 0x00003000010c7983 */ /* 0x001f680000300800 */
[----:B-1----:R-:W5:Y:S01]  /*13ce0*/  LDL.LU R13, [R1+0x34] ;  /* 0x00003400010d7983 */ /* 0x002f620000300800 */
[----:B---3--:R-:W-:-:S03]  /*13cf0*/  IMAD.MOV.U32 R15, RZ, RZ, R28 ;  /* 0x000000ffff0f7224 */ /* 0x008fc600078e001c */
[----:B------:R-:W5:Y:S04]  /*13d00*/  LDL.LU R14, [R1+0x38] ;  /* 0x00003800010e7983 */ /* 0x000f680000300800 */
[----:B------:R-:W3:Y:S01]  /*13d10*/  LDL.LU R28, [R1+0x1240] ;  /* 0x00124000011c7983 */ /* 0x000ee20000300800 */
[----:B----4-:R-:W-:Y:S01]  /*13d20*/  HMMA.16816.F32 R16, R8, R6, R16 ;  /* 0x000000060810723c */ /* 0x010fe20000001810 */
[----:B------:R-:W-:Y:S02]  /*13d30*/  MOV R25, R6 ;  /* 0x0000000600197202 */ /* 0x000fe40000000f00 */
[----:B------:R-:W-:Y:S02]  /*13d40*/  MOV R24, R7 ;  /* 0x0000000700187202 */ /* 0x000fe40000000f00 */
[----:B------:R-:W4:Y:S04]  /*13d50*/  LDL.LU.64 R6, [R1+0x1238] ;  /* 0x0012380001067983 */ /* 0x000f280000300a00 */
[----:B------:R-:W2:Y:S11]  /*13d60*/  LDL.64 R2, [R1+0x890] ;  /* 0x0008900001027983 */ /* 0x000eb60000100a00 */
[----:B------:R-:W-:Y:S03]  /*13d70*/  @!UPT UIADD3 URZ, URZ, URZ, URZ ;  /* 0x0000003f3f3ff290 */ /* 0x000fe6000fffe03f */
[----:B------:R0:W-:Y:S04]  /*13d80*/  STL [R1+0x11b8], R16 ;  /* 0x0011b81001007387 */ /* 0x0001e80000100800 */
[----:B------:R1:W-:Y:S04]  /*13d90*/  STL [R1+0x11b4], R17 ;  /* 0x0011b41101007387 */ /* 0x0003e80000100800 */
[----:B------:R1:W-:Y:S04]  /*13da0*/  STL [R1+0x11b0], R18 ;  /* 0x0011b01201007387 */ /* 0x0003e80000100800 */
[----:B------:R3:W-:Y:S04]  /*13db0*/  STL [R1+0x1198], R19 ;  /* 0x0011981301007387 */ /* 0x0007e80000100800 */
[----:B0-----:R-:W4:Y:S04]  /*13dc0*/  LDL.LU R16, [R1+0x80] ;  /* 0x0000800001107983 */ /* 0x001f280000300800 */
[----:B-1----:R-:W4:Y:S04]  /*13dd0*/  LDL.LU R17, [R1+0x84] ;  /* 0x0000840001117983 */ /* 0x002f280000300800 */
[----:B------:R-:W4:Y:S01]  /*13de0*/  LDL.LU R18, [R1+0x88] ;  /* 0x0000880001127983 */ /* 0x000f220000300800 */
[----:B---3--:R-:W-:-:S07]  /*13df0*/  MOV R19, R28 ;  /* 0x0000001c00137202 */ /* 0x008fce0000000f00 */
[C---:B----4-:R-:W-:Y:S11]  /*13e00*/  HMMA.16816.F32 R16, R8.reuse, R6, R16 ;  /* 0x000000060810723c */ /* 0x050ff60000001810 */
[----:B------:R-:W-:Y:S11]  /*13e10*/  @!UPT UIADD3 URZ, URZ, URZ, URZ ;  /* 0x0000003f3f3ff290 */ /* 0x000ff6000fffe03f */
[----:B------:R-:W-:Y:S01]  /*13e20*/  @!UPT UIADD3 URZ, URZ, URZ, URZ ;  /* 0x0000003f3f3ff290 */ /* 0x000fe2000fffe03f */
[----:B------:R0:W-:Y:S04]  /*13e30*/  STL.64 [R1+0x1b0], R16 ;  /* 0x0001b01001007387 */ /* 0x0001e80000100a00 */
[----:B------:R1:W-:Y:S01]  /*13e40*/  STL.64 [R1+0x1b8], R18 ;  /* 0x0001b81201007387 */ /* 0x0003e20000100a00 */
[----:B0-----:R-:W-:Y:S02]  /*13e50*/  MOV R17, R6 ;  /* 0x0000000600117202 */ /* 0x001fe40000000f00 */
[----:B------:R-:W-:Y:S02]  /*13e60*/  MOV R16, R7 ;  /* 0x0000000700107202 */ /* 0x000fe40000000f00 */
[----:B------:R-:W2:Y:S02]  /*13e70*/  LDL.LU.64 R6, [R1+0x1230] ;  /* 0x0012300001067983 */ /* 0x000ea40000300a00 */
[----:B--2---:R-:W-:Y:S02]  /*13e80*/  HMMA.16816.F32 R8, R8, R6, R20 ;  /* 0x000000060808723c */ /* 0x004fe40000001814 */
[----:B------:R-:W5:Y:S01]  /*13e90*/  LDL.LU.64 R22, [R1+0x1228] ;  /* 0x0012280001167983 */ /* 0x000f620000300a00 */
[----:B------:R-:W-:Y:S01]  /*13ea0*/  MOV R28, R6 ;  /* 0x00000006001c7202 */ /* 0x000fe20000000f00 */
[----:B------:R-:W-:-:S02]  /*13eb0*/  IMAD.MOV.U32 R0, RZ, RZ, R7 ;  /* 0x000000ffff007224 */ /* 0x000fc400078e0007 */
[----:B------:R-:W2:Y:S04]  /*13ec0*/  LDL.LU.64 R20, [R1+0x1220] ;  /* 0x0012200001147983 */ /* 0x000ea80000300a00 */
[----:B------:R-:W3:Y:S04]  /*13ed0*/  LDL.LU.64 R6, [R1+0x1218] ;  /* 0x0012180001067983 */ /* 0x000ee80000300a00 */
[----:B------:R-:W4:Y:S10]  /*13ee0*/  LDL.LU.64 R4, [R1+0x1210] ;  /* 0x0012100001047983 */ /* 0x000f340000300a00 */
[----:B-1----:R-:W-:Y:S01]  /*13ef0*/  MOV R19, R8 ;  /* 0x0000000800137202 */ /* 0x002fe20000000f00 */
[----:B------:R0:W-:Y:S04]  /*13f00*/  STL.64 [R1+0x180], R8 ;  /* 0x0001800801007387 */ /* 0x0001e80000100a00 */
[----:B------:R-:W-:Y:S04]  /*13f10*/  STL.64 [R1+0x188], R10 ;  /* 0x0001880a01007387 */ /* 0x000fe80000100a00 */
[----:B0-----:R-:W2:Y:S04]  /*13f20*/  LDL.64 R8, [R1+0x880] ;  /* 0x0008800001087983 */ /* 0x001ea80000100a00 */
[----:B------:R0:W-:Y:S04]  /*13f30*/  STL [R1+0x11bc], R19 ;  /* 0x0011bc1301007387 */ /* 0x0001e80000100800 */
[----:B0-----:R-:W2:Y:S01]  /*13f40*/  LDL.64 R18, [R1+0x888] ;  /* 0x0008880001127983 */ /* 0x001ea20000100a00 */
[----:B---3--:R-:W-:-:S06]  /*13f50*/  IMAD.WIDE R2, R7, 0x2, R2 ;  /* 0x0000000207027825 */ /* 0x008fcc00078e0202 */
[----:B------:R-:W3:Y:S04]  /*13f60*/  LDG.E.U16 R3, [R2.64] ;  /* 0x0000000402037981 */ /* 0x000ee8000c1e1500 */
[----:B---3--:R2:W-:Y:S02]  /*13f70*/  STL [R1+0x48], R3 ;  /* 0x0000480301007387 */ /* 0x0085e40000100800 */
[----:B--2---:R-:W-:-:S05]  /*13f80*/  IMAD.WIDE R2, R7, 0x2, R18 ;  /* 0x0000000207027825 */ /* 0x004fca00078e0212 */
[----:B------:R0:W2:Y:S04]  /*13f90*/  LDG.E.U16 R19, [R2.64] ;  /* 0x0000000402137981 */ /* 0x0000a8000c1e1500 */
[----:B------:R1:W-:Y:S01]  /*13fa0*/  STL.64 [R1+0x11f0], R6 ;  /* 0x0011f00601007387 */ /* 0x0003e20000100a00 */
[----:B0-----:R-:W-:-:S03]  /*13fb0*/  IMAD.WIDE R2, R7, 0x2, R8 ;  /* 0x0000000207027825 */ /* 0x001fc600078e0208 */
[----:B----4-:R0:W-:Y:S04]  /*13fc0*/  STL.64 [R1+0x11e8], R4 ;  /* 0x0011e80401007387 */ /* 0x0101e80000100a00 */
[----:B------:R3:W4:Y:S01]  /*13fd0*/  LDG.E.U16 R9, [R2.64] ;  /* 0x0000000402097981 */ /* 0x000722000c1e1500 */
[----:B-1----:R-:W-:Y:S02]  /*13fe0*/  MOV R6, R17 ;  /* 0x0000001100067202 */ /* 0x002fe40000000f00 */
[----:B------:R-:W-:-:S05]  /*13ff0*/  MOV R7, R16 ;  /* 0x0000001000077202 */ /* 0x000fca0000000f00 */
[----:B------:R-:W-:Y:S04]  /*14000*/  STL.64 [R1+0x1208], R6 ;  /* 0x0012080601007387 */ /* 0x000fe80000100a00 */
[----:B0-----:R-:W4:Y:S04]  /*14010*/  LDL.LU R4, [R1+0x10] ;  /* 0x0000100001047983 */ /* 0x001f280000300800 */
[----:B------:R-:W4:Y:S04]  /*14020*/  LDL.LU R5, [R1+0x14] ;  /* 0x0000140001057983 */ /* 0x000f280000300800 */
[----:B---3--:R-:W3:Y:S01]  /*14030*/  LDL.64 R2, [R1+0x780] ;  /* 0x0007800001027983 */ /* 0x008ee20000100a00 */
[----:B------:R-:W-:-:S02]  /*14040*/  MOV R10, R25 ;  /* 0x00000019000a7202 */ /* 0x000fc40000000f00 */
[----:B------:R-:W-:Y:S02]  /*14050*/  MOV R11, R24 ;  /* 0x00000018000b7202 */ /* 0x000fe40000000f00 */
[----:B------:R-:W5:Y:S04]  /*14060*/  LDSM.16.MT88.4 R24, [R27+0x1e100] ;  /* 0x01e100001b18783b */ /* 0x000f680000004200 */
[----:B--2---:R0:W-:Y:S04]  /*14070*/  STL [R1+0x44], R19 ;  /* 0x0000441301007387 */ /* 0x0041e80000100800 */
[----:B------:R-:W2:Y:S04]  /*14080*/  LDL.64 R16, [R1+0x760] ;  /* 0x0007600001107983 */ /* 0x000ea80000100a00 */
[----:B0-----:R-:W2:Y:S01]  /*14090*/  LDL.64 R18, [R1+0x768] ;  /* 0x0007680001127983 */ /* 0x001ea20000100a00 */
[----:B------:R-:W-:Y:S01]  /*140a0*/  MOV R6, R21 ;  /* 0x0000001500067202 */ /* 0x000fe20000000f00 */
[----:B------:R-:W-:-:S02]  /*140b0*/  IMAD.MOV.U32 R7, RZ, RZ, R20 ;  /* 0x000000ffff077224 */ /* 0x000fc400078e0014 */
[C---:B-----5:R-:W-:Y:S01]  /*140c0*/  HMMA.16816.F32 R20, R24.reuse, R22, R12 ;  /* 0x000000161814723c */ /* 0x060fe2000000180c */
[----:B--2---:R-:W-:Y:S04]  /*140d0*/  STL.64 [R1+0x1200], R18 ;  /* 0x0012001201007387 */ /* 0x004fe80000100a00 */
[----:B------:R0:W-:Y:S04]  /*140e0*/  STL.64 [R1+0x11f8], R16 ;  /* 0x0011f81001007387 */ /* 0x0001e80000100a00 */
[----:B0-----:R-:W2:Y:S04]  /*140f0*/  LDL.LU R16, [R1] ;  /* 0x0000000001107983 */ /* 0x001ea80000300800 */
[----:B------:R-:W2:Y:S04]  /*14100*/  LDL.LU R17, [R1+0x4] ;  /* 0x0000040001117983 */ /* 0x000ea80000300800 */
[----:B------:R-:W2:Y:S04]  /*14110*/  LDL.LU R18, [R1+0x8] ;  /* 0x0000080001127983 */ /* 0x000ea80000300800 */
[----:B------:R-:W5:Y:S04]  /*14120*/  LDL.64 R14, [R1+0x758] ;  /* 0x00075800010e7983 */ /* 0x000f680000100a00 */
[----:B------:R-:W-:Y:S04]  /*14130*/  STL [R1+0x11c8], R21 ;  /* 0x0011c81501007387 */ /* 0x000fe80000100800 */
[----:B------:R-:W-:Y:S04]  /*14140*/  STL [R1+0x11c4], R22 ;  /* 0x0011c41601007387 */ /* 0x000fe80000100800 */
[----:B------:R0:W-:Y:S04]  /*14150*/  STL [R1+0x11c0], R23 ;  /* 0x0011c01701007387 */ /* 0x0001e80000100800 */
[----:B0-----:R-:W2:Y:S04]  /*14160*/  LDL.64 R22, [R1+0x770] ;  /* 0x0007700001167983 */ /* 0x001ea80000100a00 */
[----:B----4-:R0:W-:Y:S02]  /*14170*/  STL [R1+0x40], R9 ;  /* 0x0000400901007387 */ /* 0x0101e40000100800 */
[----:B0-----:R-:W-:Y:S02]  /*14180*/  HMMA.16816.F32 R8, R24, R10, R4 ;  /* 0x0000000a1808723c */ /* 0x001fe40000001804 */
[----:B------:R-:W2:Y:S01]  /*14190*/  LDL.LU.64 R6, [R1+0x1208] ;  /* 0x0012080001067983 */ /* 0x000ea20000300a00 */
[----:B------:R-:W-:-:S03]  /*141a0*/  MOV R19, R29 ;  /* 0x0000001d00137202 */ /* 0x000fc60000000f00 */
[----:B------:R-:W4:Y:S11]  /*141b0*/  LDL.64 R12, [R1+0x750] ;  /* 0x00075000010c7983 */ /* 0x000f360000100a00 */
[----:B------:R-:W-:Y:S06]  /*141c0*/  @!UPT UIADD3 URZ, URZ, URZ, URZ ;  /* 0x0000003f3f3ff290 */ /* 0x000fec000fffe03f */
[----:B------:R0:W-:Y:S04]  /*141d0*/  STL.64 [R1+0x11d8], R10 ;  /* 0x0011d80a01007387 */ /* 0x0001e80000100a00 */
[----:B0-----:R-:W3:Y:S04]  /*141e0*/  LDL.64 R10, [R1+0x778] ;  /* 0x00077800010a7983 */ /* 0x001ee80000100a00 */
[----:B------:R-:W-:Y:S01]  /*141f0*/  STL.64 [R1+0x11d0], R8 ;  /* 0x0011d00801007387 */ /* 0x000fe20000100a00 */
[----:B--2---:R-:W-:Y:S03]  /*14200*/  HMMA.16816.F32 R4, R24, R6, R16 ;  /* 0x000000061804723c */ /* 0x004fe60000001810 */
[----:B------:R-:W2:Y:S04]  /*14210*/  LDL.LU.64 R18, [R1+0x1200] ;  /* 0x0012000001127983 */ /* 0x000ea80000300a00 */
[----:B------:R-:W2:Y:S11]  /*14220*/  LDL.LU.64 R16, [R1+0x11f8] ;  /* 0x0011f80001107983 */ /* 0x000eb60000300a00 */
[----:B------:R-:W-:Y:S05]  /*14230*/  @!UPT UIADD3 URZ, URZ, URZ, URZ ;  /* 0x0000003f3f3ff290 */ /* 0x000fea000fffe03f */
[----:B------:R-:W-:Y:S04]  /*14240*/  STL.64 [R1], R4 ;  /* 0x0000000401007387 */ /* 0x000fe80000100a00 */
[----:B------:R0:W-:Y:S04]  /*14250*/  STL.64 [R1+0x8], R6 ;  /* 0x0000080601007387 */ /* 0x0001e80000100a00 */
[----:B0-----:R-:W3:Y:S04]  /*14260*/  LDL.LU.64 R6, [R1+0x11f0] ;  /* 0x0011f00001067983 */ /* 0x001ee80000300a00 */
[----:B------:R-:W2:Y:S01]  /*14270*/  LDL.LU.64 R4, [R1+0x11e8] ;  /* 0x0011e80001047983 */ /* 0x000ea20000300a00 */
[----:B---3--:R-:W-:-:S05]  /*14280*/  IMAD.WIDE R2, R7, 0x2, R2 ;  /* 0x0000000207027825 */ /* 0x008fca00078e0202 */
[----:B------:R0:W3:Y:S02]  /*14290*/  LDG.E.U16 R29, [R2.64] ;  /* 0x00000004021d7981 */ /* 0x0000e4000c1e1500 */
[----:B0-----:R-:W-:-:S05]  /*142a0*/  IMAD.WIDE R2, R7, 0x2, R10 ;  /* 0x0000000207027825 */ /* 0x001fca00078e020a */
[----:B------:R0:W4:Y:S02]  /*142b0*/  LDG.E.U16 R21, [R2.64] ;  /* 0x0000000402157981 */ /* 0x000124000c1e1500 */
[----:B0-----:R-:W-:-:S05]  /*142c0*/  IMAD.WIDE R2, R7, 0x2, R22 ;  /* 0x0000000207027825 */ /* 0x001fca00078e0216 */
[----:B------:R0:W4:Y:S01]  /*142d0*/  LDG.E.U16 R23, [R2.64] ;  /* 0x0000000402177981 */ /* 0x000122000c1e1500 */
[----:B--2---:R-:W-:Y:S01]  /*142e0*/  IMAD.WIDE R8, R7, 0x2, R16 ;  /* 0x0000000207087825 */ /* 0x004fe200078e0210 */
[----:B------:R-:W-:-:S03]  /*142f0*/  MOV R10, R28 ;  /* 0x0000001c000a7202 */ /* 0x000fc60000000f00 */
[----:B0-----:R-:W-:-:S05]  /*14300*/  IMAD.WIDE R2, R7, 0x2, R18 ;  /* 0x0000000207027825 */ /* 0x001fca00078e0212 */
[----:B------:R0:W2:Y:S01]  /*14310*/  LDG.E.U16 R18, [R2.64] ;  /* 0x0000000402127981 */ /* 0x0000a2000c1e1500 */
[----:B------:R-:W-:-:S03]  /*14320*/  MOV R11, R0 ;  /* 0x00000000000b7202 */ /* 0x000fc60000000f00 */
[----:B------:R1:W2:Y:S04]  /*14330*/  LDG.E.U16 R0, [R8.64] ;  /* 0x0000000408007981 */ /* 0x0002a8000c1e1500 */
[----:B---3--:R5:W-:Y:S02]  /*14340*/  STL [R1+0x2c], R29 ;  /* 0x00002c1d01007387 */ /* 0x008be40000100800 */
[----:B-----5:R-:W-:-:S05]  /*14350*/  IMAD.WIDE R28, R7, 0x2, R14 ;  /* 0x00000002071c7825 */ /* 0x020fca00078e020e */
[----:B-1----:R1:W3:Y:S04]  /*14360*/  LDG.E.U16 R8, [R28.64] ;  /* 0x000000041c087981 */ /* 0x0022e8000c1e1500 */
[----:B----4-:R4:W-:Y:S04]  /*14370*/  STL [R1+0x24], R21 ;  /* 0x0000241501007387 */ /* 0x0109e80000100800 */
[----:B----4-:R-:W4:Y:S04]  /*14380*/  LDL.LU R21, [R1+0xf8] ;  /* 0x0000f80001157983 */ /* 0x010f280000300800 */
[----:B------:R-:W5:Y:S04]  /*14390*/  LDL.LU R22, [R1+0xec] ;  /* 0x0000ec0001167983 */ /* 0x000f680000300800 */
[----:B------:R0:W-:Y:S04]  /*143a0*/  STL [R1+0x1c], R23 ;  /* 0x00001c1701007387 */ /* 0x0001e80000100800 */
[----:B0-----:R-:W4:Y:S04]  /*143b0*/  LDL.LU R23, [R1+0xe8] ;  /* 0x0000e80001177983 */ /* 0x001f280000300800 */
[----:B------:R-:W4:Y:S04]  /*143c0*/  LDL.LU R19, [R1+0xe4] ;  /* 0x0000e40001137983 */ /* 0x000f280000300800 */
[----:B------:R-:W4:Y:S04]  /*143d0*/  LDL.LU R16, [R1+0xe0] ;  /* 0x0000e00001107983 */ /* 0x000f280000300800 */
[----:B-1----:R-:W4:Y:S01]  /*143e0*/  LDL.64 R28, [R1+0x748] ;  /* 0x00074800011c7983 */ /* 0x002f220000100a00 */
[----:B------:R-:W-:-:S03]  /*143f0*/  IMAD.WIDE R2, R7, 0x2, R12 ;  /* 0x0000000207027825 */ /* 0x000fc600078e020c */
[----:B------:R-:W5:Y:S04]  /*14400*/  LDL.LU R17, [R1+0xd8] ;  /* 0x0000d80001117983 */ /* 0x000f680000300800 */
[----:B--2---:R0:W-:Y:S04]  /*14410*/  STL [R1+0x28], R18 ;  /* 0x0000281201007387 */ /* 0x0041e80000100800 */
[----:B0-----:R-:W2:Y:S04]  /*14420*/  LDL.LU R18, [R1+0xd4] ;  /* 0x0000d40001127983 */ /* 0x001ea80000300800 */
[----:B------:R-:W2:Y:S04]  /*14430*/  LDL.LU R12, [R1+0xd0] ;  /* 0x0000d000010c7983 */ /* 0x000ea80000300800 */
[----:B------:R-:W2:Y:S04]  /*14440*/  LDL.LU R13, [R1+0xcc] ;  /* 0x0000cc00010d7983 */ /* 0x000ea80000300800 */
[----:B------:R-:W2:Y:S04]  /*14450*/  LDL.LU R14, [R1+0xc8] ;  /* 0x0000c800010e7983 */ /* 0x000ea80000300800 */
[----:B------:R-:W2:Y:S04]  /*14460*/  LDL.LU R15, [R1+0xc4] ;  /* 0x0000c400010f7983 */ /* 0x000ea80000300800 */
[----:B------:R0:W-:Y:S04]  /*14470*/  STL [R1+0x30], R0 ;  /* 0x0000300001007387 */ /* 0x0001e80000100800 */
[----:B0-----:R-:W2:Y:S04]  /*14480*/  LDL.LU R0, [R1+0xc0] ;  /* 0x0000c00001007983 */ /* 0x001ea80000300800 */
[----:B---3--:R0:W-:Y:S04]  /*14490*/  STL [R1+0x20], R8 ;  /* 0x0000200801007387 */ /* 0x0081e80000100800 */
[----:B0-----:R0:W3:Y:S04]  /*144a0*/  LDG.E.U16 R8, [R2.64] ;  /* 0x0000000402087981 */ /* 0x0010e8000c1e1500 */
[----:B0-----:R-:W2:Y:S01]  /*144b0*/  LDL.64 R2, [R1+0x740] ;  /* 0x0007400001027983 */ /* 0x001ea20000100a00 */
[----:B----4-:R-:W-:-:S06]  /*144c0*/  IMAD.WIDE R28, R7, 0x2, R28 ;  /* 0x00000002071c7825 */ /* 0x010fcc00078e021c */
[----:B------:R0:W4:Y:S04]  /*144d0*/  LDG.E.U16 R29, [R28.64] ;  /* 0x000000041c1d7981 */ /* 0x000128000c1e1500 */
[----:B------:R-:W1:Y:S02]  /*144e0*/  S2R R9, SR_TID.X ;  /* 0x0000000000097919 */ /* 0x000e640000002100 */
[----:B-1----:R-:W-:-:S04]  /*144f0*/  LOP3.LUT R9, R9, 0xff, RZ, 0xc0, !PT ;  /* 0x000000ff09097812 */ /* 0x002fc800078ec0ff */
[----:B------:R-:W-:Y:S01]  /*14500*/  SHF.L.U32 R9, R9, 0x1, RZ ;  /* 0x0000000109097819 */ /* 0x000fe200000006ff */
[----:B--2---:R-:W-:Y:S02]  /*14510*/  IMAD.WIDE R2, R7, 0x2, R2 ;  /* 0x0000000207027825 */ /* 0x004fe400078e0202 */
[----:B------:R-:W2:Y:S04]  /*14520*/  LDL.LU R7, [R1+0x11e0] ;  /* 0x0011e00001077983 */ /* 0x000ea80000300800 */
[----:B---3--:R1:W-:Y:S04]  /*14530*/  STL [R1+0x18], R8 ;  /* 0x0000180801007387 */ /* 0x0083e80000100800 */
[----:B0-----:R-:W3:Y:S04]  /*14540*/  LDL.LU R28, [R1+0xb0] ;  /* 0x0000b000011c7983 */ /* 0x001ee80000300800 */
[----:B-1----:R-:W0:Y:S04]  /*14550*/  S2R R8, SR_TID.X ;  /* 0x0000000000087919 */ /* 0x002e280000002100 */
[----:B----4-:R0:W-:Y:S02]  /*14560*/  STL [R1+0x14], R29 ;  /* 0x0000141d01007387 */ /* 0x0101e40000100800 */
[----:B0-----:R-:W-:-:S04]  /*14570*/  SHF.R.U32.HI R29, RZ, 0x2, R8 ;  /* 0x00000002ff1d7819 */ /* 0x001fc80000011608 */
[----:B------:R-:W-:Y:S02]  /*14580*/  LOP3.LUT R29, R9, 0x30, R29, 0x78, !PT ;  /* 0x00000030091d7812 */ /* 0x000fe400078e781d */
[----:B------:R0:W4:Y:S04]  /*14590*/  LDG.E.U16 R9, [R2.64] ;  /* 0x0000000402097981 */ /* 0x000128000c1e1500 */
[----:B------:R-:W-:Y:S06]  /*145a0*/  BAR.SYNC.DEFER_BLOCKING 0x0 ;  /* 0x0000000000007b1d */ /* 0x000fec0000010000 */
[----:B0-----:R-:W3:Y:S04]  /*145b0*/  LDL.LU R3, [R1+0xf0] ;  /* 0x0000f00001037983 */ /* 0x001ee80000300800 */
[----:B------:R-:W3:Y:S01]  /*145c0*/  LDL.LU R2, [R1+0xb4] ;  /* 0x0000b40001027983 */ /* 0x000ee20000300800 */
[----:B--2---:R-:W-:Y:S03]  /*145d0*/  HMMA.16816.F32 R4, R24, R10, R4 ;  /* 0x0000000a1804723c */ /* 0x004fe60000001804 */
[----:B------:R-:W2:Y:S04]  /*145e0*/  LDL.LU.64 R10, [R1+0x11d8] ;  /* 0x0011d800010a7983 */ /* 0x000ea80000300a00 */
[----:B----4-:R0:W-:Y:S04]  /*145f0*/  STL [R1+0x10], R9 ;  /* 0x0000100901007387 */ /* 0x0101e80000100800 */
[----:B0-----:R-:W4:Y:S04]  /*14600*/  LDL.LU.64 R8, [R1+0x11d0] ;  /* 0x0011d00001087983 */ /* 0x001f280000300a00 */
[----:B------:R-:W2:Y:S04]  /*14610*/  LDL.LU R25, [R1+0xf4] ;  /* 0x0000f40001197983 */ /* 0x000ea80000300800 */
[----:B------:R-:W3:Y:S04]  /*14620*/  LDL.LU R26, [R1+0xdc] ;  /* 0x0000dc00011a7983 */ /* 0x000ee80000300800 */
[----:B------:R-:W4:Y:S04]  /*14630*/  LDL.LU R24, [R1+0xbc] ;  /* 0x0000bc0001187983 */ /* 0x000f280000300800 */
[----:B------:R0:W-:Y:S04]  /*14640*/  STS.U16 [R29+0x20000], R21 ;  /* 0x020000151d007388 */ /* 0x0001e80000000400 */
[----:B------:R-:W4:Y:S04]  /*14650*/  LDL.LU R27, [R1+0xb8] ;  /* 0x0000b800011b7983 */ /* 0x000f280000300800 */
[----:B0-----:R-:W4:Y:S04]  /*14660*/  LDL.LU R21, [R1+0x11c8] ;  /* 0x0011c80001157983 */ /* 0x001f280000300800 */
[----:B--2---:R0:W-:Y:S04]  /*14670*/  STS.U16 [R29+0x20200], R25 ;  /* 0x020200191d007388 */ /* 0x0041e80000000400 */
[----:B---3--:R1:W-:Y:S04]  /*14680*/  STS.U16 [R29+0x20400], R3 ;  /* 0x020400031d007388 */ /* 0x0083e80000000400 */
[----:B-----5:R2:W-:Y:S04]  /*14690*/  STS.U16 [R29+0x20600], R22 ;  /* 0x020600161d007388 */ /* 0x0205e80000000400 */
[----:B0-----:R-:W3:Y:S04]  /*146a0*/  LDL R25, [R1+0x1b0] ;  /* 0x0001b00001197983 */ /* 0x001ee80000100800 */
[----:B-1----:R-:W5:Y:S04]  /*146b0*/  LDL R3, [R1+0x1b4] ;  /* 0x0001b40001037983 */ /* 0x002f680000100800 */
[----:B--2---:R-:W2:Y:S04]  /*146c0*/  LDL.LU R22, [R1+0x11c4] ;  /* 0x0011c40001167983 */ /* 0x004ea80000300800 */
[----:B------:R0:W-:Y:S04]  /*146d0*/  STS.U16 [R29+0x20800], R23 ;  /* 0x020800171d007388 */ /* 0x0001e80000000400 */
[----:B------:R1:W-:Y:S04]  /*146e0*/  STS.U16 [R29+0x20a00], R19 ;  /* 0x020a00131d007388 */ /* 0x0003e80000000400 */
[----:B------:R4:W-:Y:S04]  /*146f0*/  STS.U16 [R29+0x20c00], R16 ;  /* 0x020c00101d007388 */ /* 0x0009e80000000400 */
[----:B0-----:R-:W2:Y:S04]  /*14700*/  LDL.LU R23, [R1+0x11c0] ;  /* 0x0011c00001177983 */ /* 0x001ea80000300800 */
[----:B-1----:R-:W2:Y:S04]  /*14710*/  LDL.LU R19, [R1+0x11bc] ;  /* 0x0011bc0001137983 */ /* 0x002ea80000300800 */
[----:B----4-:R-:W4:Y:S04]  /*14720*/  LDL.LU R16, [R1+0x11b8] ;  /* 0x0011b80001107983 */ /* 0x010f280000300800 */
[----:B------:R0:W-:Y:S04]  /*14730*/  STS.U16 [R29+0x20e00], R26 ;  /* 0x020e001a1d007388 */ /* 0x0001e80000000400 */
[----:B------:R1:W-:Y:S04]  /*14740*/  STS.U16 [R29+0x21000], R17 ;  /* 0x021000111d007388 */ /* 0x0003e80000000400 */
[----:B------:R1:W-:Y:S04]  /*14750*/  STS.U16 [R29+0x21200], R18 ;  /* 0x021200121d007388 */ /* 0x0003e80000000400 */
[----:B0-----:R-:W2:Y:S04]  /*14760*/  LDL R26, [R1+0x184] ;  /* 0x00018400011a7983 */ /* 0x001ea80000100800 */
[----:B-1----:R-:W2:Y:S04]  /*14770*/  LDL.LU R17, [R1+0x11b4] ;  /* 0x0011b40001117983 */ /* 0x002ea80000300800 */
[----:B------:R-:W2:Y:S04]  /*14780*/  LDL.LU R18, [R1+0x11b0] ;  /* 0x0011b00001127983 */ /* 0x000ea80000300800 */
[----:B------:R0:W-:Y:S04]  /*14790*/  STS.U16 [R29+0x21400], R12 ;  /* 0x0214000c1d007388 */ /* 0x0001e80000000400 */
[----:B------:R1:W-:Y:S04]  /*147a0*/  STS.U16 [R29+0x21600], R13 ;  /* 0x0216000d1d007388 */ /* 0x0003e80000000400 */
[----:B------:R1:W-:Y:S04]  /*147b0*/  STS.U16 [R29+0x21800], R14 ;  /* 0x0218000e1d007388 */ /* 0x0003e80000000400 */
[----:B0-----:R-:W2:Y:S04]  /*147c0*/  LDL.LU R12, [R1+0x11ac] ;  /* 0x0011ac00010c7983 */ /* 0x001ea80000300800 */
[----:B-1----:R-:W2:Y:S04]  /*147d0*/  LDL.LU R13, [R1+0x11a8] ;  /* 0x0011a800010d7983 */ /* 0x002ea80000300800 */
[----:B------:R-:W3:Y:S04]  /*147e0*/  LDL.LU R14, [R1+0x11a4] ;  /* 0x0011a400010e7983 */ /* 0x000ee80000300800 */
[----:B------:R0:W-:Y:S04]  /*147f0*/  STS.U16 [R29+0x21a00], R15 ;  /* 0x021a000f1d007388 */ /* 0x0001e80000000400 */
[----:B------:R1:W-:Y:S04]  /*14800*/  STS.U16 [R29+0x21c00], R0 ;  /* 0x021c00001d007388 */ /* 0x0003e80000000400 */
[----:B0-----:R-:W3:Y:S04]  /*14810*/  LDL.LU R15, [R1+0x11a0] ;  /* 0x0011a000010f7983 */ /* 0x001ee80000300800 */
[----:B-1----:R-:W3:Y:S04]  /*14820*/  LDL.LU R0, [R1+0x119c] ;  /* 0x00119c0001007983 */ /* 0x002ee80000300800 */
[----:B------:R-:W-:Y:S04]  /*14830*/  STS.U16 [R29+0x21e00], R24 ;  /* 0x021e00181d007388 */ /* 0x000fe80000000400 */
[----:B------:R0:W-:Y:S04]  /*14840*/  STS.U16 [R29+0x22000], R27 ;  /* 0x0220001b1d007388 */ /* 0x0001e80000000400 */
[----:B------:R-:W-:Y:S04]  /*14850*/  STS.U16 [R29+0x22200], R2 ;  /* 0x022200021d007388 */ /* 0x000fe80000000400 */
[----:B------:R1:W-:Y:S04]  /*14860*/  STS.U16 [R29+0x22400], R28 ;  /* 0x0224001c1d007388 */ /* 0x0003e80000000400 */
[----:B0-----:R-:W5:Y:S04]  /*14870*/  LDL R27, [R1+0x18c] ;  /* 0x00018c00011b7983 */ /* 0x001f680000100800 */
[----:B-1----:R-:W5:Y:S01]  /*14880*/  LDL R28, [R1+0x4] ;  /* 0x00000400011c7983 */ /* 0x002f620000100800 */
[----:B--2---:R-:W-:-:S03]  /*14890*/  FMUL R2, R13, c[0x0][0x188] ;  /* 0x000062000d027a20 */ /* 0x004fc60000400000 */
[----:B---3--:R0:W-:Y:S02]  /*148a0*/  STS.U16 [R29+0x22600], R0 ;  /* 0x022600001d007388 */ /* 0x0081e40000000400 */
[----:B0-----:R-:W-:Y:S02]  /*148b0*/  FMUL R0, R12, c[0x0][0x188] ;  /* 0x000062000c007a20 */ /* 0x001fe40000400000 */
[----:B------:R-:W2:Y:S03]  /*148c0*/  LDL R29, [R1+0x1bc] ;  /* 0x0001bc00011d7983 */ /* 0x000ea60000100800 */
[----:B------:R-:W-:Y:S01]  /*148d0*/  FMNMX R2, R0, R2, !PT ;  /* 0x0000000200027209 */ /* 0x000fe20007800000 */
[----:B----4-:R-:W-:-:S05]  /*148e0*/  FMUL R0, R16, c[0x0][0x188] ;  /* 0x0000620010007a20 */ /* 0x010fca0000400000 */
[----:B------:R-:W-:Y:S01]  /*148f0*/  FMNMX R2, R0, R2, !PT ;  /* 0x0000000200027209 */ /* 0x000fe20007800000 */
[----:B------:R-:W-:-:S05]  /*14900*/  FMUL R0, R17, c[0x0][0x188] ;  /* 0x0000620011007a20 */ /* 0x000fca0000400000 */
[----:B------:R-:W-:Y:S01]  /*14910*/  FMNMX R2, R0, R2, !PT ;  /* 0x0000000200027209 */ /* 0x000fe20007800000 */
[----:B------:R-:W-:-:S05]  /*14920*/  FMUL R0, R25, c[0x0][0x188] ;  /* 0x0000620019007a20 */ /* 0x000fca0000400000 */
[----:B------:R-:W-:Y:S01]  /*14930*/  FMNMX R2, R0, R2, !PT ;  /* 0x0000000200027209 */ /* 0x000fe20007800000 */
[----:B-----5:R-:W-:-:S05]  /*14940*/  FMUL R0, R3, c[0x0][0x188] ;  /* 0x0000620003007a20 */ /* 0x020fca0000400000 */
[----:B------:R-:W-:Y:S01]  /*14950*/  FMNMX R2, R0, R2, !PT ;  /* 0x0000000200027209 */ /* 0x000fe20007800000 */
[----:B------:R-:W-:Y:S02]  /*14960*/  FMUL R0, R19, c[0x0][0x188] ;  /* 0x0000620013007a20 */ /* 0x000fe40000400000 */
[----:B------:R-:W3:Y:S01]  /*14970*/  LDL.LU R19, [R1+0x1198] ;  /* 0x0011980001137983 */ /* 0x000ee20000300800 */
[----:B------:R-:W-:Y:S02]  /*14980*/  FMUL R3, R15, c[0x0][0x188] ;  /* 0x000062000f037a20 */ /* 0x000fe40000400000 */
[----:B------:R-:W-:Y:S01]  /*14990*/  FMNMX R2, R0, R2, !PT ;  /* 0x0000000200027209 */ /* 0x000fe20007800000 */
[----:B------:R-:W-:-:S05]  /*149a0*/  FMUL R0, R14, c[0x0][0x188] ;  /* 0x000062000e007a20 */ /* 0x000fca0000400000 */
[----:B------:R-:W-:Y:S01]  /*149b0*/  FMNMX R3, R0, R3, !PT ;  /* 0x0000000300037209 */ /* 0x000fe20007800000 */
[----:B------:R-:W-:Y:S02]  /*149c0*/  FMUL R0, R18, c[0x0][0x188] ;  /* 0x0000620012007a20 */ /* 0x000fe40000400000 */
[----:B------:R-:W-:-:S03]  /*149d0*/  FMUL R24, R26, c[0x0][0x188] ;  /* 0x000062001a187a20 */ /* 0x000fc60000400000 */
[----:B------:R-:W-:Y:S01]  /*149e0*/  FMNMX R3, R0, R3, !PT ;  /* 0x0000000300037209 */ /* 0x000fe20007800000 */
[----:B---3--:R-:W-:-:S05]  /*149f0*/  FMUL R26, R19, c[0x0][0x188] ;  /* 0x00006200131a7a20 */ /* 0x008fca0000400000 */
[----:B------:R-:W-:Y:S02]  /*14a00*/  FMNMX R3, R26, R3, !PT ;  /* 0x000000031a037209 */ /* 0x000fe40007800000 */
[----:B------:R-:W3:Y:S01]  /*14a10*/  LDL R26, [R1+0x1b8] ;  /* 0x0001b800011a7983 */ /* 0x000ee20000100800 */
[----:B------:R-:W-:Y:S01]  /*14a20*/  FMNMX R2, R24, R2, !PT ;  /* 0x0000000218027209 */ /* 0x000fe20007800000 */
[----:B------:R-:W-:Y:S02]  /*14a30*/  FMUL R25, R20, c[0x0][0x188] ;  /* 0x0000620014197a20 */ /* 0x000fe40000400000 */
[----:B------:R-:W-:-:S05]  /*14a40*/  FMUL R24, R21, c[0x0][0x188] ;  /* 0x0000620015187a20 */ /* 0x000fca0000400000 */
[----:B------:R-:W-:Y:S01]  /*14a50*/  FMNMX R24, R25, R24, !PT ;  /* 0x0000001819187209 */ /* 0x000fe20007800000 */
[----:B------:R-:W-:-:S05]  /*14a60*/  FMUL R25, R8, c[0x0][0x188] ;  /* 0x0000620008197a20 */ /* 0x000fca0000400000 */
[----:B------:R-:W-:Y:S01]  /*14a70*/  FMNMX R24, R25, R24, !PT ;  /* 0x0000001819187209 */ /* 0x000fe20007800000 */
[----:B------:R-:W-:-:S05]  /*14a80*/  FMUL R25, R9, c[0x0][0x188] ;  /* 0x0000620009197a20 */ /* 0x000fca0000400000 */
[----:B------:R-:W-:Y:S02]  /*14a90*/  FMNMX R24, R25, R24, !PT ;  /* 0x0000001819187209 */ /* 0x000fe40007800000 */
[----:B------:R-:W4:Y:S01]  /*14aa0*/  LDL R25, [R1+0x188] ;  /* 0x0001880001197983 */ /* 0x000f220000100800 */
[----:B---3--:R-:W-:-:S05]  /*14ab0*/  FMUL R26, R26, c[0x0][0x188] ;  /* 0x000062001a1a7a20 */ /* 0x008fca0000400000 */
[----:B------:R-:W-:Y:S01]  /*14ac0*/  FMNMX R3, R26, R3, !PT ;  /* 0x000000031a037209 */ /* 0x000fe20007800000 */
[----:B--2---:R-:W-:Y:S01]  /*14ad0*/  FMUL R26, R29, c[0x0][0x188] ;  /* 0x000062001d1a7a20 */ /* 0x004fe20000400000 */
[----:B------:R-:W0:Y:S04]  /*14ae0*/  SHFL.BFLY PT, R0, R2, 0x2, 0x1f ;  /* 0x0c401f0002007f89 */ /* 0x000e2800000e0000 */
[----:B------:R-:W-:Y:S01]  /*14af0*/  FMNMX R3, R26, R3, !PT ;  /* 0x000000031a037209 */ /* 0x000fe20007800000 */
[----:B------:R-:W2:Y:S04]  /*14b00*/  LDL R29, [R1+0xc] ;  /* 0x00000c00011d7983 */ /* 0x000ea80000100800 */
[----:B------:R-:W3:Y:S01]  /*14b10*/  LDL R26, [R1] ;  /* 0x00000000011a7983 */ /* 0x000ee20000100800 */
[----:B----4-:R-:W-:Y:S01]  /*14b20*/  FMUL R25, R25, c[0x0][0x188] ;  /* 0x0000620019197a20 */ /* 0x010fe20000400000 */
[----:B0-----:R-:W-:-:S02]  /*14b30*/  FMNMX R2, R2, R0, !PT ;  /* 0x0000000002027209 */ /* 0x001fc40007800000 */
[----:B------:R0:W-:Y:S01]  /*14b40*/  STL [R1+0x10dc], R4 ;  /* 0x0010dc0401007387 */ /* 0x0001e20000100800 */
[----:B---3--:R-:W-:-:S05]  /*14b50*/  FMUL R0, R26, c[0x0][0x188] ;  /* 0x000062001a007a20 */ /* 0x008fca0000400000 */
[----:B------:R-:W-:Y:S02]  /*14b60*/  FMNMX R24, R0, R24, !PT ;  /* 0x0000001800187209 */ /* 0x000fe40007800000 */
[----:B------:R-:W-:Y:S01]  /*14b70*/  FMNMX R0, R25, R3, !PT ;  /* 0x0000000319007209 */ /* 0x000fe20007800000 */
[----:B------:R-:W-:Y:S02]  /*14b80*/  FMUL R3, R27, c[0x0][0x188] ;  /* 0x000062001b037a20 */ /* 0x000fe40000400000 */
[----:B------:R-:W-:-:S03]  /*14b90*/  FMUL R27, R23, c[0x0][0x188] ;  /* 0x00006200171b7a20 */ /* 0x000fc60000400000 */
[----:B------:R-:W-:Y:S01]  /*14ba0*/  FMNMX R0, R3, R0, !PT ;  /* 0x0000000003007209 */ /* 0x000fe20007800000 */
[----:B------:R-:W-:Y:S02]  /*14bb0*/  FMUL R3, R22, c[0x0][0x188] ;  /* 0x0000620016037a20 */ /* 0x000fe40000400000 */
[----:B------:R-:W-:-:S03]  /*14bc0*/  FMUL R26, R28, c[0x0][0x188] ;  /* 0x000062001c1a7a20 */ /* 0x000fc60000400000 */
[----:B------:R-:W-:Y:S02]  /*14bd0*/  FMNMX R27, R3, R27, !PT ;  /* 0x0000001b031b7209 */ /* 0x000fe40007800000 */
[----:B------:R-:W-:Y:S01]  /*14be0*/  FMNMX R3, R26, R24, !PT ;  /* 0x000000181a037209 */ /* 0x000fe20007800000 */
[----:B------:R-:W-:Y:S02]  /*14bf0*/  FMUL R24, R10, c[0x0][0x188] ;  /* 0x000062000a187a20 */ /* 0x000fe40000400000 */
[----:B------:R-:W-:Y:S02]  /*14c00*/  FMUL R28, R4, c[0x0][0x188] ;  /* 0x00006200041c7a20 */ /* 0x000fe40000400000 */
[----:B0-----:R-:W3:Y:S01]  /*14c10*/  LDL.LU R4, [R1+0x100] ;  /* 0x0001000001047983 */ /* 0x001ee20000300800 */
[----:B------:R-:W-:Y:S02]  /*14c20*/  FMNMX R27, R24, R27, !PT ;  /* 0x0000001b181b7209 */ /* 0x000fe40007800000 */
[----:B------:R-:W-:-:S02]  /*14c30*/  FMNMX R24, R28, R3, !PT ;  /* 0x000000031c187209 */ /* 0x000fc40007800000 */
[----:B------:R-:W4:Y:S04]  /*14c40*/  LDL R28, [R1+0x8] ;  /* 0x00000800011c7983 */ /* 0x000f280000100800 */
[----:B------:R-:W0:Y:S04]  /*14c50*/  SHFL.BFLY PT, R25, R2, 0x1, 0x1f ;  /* 0x0c201f0002197f89 */ /* 0x000e2800000e0000 */
[----:B------:R-:W-:Y:S01]  /*14c60*/  STL [R1+0x10e0], R5 ;  /* 0x0010e00501007387 */ /* 0x000fe20000100800 */
[----:B0-----:R-:W-:Y:S01]  /*14c70*/  FMNMX R3, R2, R25, !PT ;  /* 0x0000001902037209 */ /* 0x001fe20007800000 */
[----:B------:R-:W-:-:S02]  /*14c80*/  FMUL R2, R5, c[0x0][0x188] ;  /* 0x0000620005027a20 */ /* 0x000fc40000400000 */
[----:B------:R-:W0:Y:S01]  /*14c90*/  SHFL.BFLY PT, R26, R0, 0x2, 0x1f ;  /* 0x0c401f00001a7f89 */ /* 0x000e2200000e0000 */
[----:B------:R-:W-:-:S05]  /*14ca0*/  FMUL R25, R11, c[0x0][0x188] ;  /* 0x000062000b197a20 */ /* 0x000fca0000400000 */
[----:B------:R-:W-:Y:S02]  /*14cb0*/  FMNMX R25, R25, R27, !PT ;  /* 0x0000001b19197209 */ /* 0x000fe40007800000 */
[----:B0-----:R-:W-:Y:S01]  /*14cc0*/  FMNMX R0, R0, R26, !PT ;  /* 0x0000001a00007209 */ /* 0x001fe20007800000 */
[----:B--2---:R-:W-:Y:S01]  /*14cd0*/  FMUL R26, R29, c[0x0][0x188] ;  /* 0x000062001d1a7a20 */ /* 0x004fe20000400000 */
[----:B---3--:R-:W-:Y:S01]  /*14ce0*/  FMNMX R5, R3, R4, !PT ;  /* 0x0000000403057209 */ /* 0x008fe20007800000 */
[----:B----4-:R-:W-:-:S04]  /*14cf0*/  FMUL R3, R28, c[0x0][0x188] ;  /* 0x000062001c037a20 */ /* 0x010fc80000400000 */
[----:B------:R-:W-:Y:S04]  /*14d00*/  STL [R1+0x408], R5 ;  /* 0x0004080501007387 */ /* 0x000fe80000100800 */
[----:B------:R-:W2:Y:S01]  /*14d10*/  LDL.LU R28, [R1+0x104] ;  /* 0x00010400011c7983 */ /* 0x000ea20000300800 */
[----:B------:R-:W-:Y:S01]  /*14d20*/  FFMA R12, R12, c[0x0][0x188], -R5 ;  /* 0x000062000c0c7a23 */ /* 0x000fe20000000805 */
[----:B------:R-:W-:-:S03]  /*14d30*/  FMNMX R3, R3, R25, !PT ;  /* 0x0000001903037209 */ /* 0x000fc60007800000 */
[----:B------:R-:W-:Y:S01]  /*14d40*/  FMUL R12, R12, 1.4426950216293334961 ;  /* 0x3fb8aa3b0c0c7820 */ /* 0x000fe20000400000 */
[----:B------:R-:W-:-:S03]  /*14d50*/  FMNMX R3, R26, R3, !PT ;  /* 0x000000031a037209 */ /* 0x000fc60007800000 */
[----:B------:R0:W1:Y:S01]  /*14d60*/  MUFU.EX2 R26, R12 ;  /* 0x0000000c001a7308 */ /* 0x0000620000000800 */
[----:B------:R-:W-:-:S04]  /*14d70*/  FFMA R13, R13, c[0x0][0x188], -R5 ;  /* 0x000062000d0d7a23 */ /* 0x000fc80000000805 */
[----:B------:R-:W-:Y:S02]  /*14d80*/  FMUL R13, R13, 1.4426950216293334961 ;  /* 0x3fb8aa3b0d0d7820 */ /* 0x000fe40000400000 */
[----:B0-----:R-:W-:-:S05]  /*14d90*/  FMUL R12, R6, c[0x0][0x188] ;  /* 0x00006200060c7a20 */ /* 0x001fca0000400000 */
[----:B------:R-:W-:Y:S01]  /*14da0*/  FMNMX R3, R12, R3, !PT ;  /* 0x000000030c037209 */ /* 0x000fe20007800000 */
[----:B-1----:R-:W-:Y:S01]  /*14db0*/  STL [R1+0x6ec], R26 ;  /* 0x0006ec1a01007387 */ /* 0x002fe20000100800 */
[----:B------:R0:W1:Y:S03]  /*14dc0*/  MUFU.EX2 R12, R13 ;  /* 0x0000000d000c7308 */ /* 0x0000660000000800 */
[----:B------:R3:W-:Y:S04]  /*14dd0*/  STL [R1+0x10c8], R6 ;  /* 0x0010c80601007387 */ /* 0x0007e80000100800 */
[----:B---3--:R-:W3:Y:S04]  /*14de0*/  LDL.LU R6, [R1+0x44] ;  /* 0x0000440001067983 */ /* 0x008ee80000300800 */
[----:B0-----:R-:W4:Y:S04]  /*14df0*/  LDL.LU R13, [R1+0x48] ;  /* 0x00004800010d7983 */ /* 0x001f280000300800 */
[----:B------:R-:W5:Y:S01]  /*14e00*/  LDL.LU R27, [R1+0x40] ;  /* 0x00004000011b7983 */ /* 0x000f620000300800 */
[----:B------:R-:W-:-:S03]  /*14e10*/  FFMA R16, R16, c[0x0][0x188], -R5 ;  /* 0x0000620010107a23 */ /* 0x000fc60000000805 */
[----:B------:R-:W0:Y:S01]  /*14e20*/  SHFL.BFLY PT, R25, R0, 0x1, 0x1f ;  /* 0x0c201f0000197f89 */ /* 0x000e2200000e0000 */
[----:B------:R-:W-:-:S03]  /*14e30*/  FMUL R16, R16, 1.4426950216293334961 ;  /* 0x3fb8aa3b10107820 */ /* 0x000fc60000400000 */
[----:B-1----:R1:W-:Y:S04]  /*14e40*/  STL [R1+0x6e8], R12 ;  /* 0x0006e80c01007387 */ /* 0x0023e80000100800 */
[----:B------:R1:W-:Y:S02]  /*14e50*/  STL [R1+0x10cc], R7 ;  /* 0x0010cc0701007387 */ /* 0x0003e40000100800 */
[----:B-1----:R-:W-:Y:S02]  /*14e60*/  FMUL R12, R7, c[0x0][0x188] ;  /* 0x00006200070c7a20 */ /* 0x002fe40000400000 */
[----:B------:R-:W1:Y:S01]  /*14e70*/  MUFU.EX2 R7, R16 ;  /* 0x0000001000077308 */ /* 0x000e620000000800 */
[----:B------:R-:W-:Y:S01]  /*14e80*/  FFMA R17, R17, c[0x0][0x188], -R5 ;  /* 0x0000620011117a23 */ /* 0x000fe20000000805 */
[----:B------:R-:W1:Y:S01]  /*14e90*/  S2R R29, SR_TID.X ;  /* 0x00000000001d7919 */ /* 0x000e620000002100 */
[----:B------:R-:W-:-:S02]  /*14ea0*/  FMNMX R3, R12, R3, !PT ;  /* 0x000000030c037209 */ /* 0x000fc40007800000 */
[----:B------:R-:W-:Y:S01]  /*14eb0*/  FMUL R17, R17, 1.4426950216293334961 ;  /* 0x3fb8aa3b11117820 */ /* 0x000fe20000400000 */
[----:B0-----:R-:W-:Y:S01]  /*14ec0*/  FMNMX R0, R0, R25, !PT ;  /* 0x0000001900007209 */ /* 0x001fe20007800000 */
[----:B------:R-:W-:Y:S01]  /*14ed0*/  FADD R12, -R5, R4 ;  /* 0x00000004050c7221 */ /* 0x000fe20000000100 */
[----:B------:R-:W-:Y:S01]  /*14ee0*/  FMNMX R2, R2, R24, !PT ;  /* 0x0000001802027209 */ /* 0x000fe20007800000 */
[----:B-1----:R0:W-:Y:S04]  /*14ef0*/  STL [R1+0x700], R7 ;  /* 0x0007000701007387 */ /* 0x0021e80000100800 */
[----:B------:R1:W-:Y:S04]  /*14f00*/  STL [R1+0x1194], R5 ;  /* 0x0011940501007387 */ /* 0x0003e80000100800 */
[----:B0-----:R-:W0:Y:S01]  /*14f10*/  S2R R7, SR_TID.X ;  /* 0x0000000000077919 */ /* 0x001e220000002100 */
[----:B-1----:R-:W1:Y:S03]  /*14f20*/  MUFU.EX2 R5, R17 ;  /* 0x0000001100057308 */ /* 0x002e660000000800 */
[----:B------:R-:W0:Y:S01]  /*14f30*/  SHFL.BFLY PT, R24, R2, 0x2, 0x1f ;  /* 0x0c401f0002187f89 */ /* 0x000e2200000e0000 */
[----:B------:R-:W-:-:S04]  /*14f40*/  LOP3.LUT R26, R29, 0xff, RZ, 0xc0, !PT ;  /* 0x000000ff1d1a7812 */ /* 0x000fc800078ec0ff */
[----:B------:R-:W-:Y:S01]  /*14f50*/  SHF.L.U32 R26, R26, 0x1, RZ ;  /* 0x000000011a1a7819 */ /* 0x000fe200000006ff */
[----:B-1----:R1:W-:Y:S01]  /*14f60*/  STL [R1+0x714], R5 ;  /* 0x0007140501007387 */ /* 0x0023e20000100800 */
[----:B0-----:R-:W-:-:S04]  /*14f70*/  SHF.R.U32.HI R7, RZ, 0x2, R7 ;  /* 0x00000002ff077819 */ /* 0x001fc80000011607 */
[----:B------:R-:W-:Y:S02]  /*14f80*/  LOP3.LUT R7, R26, 0x30, R7, 0x78, !PT ;  /* 0x000000301a077812 */ /* 0x000fe400078e7807 */
[----:B------:R-:W5:Y:S01]  /*14f90*/  LDL.LU R26, [R1+0x2c] ;  /* 0x00002c00011a7983 */ /* 0x000f620000300800 */
[----:B------:R-:W-:Y:S02]  /*14fa0*/  FMNMX R2, R2, R24, !PT ;  /* 0x0000001802027209 */ /* 0x000fe40007800000 */
[----:B--2---:R-:W-:-:S05]  /*14fb0*/  FMNMX R4, R0, R28, !PT ;  /* 0x0000001c00047209 */ /* 0x004fca0007800000 */
[----:B------:R-:W-:-:S04]  /*14fc0*/  FFMA R14, R14, c[0x0][0x188], -R4 ;  /* 0x000062000e0e7a23 */ /* 0x000fc80000000804 */
[----:B------:R-:W-:-:S04]  /*14fd0*/  FMUL R14, R14, 1.4426950216293334961 ;  /* 0x3fb8aa3b0e0e7820 */ /* 0x000fc80000400000 */
[----:B-1----:R-:W0:Y:S01]  /*14fe0*/  MUFU.EX2 R5, R14 ;  /* 0x0000000e00057308 */ /* 0x002e220000000800 */
[----:B------:R-:W-:Y:S04]  /*14ff0*/  STL [R1+0x404], R4 ;  /* 0x0004040401007387 */ /* 0x000fe80000100800 */
[----:B------:R-:W2:Y:S04]  /*15000*/  LDL.LU R24, [R1+0x24] ;  /* 0x0000240001187983 */ /* 0x000ea80000300800 */
[----:B0-----:R-:W-:Y:S04]  /*15010*/  STL [R1+0x6e0], R5 ;  /* 0x0006e00501007387 */ /* 0x001fe80000100800 */
[----:B------:R-:W2:Y:S04]  /*15020*/  LDL.LU R25, [R1+0x108] ;  /* 0x0001080001197983 */ /* 0x000ea80000300800 */
[----:B----4-:R-:W-:Y:S04]  /*15030*/  STS.U16 [R7+0x22800], R13 ;  /* 0x0228000d07007388 */ /* 0x010fe80000000400 */
[----:B---3--:R-:W-:Y:S04]  /*15040*/  STS.U16 [R7+0x22a00], R6 ;  /* 0x022a000607007388 */ /* 0x008fe80000000400 */
[----:B-----5:R0:W-:Y:S04]  /*15050*/  STS.U16 [R7+0x22c00], R27 ;  /* 0x022c001b07007388 */ /* 0x0201e80000000400 */
[----:B0-----:R-:W3:Y:S01]  /*15060*/  LDL.LU R27, [R1+0x1c] ;  /* 0x00001c00011b7983 */ /* 0x001ee20000300800 */
[----:B------:R-:W-:-:S02]  /*15070*/  FMUL R29, R12, 1.4426950216293334961 ;  /* 0x3fb8aa3b0c1d7820 */ /* 0x000fc40000400000 */
[----:B------:R-:W-:Y:S01]  /*15080*/  FFMA R15, R15, c[0x0][0x188], -R4 ;  /* 0x000062000f0f7a23 */ /* 0x000fe20000000804 */
[----:B------:R-:W0:Y:S03]  /*15090*/  SHFL.BFLY PT, R12, R2, 0x1, 0x1f ;  /* 0x0c201f00020c7f89 */ /* 0x000e2600000e0000 */
[----:B------:R-:W-:-:S04]  /*150a0*/  FMUL R15, R15, 1.4426950216293334961 ;  /* 0x3fb8aa3b0f0f7820 */ /* 0x000fc80000400000 */
[----:B------:R-:W1:Y:S01]  /*150b0*/  MUFU.EX2 R5, R15 ;  /* 0x0000000f00057308 */ /* 0x000e620000000800 */
[--C-:B------:R-:W-:Y:S02]  /*150c0*/  FFMA R18, R18, c[0x0][0x188], -R4.reuse ;  /* 0x0000620012127a23 */ /* 0x100fe40000000804 */
[----:B------:R-:W-:Y:S02]  /*150d0*/  FFMA R19, R19, c[0x0][0x188], -R4 ;  /* 0x0000620013137a23 */ /* 0x000fe40000000804 */
[----:B------:R-:W-:Y:S02]  /*150e0*/  FMUL R18, R18, 1.4426950216293334961 ;  /* 0x3fb8aa3b12127820 */ /* 0x000fe40000400000 */
[----:B------:R-:W-:-:S04]  /*150f0*/  FMUL R19, R19, 1.4426950216293334961 ;  /* 0x3fb8aa3b13137820 */ /* 0x000fc80000400000 */
[----:B------:R-:W-:Y:S01]  /*15100*/  MUFU.EX2 R6, R19 ;  /* 0x0000001300067308 */ /* 0x000fe20000000800 */
[----:B-1----:R1:W-:Y:S01]  /*15110*/  STL [R1+0x6d8], R5 ;  /* 0x0006d80501007387 */ /* 0x0023e20000100800 */
[----:B0-----:R-:W-:-:S06]  /*15120*/  FMNMX R2, R2, R12, !PT ;  /* 0x0000000c02027209 */ /* 0x001fcc0007800000 */
[----:B-1----:R-:W0:Y:S02]  /*15130*/  MUFU.EX2 R5, R18 ;  /* 0x0000001200057308 */ /* 0x002e240000000800 */
[----:B0-----:R-:W-:Y:S04]  /*15140*/  STL [R1+0x6f4], R5 ;  /* 0x0006f40501007387 */ /* 0x001fe80000100800 */
[----:B------:R-:W4:Y:S04]  /*15150*/  LDL.LU R15, [R1+0x28] ;  /* 0x00002800010f7983 */ /* 0x000f280000300800 */
[----:B------:R-:W5:Y:S04]  /*15160*/  LDL.LU R14, [R1+0x30] ;  /* 0x00003000010e7983 */ /* 0x000f680000300800 */
[----:B------:R-:W-:Y:S04]  /*15170*/  STL [R1+0x708], R6 ;  /* 0x0007080601007387 */ /* 0x000fe80000100800 */
[----:B------:R0:W-:Y:S01]  /*15180*/  STS.U16 [R7+0x22e00], R26 ;  /* 0x022e001a07007388 */ /* 0x0001e20000000400 */
[----:B--2---:R-:W-:-:S05]  /*15190*/  FMNMX R2, R2, R25, !PT ;  /* 0x0000001902027209 */ /* 0x004fca0007800000 */
[----:B------:R-:W-:-:S04]  /*151a0*/  FFMA R20, R20, c[0x0][0x188], -R2 ;  /* 0x0000620014147a23 */ /* 0x000fc80000000802 */
[----:B------:R-:W-:-:S04]  /*151b0*/  FMUL R20, R20, 1.4426950216293334961 ;  /* 0x3fb8aa3b14147820 */ /* 0x000fc80000400000 */
[----:B------:R-:W1:Y:S01]  /*151c0*/  MUFU.EX2 R12, R20 ;  /* 0x00000014000c7308 */ /* 0x000e620000000800 */
[----:B------:R-:W-:Y:S01]  /*151d0*/  STL [R1+0x400], R2 ;  /* 0x0004000201007387 */ /* 0x000fe20000100800 */
[----:B------:R-:W-:-:S03]  /*151e0*/  FFMA R21, R21, c[0x0][0x188], -R2 ;  /* 0x0000620015157a23 */ /* 0x000fc60000000802 */
[----:B------:R-:W2:Y:S04]  /*151f0*/  LDL.LU R17, [R1+0x20] ;  /* 0x0000200001117983 */ /* 0x000ea80000300800 */
[----:B------:R-:W2:Y:S04]  /*15200*/  LDL.LU R16, [R1+0x18] ;  /* 0x0000180001107983 */ /* 0x000ea80000300800 */
[----:B0-----:R-:W2:Y:S04]  /*15210*/  LDL.LU R26, [R1+0x14] ;  /* 0x00001400011a7983 */ /* 0x001ea80000300800 */
[----:B------:R-:W2:Y:S01]  /*15220*/  LDL.LU R13, [R1+0x10] ;  /* 0x00001000010d7983 */ /* 0x000ea20000300800 */
[----:B------:R-:W-:-:S03]  /*15230*/  FMUL R21, R21, 1.4426950216293334961 ;  /* 0x3fb8aa3b15157820 */ /* 0x000fc60000400000 */
[----:B------:R-:W2:Y:S04]  /*15240*/  LDL.LU R6, [R1+0x10c] ;  /* 0x00010c0001067983 */ /* 0x000ea80000300800 */
[----:B-1----:R0:W-:Y:S02]  /*15250*/  STL [R1+0x6dc], R12 ;  /* 0x0006dc0c01007387 */ /* 0x0021e40000100800 */
[----:B0-----:R-:W0:Y:S02]  /*15260*/  MUFU.EX2 R12, R21 ;  /* 0x00000015000c7308 */ /* 0x001e240000000800 */
[----:B------:R-:W-:Y:S04]  /*15270*/  STS.U16 [R7+0x23000], R24 ;  /* 0x0230001807007388 */ /* 0x000fe80000000400 */
[----:B---3--:R1:W-:Y:S04]  /*15280*/  STS.U16 [R7+0x23200], R27 ;  /* 0x0232001b07007388 */ /* 0x0083e80000000400 */
[----:B0-----:R-:W-:Y:S04]  /*15290*/  STL [R1+0x6d4], R12 ;  /* 0x0006d40c01007387 */ /* 0x001fe80000100800 */
[----:B-1----:R-:W3:Y:S04]  /*152a0*/  LDL R27, [R1+0x3f8] ;  /* 0x0003f800011b7983 */ /* 0x002ee80000100800 */
[----:B------:R-:W0:Y:S04]  /*152b0*/  SHFL.BFLY PT, R0, R3, 0x2, 0x1f ;  /* 0x0c401f0003007f89 */ /* 0x000e2800000e0000 */
[----:B----4-:R-:W-:Y:S04]  /*152c0*/  STS.U16 [R7+0x23400], R15 ;  /* 0x0234000f07007388 */ /* 0x010fe80000000400 */
[----:B-----5:R-:W-:Y:S01]  /*152d0*/  STS.U16 [R7+0x23600], R14 ;  /* 0x0236000e07007388 */ /* 0x020fe20000000400 */
[----:B0-----:R-:W-:Y:S01]  /*152e0*/  FMNMX R3, R3, R0, !PT ;  /* 0x0000000003037209 */ /* 0x001fe20007800000 */
[----:B------:R-:W-:-:S04]  /*152f0*/  FADD R0, -R4, R28 ;  /* 0x0000001c04007221 */ /* 0x000fc80000000100 */
[----:B------:R-:W-:Y:S02]  /*15300*/  FMUL R28, R0, 1.4426950216293334961 ;  /* 0x3fb8aa3b001c7820 */ /* 0x000fe40000400000 */
[----:B------:R-:W0:Y:S01]  /*15310*/  SHFL.BFLY PT, R0, R3, 0x1, 0x1f ;  /* 0x0c201f0003007f89 */ /* 0x000e2200000e0000 */
[--C-:B------:R-:W-:Y:S02]  /*15320*/  FFMA R8, R8, c[0x0][0x188], -R2.reuse ;  /* 0x0000620008087a23 */ /* 0x100fe40000000802 */
[----:B------:R-:W-:Y:S02]  /*15330*/  FFMA R9, R9, c[0x0][0x188], -R2 ;  /* 0x0000620009097a23 */ /* 0x000fe40000000802 */
[----:B------:R-:W-:Y:S02]  /*15340*/  FMUL R8, R8, 1.4426950216293334961 ;  /* 0x3fb8aa3b08087820 */ /* 0x000fe40000400000 */
[----:B------:R-:W-:Y:S02]  /*15350*/  FMUL R9, R9, 1.4426950216293334961 ;  /* 0x3fb8aa3b09097820 */ /* 0x000fe40000400000 */
[----:B------:R-:W1:Y:S01]  /*15360*/  MUFU.EX2 R24, R8 ;  /* 0x0000000800187308 */ /* 0x000e620000000800 */
[----:B0-----:R-:W-:Y:S01]  /*15370*/  FMNMX R3, R3, R0, !PT ;  /* 0x0000000003037209 */ /* 0x001fe20007800000 */
[----:B------:R-:W-:-:S06]  /*15380*/  FADD R0, -R2, R25 ;  /* 0x0000001902007221 */ /* 0x000fcc0000000100 */
[----:B------:R-:W0:Y:S01]  /*15390*/  MUFU.EX2 R25, R9 ;  /* 0x0000000900197308 */ /* 0x000e220000000800 */
[----:B------:R-:W-:Y:S01]  /*153a0*/  FMUL R0, R0, 1.4426950216293334961 ;  /* 0x3fb8aa3b00007820 */ /* 0x000fe20000400000 */
[----:B-1----:R-:W-:Y:S06]  /*153b0*/  STL [R1+0x6f0], R24 ;  /* 0x0006f01801007387 */ /* 0x002fec0000100800 */
[----:B------:R-:W-:Y:S01]  /*153c0*/  MUFU.EX2 R2, R0 ;  /* 0x0000000000027308 */ /* 0x000fe20000000800 */
[----:B0-----:R-:W-:Y:S04]  /*153d0*/  STL [R1+0x704], R25 ;  /* 0x0007041901007387 */ /* 0x001fe80000100800 */
[----:B------:R-:W4:Y:S04]  /*153e0*/  LDL R20, [R1+0x6ec] ;  /* 0x0006ec0001147983 */ /* 0x000f280000100800 */
[----:B------:R-:W5:Y:S04]  /*153f0*/  LDL R21, [R1+0x6e0] ;  /* 0x0006e00001157983 */ /* 0x000f680000100800 */
[----:B--2---:R-:W-:Y:S04]  /*15400*/  STS.U16 [R7+0x23800], R17 ;  /* 0x0238001107007388 */ /* 0x004fe80000000400 */
[----:B------:R-:W-:Y:S04]  /*15410*/  STS.U16 [R7+0x23a00], R16 ;  /* 0x023a001007007388 */ /* 0x000fe80000000400 */
[----:B------:R0:W-:Y:S04]  /*15420*/  STS.U16 [R7+0x23c00], R26 ;  /* 0x023c001a07007388 */ /* 0x0001e80000000400 */
[----:B------:R-:W-:Y:S04]  /*15430*/  STS.U16 [R7+0x23e00], R13 ;  /* 0x023e000d07007388 */ /* 0x000fe80000000400 */
[----:B------:R-:W-:Y:S01]  /*15440*/  BAR.SYNC.DEFER_BLOCKING 0x0 ;  /* 0x0000000000007b1d */ /* 0x000fe20000010000 */
[----:B------:R-:W-:-:S05]  /*15450*/  FMNMX R3, R3, R6, !PT ;  /* 0x0000000603037209 */ /* 0x000fca0007800000 */
[----:B------:R-:W-:-:S04]  /*15460*/  FFMA R22, R22, c[0x0][0x188], -R3 ;  /* 0x0000620016167a23 */ /* 0x000fc80000000803 */
[----:B------:R-:W-:-:S04]  /*15470*/  FMUL R22, R22, 1.4426950216293334961 ;  /* 0x3fb8aa3b16167820 */ /* 0x000fc80000400000 */
[----:B0-----:R0:W1:Y:S01]  /*15480*/  MUFU.EX2 R26, R22 ;  /* 0x00000016001a7308 */ /* 0x0010620000000800 */
[----:B---3--:R-:W2:Y:S01]  /*15490*/  LDSM.16.M88.4 R16, [R27+0x20000] ;  /* 0x020000001b10783b */ /* 0x008ea20000000200 */
[----:B------:R-:W-:-:S03]  /*154a0*/  FFMA R23, R23, c[0x0][0x188], -R3 ;  /* 0x0000620017177a23 */ /* 0x000fc60000000803 */
[----:B0-----:R-:W3:Y:S01]  /*154b0*/  LDL R22, [R1+0x700] ;  /* 0x0007000001167983 */ /* 0x001ee20000100800 */
[----:B------:R-:W-:-:S03]  /*154c0*/  FMUL R23, R23, 1.4426950216293334961 ;  /* 0x3fb8aa3b17177820 */ /* 0x000fc60000400000 */
[----:B-1----:R-:W-:Y:S01]  /*154d0*/  STL [R1+0x6d0], R26 ;  /* 0x0006d01a01007387 */ /* 0x002fe20000100800 */
[----:B------:R-:W0:Y:S03]  /*154e0*/  MUFU.EX2 R0, R23 ;  /* 0x0000001700007308 */ /* 0x000e260000000800 */
[----:B------:R1:W-:Y:S04]  /*154f0*/  STL [R1+0x1190], R26 ;  /* 0x0011901a01007387 */ /* 0x0003e80000100800 */
[----:B-1----:R-:W3:Y:S04]  /*15500*/  LDL R26, [R1+0x708] ;  /* 0x00070800011a7983 */ /* 0x002ee80000100800 */
[----:B------:R1:W-:Y:S04]  /*15510*/  STL.64 [R1+0x1188], R24 ;  /* 0x0011881801007387 */ /* 0x0003e80000100a00 */
[----:B-1----:R-:W5:Y:S04]  /*15520*/  LDL R24, [R1+0x6d8] ;  /* 0x0006d80001187983 */ /* 0x002f680000100800 */
[----:B------:R-:W4:Y:S04]  /*15530*/  LDL R25, [R1+0x714] ;  /* 0x0007140001197983 */ /* 0x000f280000100800 */
[----:B--2---:R1:W-:Y:S04]  /*15540*/  STL [R1+0x10d4], R18 ;  /* 0x0010d41201007387 */ /* 0x0043e80000100800 */
[----:B-1----:R-:W2:Y:S04]  /*15550*/  LDL R18, [R1+0x6e8] ;  /* 0x0006e80001127983 */ /* 0x002ea80000100800 */
[----:B------:R-:W-:Y:S04]  /*15560*/  STL [R1+0x10d0], R19 ;  /* 0x0010d01301007387 */ /* 0x000fe80000100800 */
[----:B------:R-:W2:Y:S04]  /*15570*/  LDL.LU R12, [R1+0x5d0] ;  /* 0x0005d000010c7983 */ /* 0x000ea80000300800 */
[----:B------:R-:W2:Y:S04]  /*15580*/  LDL.LU R13, [R1+0x5d4] ;  /* 0x0005d400010d7983 */ /* 0x000ea80000300800 */
[----:B0-----:R0:W-:Y:S04]  /*15590*/  STL [R1+0x6c4], R0 ;  /* 0x0006c40001007387 */ /* 0x0011e80000100800 */
[----:B------:R-:W2:Y:S04]  /*155a0*/  LDL.LU R14, [R1+0x5d8] ;  /* 0x0005d800010e7983 */ /* 0x000ea80000300800 */
[----:B------:R-:W2:Y:S01]  /*155b0*/  LDL.LU R15, [R1+0x5dc] ;  /* 0x0005dc00010f7983 */ /* 0x000ea20000300800 */
[----:B------:R-:W-:-:S03]  /*155c0*/  FFMA R10, R10, c[0x0][0x188], -R3 ;  /* 0x000062000a0a7a23 */ /* 0x000fc60000000803 */
[----:B------:R-:W2:Y:S01]  /*155d0*/  LDL.LU R8, [R1+0x490] ;  /* 0x0004900001087983 */ /* 0x000ea20000300800 */
[----:B------:R-:W-:-:S03]  /*155e0*/  FMUL R10, R10, 1.4426950216293334961 ;  /* 0x3fb8aa3b0a0a7820 */ /* 0x000fc60000400000 */
[----:B------:R-:W2:Y:S01]  /*155f0*/  LDL.LU R9, [R1+0x494] ;  /* 0x0004940001097983 */ /* 0x000ea20000300800 */
[----:B------:R-:W1:Y:S01]  /*15600*/  MUFU.EX2 R7, R10 ;  /* 0x0000000a00077308 */ /* 0x000e620000000800 */
[----:B0-----:R-:W-:Y:S02]  /*15610*/  FADD R0, -R3, R6 ;  /* 0x0000000603007221 */ /* 0x001fe40000000100 */
[----:B-1----:R0:W-:Y:S04]  /*15620*/  STL [R1+0x6e4], R7 ;  /* 0x0006e40701007387 */ /* 0x0021e80000100800 */
[----:B------:R1:W-:Y:S04]  /*15630*/  STL [R1+0x10d8], R3 ;  /* 0x0010d80301007387 */ /* 0x0003e80000100800 */
[----:B0-----:R-:W2:Y:S04]  /*15640*/  LDL.LU R7, [R1+0x498] ;  /* 0x0004980001077983 */ /* 0x001ea80000300800 */
[----:B------:R-:W2:Y:S01]  /*15650*/  LDL.LU R6, [R1+0x49c] ;  /* 0x00049c0001067983 */ /* 0x000ea20000300800 */
[----:B------:R-:W-:Y:S08]  /*15660*/  MUFU.EX2 R29, R29 ;  /* 0x0000001d001d7308 */ /* 0x000ff00000000800 */
[----:B------:R-:W-:Y:S01]  /*15670*/  MUFU.EX2 R28, R28 ;  /* 0x0000001c001c7308 */ /* 0x000fe20000000800 */
[----:B------:R-:W-:-:S04]  /*15680*/  FFMA R11, R11, c[0x0][0x188], -R3 ;  /* 0x000062000b0b7a23 */ /* 0x000fc80000000803 */
[----:B------:R-:W-:Y:S02]  /*15690*/  FMUL R11, R11, 1.4426950216293334961 ;  /* 0x3fb8aa3b0b0b7820 */ /* 0x000fe40000400000 */
[----:B------:R-:W-:Y:S02]  /*156a0*/  FMUL R0, R0, 1.4426950216293334961 ;  /* 0x3fb8aa3b00007820 */ /* 0x000fe40000400000 */
[----:B-1----:R-:W0:Y:S08]  /*156b0*/  MUFU.EX2 R3, R11 ;  /* 0x0000000b00037308 */ /* 0x002e300000000800 */
[----:B------:R-:W1:Y:S01]  /*156c0*/  MUFU.EX2 R0, R0 ;  /* 0x0000000000007308 */ /* 0x000e620000000800 */
[----:B0-----:R0:W-:Y:S04]  /*156d0*/  STL [R1+0x6f8], R3 ;  /* 0x0006f80301007387 */ /* 0x0011e80000100800 */
[----:B0-----:R-:W2:Y:S01]  /*156e0*/  LDL R3, [R1+0x6e4] ;  /* 0x0006e40001037983 */ /* 0x001ea20000100800 */
[----:B---3--:R-:W-:-:S03]  /*156f0*/  F2FP.PACK_AB R23, R26, R5 ;  /* 0x000000051a17723e */ /* 0x008fc600000000ff */
[----:B------:R-:W3:Y:S01]  /*15700*/  LDL.LU R5, [R1+0x1194] ;  /* 0x0011940001057983 */ /* 0x000ee20000300800 */
[----:B-----5:R-:W-:Y:S02]  /*15710*/  F2FP.PACK_AB R21, R24, R21 ;  /* 0x000000151815723e */ /* 0x020fe400000000ff */
[----:B----4-:R-:W-:Y:S02]  /*15720*/  F2FP.PACK_AB R22, R25, R22 ;  /* 0x000000161916723e */ /* 0x010fe400000000ff */
[----:B------:R-:W0:Y:S01]  /*15730*/  LDSM.16.M88.4 R24, [R27+0x20200] ;  /* 0x020200001b18783b */ /* 0x000e220000000200 */
[----:B--2---:R-:W-:Y:S01]  /*15740*/  F2FP.PACK_AB R20, R18, R20 ;  /* 0x000000141214723e */ /* 0x004fe200000000ff */
[C---:B------:R-:W-:Y:S02]  /*15750*/  FMUL R12, R29.reuse, R12 ;  /* 0x0000000c1d0c7220 */ /* 0x040fe40000400000 */
[----:B------:R-:W-:Y:S02]  /*15760*/  FMUL R13, R29, R13 ;  /* 0x0000000d1d0d7220 */ /* 0x000fe40000400000 */
[----:B------:R-:W-:-:S02]  /*15770*/  FMUL R14, R28, R14 ;  /* 0x0000000e1c0e7220 */ /* 0x000fc40000400000 */
[----:B------:R-:W-:-:S07]  /*15780*/  FMUL R15, R28, R15 ;  /* 0x0000000f1c0f7220 */ /* 0x000fce0000400000 */
[----:B------:R-:W-:Y:S01]  /*15790*/  HMMA.16816.F32 R12, R20, R16, R12 ;  /* 0x00000010140c723c */ /* 0x000fe2000000180c */
[----:B0-----:R-:W-:Y:S04]  /*157a0*/  STL [R1+0x10], R24 ;  /* 0x0000101801007387 */ /* 0x001fe80000100800 */
[----:B------:R0:W-:Y:S02]  /*157b0*/  STL.64 [R1+0x18], R26 ;  /* 0x0000181a01007387 */ /* 0x0001e40000100a00 */
[----:B0-----:R-:W-:Y:S02]  /*157c0*/  MOV R27, R25 ;  /* 0x00000019001b7202 */ /* 0x001fe40000000f00 */
[----:B------:R-:W2:Y:S04]  /*157d0*/  LDL.LU R26, [R1+0x1190] ;  /* 0x00119000011a7983 */ /* 0x000ea80000300800 */
[----:B------:R-:W4:Y:S11]  /*157e0*/  LDL.LU.64 R24, [R1+0x1188] ;  /* 0x0011880001187983 */ /* 0x000f360000300a00 */
[----:B------:R-:W-:Y:S01]  /*157f0*/  IMAD.MOV.U32 R18, RZ, RZ, R12 ;  /* 0x000000ffff127224 */ /* 0x000fe200078e000c */
[----:B------:R-:W-:Y:S01]  /*15800*/  MOV R19, R13 ;  /* 0x0000000d00137202 */ /* 0x000fe20000000f00 */
[----:B------:R-:W5:Y:S01]  /*15810*/  LDL R12, [R1+0x6d4] ;  /* 0x0006d400010c7983 */ /* 0x000f620000100800 */
[----:B-1----:R-:W-:Y:S01]  /*15820*/  FMUL R10, R0, R7 ;  /* 0x00000007000a7220 */ /* 0x002fe20000400000 */
[----:B------:R-:W-:-:S02]  /*15830*/  MOV R7, R14 ;  /* 0x0000000e00077202 */ /* 0x000fc40000000f00 */
[----:B------:R-:W5:Y:S01]  /*15840*/  LDL R13, [R1+0x6dc] ;  /* 0x0006dc00010d7983 */ /* 0x000f620000100800 */
[----:B------:R-:W-:Y:S01]  /*15850*/  FMUL R11, R0, R6 ;  /* 0x00000006000b7220 */ /* 0x000fe20000400000 */
[----:B------:R-:W-:Y:S02]  /*15860*/  MOV R6, R15 ;  /* 0x0000000f00067202 */ /* 0x000fe40000000f00 */
[----:B------:R-:W2:Y:S04]  /*15870*/  LDL R14, [R1+0x6c4] ;  /* 0x0006c400010e7983 */ /* 0x000ea80000100800 */
[----:B------:R-:W4:Y:S04]  /*15880*/  LDL R15, [R1+0x6f8] ;  /* 0x0006f800010f7983 */ /* 0x000f280000100800 */
[----:B------:R0:W-:Y:S01]  /*15890*/  STL.64 [R1+0x10f0], R6 ;  /* 0x0010f00601007387 */ /* 0x0001e20000100a00 */
[----:B------:R-:W-:-:S02]  /*158a0*/  FMUL R8, R2, R8 ;  /* 0x0000000802087220 */ /* 0x000fc40000400000 */
[----:B------:R-:W-:Y:S01]  /*158b0*/  FMUL R9, R2, R9 ;  /* 0x0000000902097220 */ /* 0x000fe20000400000 */
[----:B0-----:R-:W4:Y:S04]  /*158c0*/  LDL.LU R6, [R1+0x5cc] ;  /* 0x0005cc0001067983 */ /* 0x001f280000300800 */
[----:B------:R-:W4:Y:S04]  /*158d0*/  LDL R7, [R1+0x3f8] ;  /* 0x0003f80001077983 */ /* 0x000f280000100800 */
[----:B---3--:R0:W-:Y:S04]  /*158e0*/  STL.64 [R1+0x10e8], R4 ;  /* 0x0010e80401007387 */ /* 0x0081e80000100a00 */
[----:B0-----:R-:W3:Y:S04]  /*158f0*/  LDL.LU R4, [R1+0x5c4] ;  /* 0x0005c40001047983 */ /* 0x001ee80000300800 */
[----:B------:R-:W3:Y:S01]  /*15900*/  LDL.LU R5, [R1+0x5c8] ;  /* 0x0005c80001057983 */ /* 0x000ee20000300800 */
[----:B-----5:R-:W-:-:S02]  /*15910*/  F2FP.PACK_AB R12, R12, R13 ;  /* 0x0000000d0c0c723e */ /* 0x020fc400000000ff */
[----:B--2---:R-:W-:Y:S02]  /*15920*/  F2FP.PACK_AB R13, R14, R26 ;  /* 0x0000001a0e0d723e */ /* 0x004fe400000000ff */
[----:B----4-:R-:W-:Y:S02]  /*15930*/  F2FP.PACK_AB R14, R25, R24 ;  /* 0x00000018190e723e */ /* 0x010fe400000000ff */
[----:B------:R-:W-:Y:S01]  /*15940*/  F2FP.PACK_AB R15, R15, R3 ;  /* 0x000000030f0f723e */ /* 0x000fe200000000ff */
[----:B------:R-:W2:Y:S04]  /*15950*/  LDL.LU R24, [R1+0x520] ;  /* 0x0005200001187983 */ /* 0x000ea80000300800 */
[----:B------:R-:W4:Y:S02]  /*15960*/  LDL.LU R25, [R1+0x524] ;  /* 0x0005240001197983 */ /* 0x000f240000300800 */
[----:B------:R-:W-:Y:S02]  /*15970*/  HMMA.16816.F32 R8, R12, R16, R8 ;  /* 0x000000100c08723c */ /* 0x000fe40000001808 */
[----:B------:R-:W5:Y:S11]  /*15980*/  LDL.LU R26, [R1+0x528] ;  /* 0x00052800011a7983 */ /* 0x000f760000300800 */
[----:B------:R-:W-:Y:S10]  /*15990*/  @!UPT UIADD3 URZ, URZ, URZ, URZ ;  /* 0x0000003f3f3ff290 */ /* 0x000ff4000fffe03f */
[----:B------:R3:W-:Y:S01]  /*159a0*/  STL.64 [R1+0x90], R8 ;  /* 0x0000900801007387 */ /* 0x0007e20000100a00 */
[----:B------:R-:W-:-:S03]  /*159b0*/  MOV R3, R11 ;  /* 0x0000000b00037202 */ /* 0x000fc60000000f00 */
[----:B------:R0:W-:Y:S04]  /*159c0*/  STL [R1+0x98], R10 ;  /* 0x0000980a01007387 */ /* 0x0001e80000100800 */
[----:B------:R-:W2:Y:S04]  /*159d0*/  LDL.LU R11, [R1+0x5c0] ;  /* 0x0005c000010b7983 */ /* 0x000ea80000300800 */
[----:B------:R-:W-:Y:S04]  /*159e0*/  STL.64 [R1+0x1150], R18 ;  /* 0x0011501201007387 */ /* 0x000fe80000100a00 */
[----:B------:R-:W1:Y:S04]  /*159f0*/  LDSM.16.M88.4 R16, [R7+0x20400] ;  /* 0x020400000710783b */ /* 0x000e680000000200 */
[----:B------:R0:W-:Y:S01]  /*15a00*/  STL [R1+0x1108], R3 ;  /* 0x0011080301007387 */ /* 0x0001e20000100800 */
[----:B---3--:R-:W-:-:S03]  /*15a10*/  FMUL R9, R29, R4 ;  /* 0x000000041d097220 */ /* 0x008fc60000400000 */
[----:B------:R-:W3:Y:S01]  /*15a20*/  LDL.LU R4, [R1+0x52c] ;  /* 0x00052c0001047983 */ /* 0x000ee20000300800 */
[C---:B0-----:R-:W-:Y:S02]  /*15a30*/  FMUL R10, R28.reuse, R5 ;  /* 0x000000051c0a7220 */ /* 0x041fe40000400000 */
[----:B--2---:R-:W-:Y:S02]  /*15a40*/  FMUL R8, R29, R11 ;  /* 0x0000000b1d087220 */ /* 0x004fe40000400000 */
[----:B------:R-:W-:Y:S02]  /*15a50*/  FMUL R11, R28, R6 ;  /* 0x000000061c0b7220 */ /* 0x000fe40000400000 */
[----:B------:R-:W2:Y:S04]  /*15a60*/  LDL.LU R6, [R1+0x510] ;  /* 0x0005100001067983 */ /* 0x000ea80000300800 */
[----:B------:R-:W2:Y:S04]  /*15a70*/  LDL.LU R5, [R1+0x514] ;  /* 0x0005140001057983 */ /* 0x000ea80000300800 */
[----:B------:R-:W2:Y:S04]  /*15a80*/  LDL.LU R3, [R1+0x518] ;  /* 0x0005180001037983 */ /* 0x000ea80000300800 */
[----:B-1----:R0:W-:Y:S04]  /*15a90*/  STL.64 [R1+0x88], R18 ;  /* 0x0000881201007387 */ /* 0x0021e80000100a00 */
[----:B0-----:R-:W2:Y:S04]  /*15aa0*/  LDL.LU R18, [R1+0x5b8] ;  /* 0x0005b80001127983 */ /* 0x001ea80000300800 */
[----:B------:R-:W2:Y:S04]  /*15ab0*/  LDL.LU R19, [R1+0x5bc] ;  /* 0x0005bc0001137983 */ /* 0x000ea80000300800 */
[----:B--2---:R-:W-:Y:S04]  /*15ac0*/  STL.64 [R1+0x1180], R18 ;  /* 0x0011801201007387 */ /* 0x004fe80000100a00 */
[----:B------:R0:W-:Y:S04]  /*15ad0*/  STL.64 [R1+0x1178], R16 ;  /* 0x0011781001007387 */ /* 0x0001e80000100a00 */
[----:B0-----:R-:W2:Y:S01]  /*15ae0*/  LDL.LU R16, [R1+0x10] ;  /* 0x0000100001107983 */ /* 0x001ea20000300800 */
[----:B------:R-:W-:Y:S01]  /*15af0*/  MOV R17, R27 ;  /* 0x0000001b00117202 */ /* 0x000fe20000000f00 */
[----:B---3--:R-:W-:-:S02]  /*15b00*/  FMUL R27, R0, R4 ;  /* 0x00000004001b7220 */ /* 0x008fc40000400000 */
[C---:B------:R-:W-:Y:S02]  /*15b10*/  FMUL R24, R2.reuse, R24 ;  /* 0x0000001802187220 */ /* 0x040fe40000400000 */
[----:B----4-:R-:W-:Y:S02]  /*15b20*/  FMUL R25, R2, R25 ;  /* 0x0000001902197220 */ /* 0x010fe40000400000 */
[----:B-----5:R-:W-:Y:S01]  /*15b30*/  FMUL R26, R0, R26 ;  /* 0x0000001a001a7220 */ /* 0x020fe20000400000 */
[-C--:B--2---:R-:W-:Y:S08]  /*15b40*/  HMMA.16816.F32 R8, R20, R16.reuse, R8 ;  /* 0x000000101408723c */ /* 0x084ff00000001808 */
[----:B------:R-:W-:Y:S11]  /*15b50*/  HMMA.16816.F32 R24, R12, R16, R24 ;  /* 0x000000100c18723c */ /* 0x000ff60000001818 */
[----:B------:R-:W-:Y:S04]  /*15b60*/  @!UPT UIADD3 URZ, URZ, URZ, URZ ;  /* 0x0000003f3f3ff290 */ /* 0x000fe8000fffe03f */
[----:B------:R-:W-:Y:S04]  /*15b70*/  STL.64 [R1+0x170], R8 ;  /* 0x0001700801007387 */ /* 0x000fe80000100a00 */
[----:B------:R0:W-:Y:S04]  /*15b80*/  STL.64 [R1+0x178], R10 ;  /* 0x0001780a01007387 */ /* 0x0001e80000100a00 */
[----:B0-----:R-:W2:Y:S04]  /*15b90*/  LDL.LU R10, [R1+0x5b0] ;  /* 0x0005b000010a7983 */ /* 0x001ea80000300800 */
[----:B------:R-:W3:Y:S04]  /*15ba0*/  LDL.LU R11, [R1+0x5b4] ;  /* 0x0005b400010b7983 */ /* 0x000ee80000300800 */
[----:B------:R-:W4:Y:S04]  /*15bb0*/  LDL.LU R4, [R1+0x51c] ;  /* 0x00051c0001047983 */ /* 0x000f280000300800 */
[----:B------:R-:W5:Y:S04]  /*15bc0*/  LDL.LU.64 R18, [R1+0x1180] ;  /* 0x0011800001127983 */ /* 0x000f680000300a00 */
[----:B------:R-:W4:Y:S04]  /*15bd0*/  LDL.LU.64 R16, [R1+0x1178] ;  /* 0x0011780001107983 */ /* 0x000f280000300a00 */
[----:B------:R-:W-:Y:S04]  /*15be0*/  STL.64 [R1+0x110], R24 ;  /* 0x0001101801007387 */ /* 0x000fe80000100a00 */
[----:B------:R-:W-:Y:S04]  /*15bf0*/  STL.64 [R1+0x118], R26 ;  /* 0x0001181a01007387 */ /* 0x000fe80000100a00 */
[----:B------:R-:W0:Y:S04]  /*15c00*/  LDSM.16.M88.4 R24, [R7+0x20600] ;  /* 0x020600000718783b */ /* 0x000e280000000200 */
[----:B0-----:R0:W-:Y:S04]  /*15c10*/  STL.64 [R1+0x70], R24 ;  /* 0x0000701801007387 */ /* 0x0011e80000100a00 */
[----:B------:R1:W-:Y:S01]  /*15c20*/  STL.64 [R1+0x78], R26 ;  /* 0x0000781a01007387 */ /* 0x0003e20000100a00 */
[----:B0-----:R-:W-:-:S02]  /*15c30*/  FMUL R25, R2, R5 ;  /* 0x0000000502197220 */ /* 0x001fc40000400000 */
[----:B-1----:R-:W-:Y:S02]  /*15c40*/  FMUL R26, R0, R3 ;  /* 0x00000003001a7220 */ /* 0x002fe40000400000 */
[C---:B--2---:R-:W-:Y:S02]  /*15c50*/  FMUL R8, R29.reuse, R10 ;  /* 0x0000000a1d087220 */ /* 0x044fe40000400000 */
[----:B---3--:R-:W-:Y:S02]  /*15c60*/  FMUL R9, R29, R11 ;  /* 0x0000000b1d097220 */ /* 0x008fe40000400000 */
[C---:B-----5:R-:W-:Y:S02]  /*15c70*/  FMUL R10, R28.reuse, R18 ;  /* 0x000000121c0a7220 */ /* 0x060fe40000400000 */
[----:B------:R-:W-:-:S07]  /*15c80*/  FMUL R11, R28, R19 ;  /* 0x000000131c0b7220 */ /* 0x000fce0000400000 */
[----:B----4-:R-:W-:Y:S11]  /*15c90*/  HMMA.16816.F32 R8, R20, R16, R8 ;  /* 0x000000101408723c */ /* 0x010ff60000001808 */
[----:B------:R-:W-:Y:S11]  /*15ca0*/  @!UPT UIADD3 URZ, URZ, URZ, URZ ;  /* 0x0000003f3f3ff290 */ /* 0x000ff6000fffe03f */
[----:B------:R-:W-:Y:S01]  /*15cb0*/  @!UPT UIADD3 URZ, URZ, URZ, URZ ;  /* 0x0000003f3f3ff290 */ /* 0x000fe2000fffe03f */
[----:B------:R-:W-:Y:S04]  /*15cc0*/  STL.64 [R1+0x160], R8 ;  /* 0x0001600801007387 */ /* 0x000fe80000100a00 */
[----:B------:R0:W-:Y:S04]  /*15cd0*/  STL.64 [R1+0x168], R10 ;  /* 0x0001680a01007387 */ /* 0x0001e80000100a00 */
[----:B0-----:R-:W2:Y:S04]  /*15ce0*/  LDL.LU R10, [R1+0x5a0] ;  /* 0x0005a000010a7983 */ /* 0x001ea80000300800 */
[----:B------:R-:W3:Y:S04]  /*15cf0*/  LDL.LU R11, [R1+0x5a4] ;  /* 0x0005a400010b7983 */ /* 0x000ee80000300800 */
[----:B------:R-:W4:Y:S04]  /*15d00*/  LDL.LU R5, [R1+0x5a8] ;  /* 0x0005a80001057983 */ /* 0x000f280000300800 */
[----:B------:R-:W5:Y:S01]  /*15d10*/  LDL.LU R3, [R1+0x5ac] ;  /* 0x0005ac0001037983 */ /* 0x000f620000300800 */
[----:B------:R-:W-:-:S02]  /*15d20*/  FMUL R24, R2, R6 ;  /* 0x0000000602187220 */ /* 0x000fc40000400000 */
[----:B------:R-:W-:Y:S01]  /*15d30*/  FMUL R27, R0, R4 ;  /* 0x00000004001b7220 */ /* 0x000fe20000400000 */
[----:B------:R-:W-:Y:S04]  /*15d40*/  STL.64 [R1+0x1170], R22 ;  /* 0x0011701601007387 */ /* 0x000fe80000100a00 */
[----:B------:R-:W-:Y:S04]  /*15d50*/  STL.64 [R1+0x1168], R20 ;  /* 0x0011681401007387 */ /* 0x000fe80000100a00 */
[----:B------:R-:W0:Y:S01]  /*15d60*/  LDSM.16.M88.4 R20, [R7+0x20800] ;  /* 0x020800000714783b */ /* 0x000e220000000200 */
[----:B------:R-:W-:Y:S03]  /*15d70*/  HMMA.16816.F32 R16, R12, R16, R24 ;  /* 0x000000100c10723c */ /* 0x000fe60000001818 */
[----:B------:R-:W5:Y:S04]  /*15d80*/  LDL.LU R26, [R1+0x500] ;  /* 0x00050000011a7983 */ /* 0x000f680000300800 */
[----:B------:R-:W5:Y:S11]  /*15d90*/  LDL.LU R27, [R1+0x504] ;  /* 0x00050400011b7983 */ /* 0x000f760000300800 */
[----:B------:R-:W-:Y:S05]  /*15da0*/  @!UPT UIADD3 URZ, URZ, URZ, URZ ;  /* 0x0000003f3f3ff290 */ /* 0x000fea000fffe03f */
[----:B------:R-:W-:Y:S04]  /*15db0*/  STL.64 [R1+0x100], R16 ;  /* 0x0001001001007387 */ /* 0x000fe80000100a00 */
[----:B------:R1:W-:Y:S04]  /*15dc0*/  STL.64 [R1+0x108], R18 ;  /* 0x0001081201007387 */ /* 0x0003e80000100a00 */
[----:B-1----:R-:W5:Y:S04]  /*15dd0*/  LDL.LU R19, [R1+0x508] ;  /* 0x0005080001137983 */ /* 0x002f680000300800 */
[----:B------:R-:W-:Y:S04]  /*15de0*/  STL.64 [R1+0x1160], R14 ;  /* 0x0011600e01007387 */ /* 0x000fe80000100a00 */
[----:B------:R1:W-:Y:S04]  /*15df0*/  STL.64 [R1+0x1158], R12 ;  /* 0x0011580c01007387 */ /* 0x0003e80000100a00 */
[----:B-1----:R-:W5:Y:S04]  /*15e00*/  LDL.LU.64 R12, [R1+0x70] ;  /* 0x00007000010c7983 */ /* 0x002f680000300a00 */
[----:B------:R-:W5:Y:S04]  /*15e10*/  LDL.LU R18, [R1+0x50c] ;  /* 0x00050c0001127983 */ /* 0x000f680000300800 */
[----:B------:R-:W5:Y:S04]  /*15e20*/  LDL.LU R17, [R1+0x590] ;  /* 0x0005900001117983 */ /* 0x000f680000300800 */
[----:B------:R-:W5:Y:S04]  /*15e30*/  LDL.LU R16, [R1+0x594] ;  /* 0x0005940001107983 */ /* 0x000f680000300800 */
[----:B------:R-:W5:Y:S04]  /*15e40*/  LDL.LU R6, [R1+0x598] ;  /* 0x0005980001067983 */ /* 0x000f680000300800 */
[----:B------:R-:W5:Y:S04]  /*15e50*/  LDL.LU R4, [R1+0x59c] ;  /* 0x00059c0001047983 */ /* 0x000f680000300800 */
[----:B0-----:R0:W-:Y:S04]  /*15e60*/  STL.64 [R1+0x68], R22 ;  /* 0x0000681601007387 */ /* 0x0011e80000100a00 */
[----:B0-----:R-:W5:Y:S01]  /*15e70*/  LDL.LU.64 R22, [R1+0x1170] ;  /* 0x0011700001167983 */ /* 0x001f620000300a00 */
[----:B--2---:R-:W-:-:S02]  /*15e80*/  FMUL R8, R29, R10 ;  /* 0x0000000a1d087220 */ /* 0x004fc40000400000 */
[----:B---3--:R-:W-:Y:S02]  /*15e90*/  FMUL R9, R29, R11 ;  /* 0x0000000b1d097220 */ /* 0x008fe40000400000 */
[C---:B----4-:R-:W-:Y:S01]  /*15ea0*/  FMUL R10, R28.reuse, R5 ;  /* 0x000000051c0a7220 */ /* 0x050fe20000400000 */
[----:B------:R-:W-:Y:S01]  /*15eb0*/  MOV R5, R20 ;  /* 0x0000001400057202 */ /* 0x000fe20000000f00 */
[----:B-----5:R-:W-:Y:S02]  /*15ec0*/  FMUL R11, R28, R3 ;  /* 0x000000031c0b7220 */ /* 0x020fe40000400000 */
[----:B------:R-:W-:Y:S02]  /*15ed0*/  IMAD.MOV.U32 R3, RZ, RZ, R21 ;  /* 0x000000ffff037224 */ /* 0x000fe400078e0015 */
[----:B------:R-:W2:Y:S03]  /*15ee0*/  LDL.LU.64 R20, [R1+0x1168] ;  /* 0x0011680001147983 */ /* 0x000ea60000300a00 */
[----:B--2---:R-:W-:Y:S11]  /*15ef0*/  HMMA.16816.F32 R8, R20, R12, R8 ;  /* 0x0000000c1408723c */ /* 0x004ff60000001808 */
[----:B------:R-:W-:Y:S11]  /*15f00*/  @!UPT UIADD3 URZ, URZ, URZ, URZ ;  /* 0x0000003f3f3ff290 */ /* 0x000ff6000fffe03f */
[----:B------:R-:W-:Y:S01]  /*15f10*/  @!UPT UIADD3 URZ, URZ, URZ, URZ ;  /* 0x0000003f3f3ff290 */ /* 0x000fe2000fffe03f */
[----:B------:R0:W-:Y:S04]  /*15f20*/  STL.64 [R1+0x150], R8 ;  /* 0x0001500801007387 */ /* 0x0001e80000100a00 */
[----:B------:R1:W-:Y:S04]  /*15f30*/  STL.64 [R1+0x158], R10 ;  /* 0x0001580a01007387 */ /* 0x0003e80000100a00 */
[----:B------:R-:W1:Y:S01]  /*15f40*/  LDL.LU.64 R14, [R1+0x1160] ;  /* 0x00116000010e7983 */ /* 0x000e620000300a00 */
[----:B0-----:R-:W-:Y:S02]  /*15f50*/  MOV R8, R12 ;  /* 0x0000000c00087202 */ /* 0x001fe40000000f00 */
[----:B------:R-:W-:-:S02]  /*15f60*/  MOV R9, R13 ;  /* 0x0000000d00097202 */ /* 0x000fc40000000f00 */
[----:B------:R-:W1:Y:S01]  /*15f70*/  LDL.LU.64 R12, [R1+0x1158] ;  /* 0x00115800010c7983 */ /* 0x000e620000300a00 */
[C---:B------:R-:W-:Y:S02]  /*15f80*/  FMUL R24, R2.reuse, R26 ;  /* 0x0000001a02187220 */ /* 0x040fe40000400000 */
[----:B------:R-:W-:Y:S02]  /*15f90*/  FMUL R25, R2, R27 ;  /* 0x0000001b02197220 */ /* 0x000fe40000400000 */
[C---:B------:R-:W-:Y:S02]  /*15fa0*/  FMUL R26, R0.reuse, R19 ;  /* 0x00000013001a7220 */ /* 0x040fe40000400000 */
[----:B------:R-:W-:-:S07]  /*15fb0*/  FMUL R27, R0, R18 ;  /* 0x00000012001b7220 */ /* 0x000fce0000400000 */
[----:B-1----:R-:W-:Y:S01]  /*15fc0*/  HMMA.16816.F32 R8, R12, R8, R24 ;  /* 0x000000080c08723c */ /* 0x002fe20000001818 */
[----:B------:R-:W2:Y:S04]  /*15fd0*/  LDL.LU R25, [R1+0x4f0] ;  /* 0x0004f00001197983 */ /* 0x000ea80000300800 */
[----:B------:R-:W3:Y:S11]  /*15fe0*/  LDL.LU R26, [R1+0x4f4] ;  /* 0x0004f400011a7983 */ /* 0x000ef60000300800 */
[----:B------:R-:W-:Y:S07]  /*15ff0*/  @!UPT UIADD3 URZ, URZ, URZ, URZ ;  /* 0x0000003f3f3ff290 */ /* 0x000fee000fffe03f */
[----:B------:R0:W-:Y:S02]  /*16000*/  STL.64 [R1+0xf0], R8 ;  /* 0x0000f00801007387 */ /* 0x0001e40000100a00 */
[C---:B0-----:R-:W-:Y:S02]  /*16010*/  FMUL R8, R29.reuse, R17 ;  /* 0x000000111d087220 */ /* 0x041fe40000400000 */
[----:B------:R-:W-:Y:S02]  /*16020*/  FMUL R9, R29, R16 ;  /* 0x000000101d097220 */ /* 0x000fe40000400000 */
[----:B------:R-:W0:Y:S04]  /*16030*/  LDSM.16.M88.4 R16, [R7+0x20a00] ;  /* 0x020a00000710783b */ /* 0x000e280000000200 */
[----:B------:R1:W-:Y:S04]  /*16040*/  STL.64 [R1+0xf8], R10 ;  /* 0x0000f80a01007387 */ /* 0x0003e80000100a00 */
[----:B------:R-:W4:Y:S01]  /*16050*/  LDL.LU R27, [R1+0x4f8] ;  /* 0x0004f800011b7983 */ /* 0x000f220000300800 */
[----:B-1----:R-:W-:-:S03]  /*16060*/  FMUL R11, R28, R4 ;  /* 0x000000041c0b7220 */ /* 0x002fc60000400000 */
[----:B------:R-:W5:Y:S04]  /*16070*/  LDL.LU R4, [R1+0x4fc] ;  /* 0x0004fc0001047983 */ /* 0x000f680000300800 */
[----:B0-----:R-:W-:Y:S04]  /*16080*/  STL.64 [R1+0x50], R16 ;  /* 0x0000501001007387 */ /* 0x001fe80000100a00 */
[----:B------:R0:W-:Y:S04]  /*16090*/  STL.64 [R1+0x58], R18 ;  /* 0x0000581201007387 */ /* 0x0001e80000100a00 */
[----:B0-----:R-:W5:Y:S04]  /*160a0*/  LDL.LU.64 R18, [R1+0x1150] ;  /* 0x0011500001127983 */ /* 0x001f680000300a00 */
[----:B------:R-:W5:Y:S04]  /*160b0*/  LDL.LU R17, [R1+0x580] ;  /* 0x0005800001117983 */ /* 0x000f680000300800 */
[----:B------:R-:W5:Y:S01]  /*160c0*/  LDL.LU R16, [R1+0x584] ;  /* 0x0005840001107983 */ /* 0x000f620000300800 */
[----:B------:R-:W-:-:S02]  /*160d0*/  FMUL R10, R28, R6 ;  /* 0x000000061c0a7220 */ /* 0x000fc40000400000 */
[C---:B--2---:R-:W-:Y:S02]  /*160e0*/  FMUL R24, R2.reuse, R25 ;  /* 0x0000001902187220 */ /* 0x044fe40000400000 */
[----:B---3--:R-:W-:Y:S02]  /*160f0*/  FMUL R25, R2, R26 ;  /* 0x0000001a02197220 */ /* 0x008fe40000400000 */
[C---:B----4-:R-:W-:Y:S02]  /*16100*/  FMUL R26, R0.reuse, R27 ;  /* 0x0000001b001a7220 */ /* 0x050fe40000400000 */
[----:B-----5:R-:W-:Y:S01]  /*16110*/  FMUL R27, R0, R4 ;  /* 0x00000004001b7220 */ /* 0x020fe20000400000 */
[----:B------:R-:W-:Y:S04]  /*16120*/  STL.64 [R1+0x1148], R18 ;  /* 0x0011481201007387 */ /* 0x000fe80000100a00 */
[----:B------:R0:W-:Y:S04]  /*16130*/  STL.64 [R1+0x1140], R16 ;  /* 0x0011401001007387 */ /* 0x0001e80000100a00 */
[----:B------:R-:W2:Y:S01]  /*16140*/  LDL.LU R6, [R1+0x4e0] ;  /* 0x0004e00001067983 */ /* 0x000ea20000300800 */
[----:B0-----:R-:W-:-:S02]  /*16150*/  MOV R16, R5 ;  /* 0x0000000500107202 */ /* 0x001fc40000000f00 */
[----:B------:R-:W-:Y:S01]  /*16160*/  MOV R17, R3 ;  /* 0x0000000300117202 */ /* 0x000fe20000000f00 */
[----:B------:R-:W3:Y:S04]  /*16170*/  LDL.LU R5, [R1+0x4e4] ;  /* 0x0004e40001057983 */ /* 0x000ee80000300800 */
[----:B------:R-:W4:Y:S02]  /*16180*/  LDL.LU R3, [R1+0x4e8] ;  /* 0x0004e80001037983 */ /* 0x000f240000300800 */
[-C--:B------:R-:W-:Y:S08]  /*16190*/  HMMA.16816.F32 R8, R20, R16.reuse, R8 ;  /* 0x000000101408723c */ /* 0x080ff00000001808 */
[----:B------:R-:W-:Y:S11]  /*161a0*/  HMMA.16816.F32 R24, R12, R16, R24 ;  /* 0x000000100c18723c */ /* 0x000ff60000001818 */
[----:B------:R-:W-:Y:S04]  /*161b0*/  @!UPT UIADD3 URZ, URZ, URZ, URZ ;  /* 0x0000003f3f3ff290 */ /* 0x000fe8000fffe03f */
[----:B------:R-:W-:Y:S04]  /*161c0*/  STL.64 [R1+0x140], R8 ;  /* 0x0001400801007387 */ /* 0x000fe80000100a00 */
[----:B------:R0:W-:Y:S04]  /*161d0*/  STL.64 [R1+0x148], R10 ;  /* 0x0001480a01007387 */ /* 0x0001e80000100a00 */
[----:B0-----:R-:W5:Y:S04]  /*161e0*/  LDL.LU R10, [R1+0x588] ;  /* 0x00058800010a7983 */ /* 0x001f680000300800 */
[----:B------:R-:W2:Y:S04]  /*161f0*/  LDL.LU R11, [R1+0x58c] ;  /* 0x00058c00010b7983 */ /* 0x000ea80000300800 */
[----:B------:R-:W3:Y:S04]  /*16200*/  LDL.LU.64 R18, [R1+0x1148] ;  /* 0x0011480001127983 */ /* 0x000ee80000300a00 */
[----:B------:R-:W3:Y:S04]  /*16210*/  LDL.LU.64 R16, [R1+0x1140] ;  /* 0x0011400001107983 */ /* 0x000ee80000300a00 */
[----:B------:R-:W-:Y:S04]  /*16220*/  STL.64 [R1+0x1138], R14 ;  /* 0x0011380e01007387 */ /* 0x000fe80000100a00 */
[----:B------:R0:W-:Y:S04]  /*16230*/  STL.64 [R1+0x1130], R12 ;  /* 0x0011300c01007387 */ /* 0x0001e80000100a00 */
[----:B------:R-:W-:Y:S04]  /*16240*/  STL.64 [R1+0xe0], R24 ;  /* 0x0000e01801007387 */ /* 0x000fe80000100a00 */
[----:B------:R-:W-:Y:S04]  /*16250*/  STL.64 [R1+0xe8], R26 ;  /* 0x0000e81a01007387 */ /* 0x000fe80000100a00 */
[----:B0-----:R-:W4:Y:S04]  /*16260*/  LDL.LU.64 R12, [R1+0x50] ;  /* 0x00005000010c7983 */ /* 0x001f280000300a00 */
[----:B------:R-:W0:Y:S04]  /*16270*/  LDSM.16.M88.4 R24, [R7+0x20c00] ;  /* 0x020c00000718783b */ /* 0x000e280000000200 */
[----:B------:R-:W4:Y:S01]  /*16280*/  LDL.LU R4, [R1+0x4ec] ;  /* 0x0004ec0001047983 */ /* 0x000f220000300800 */
[----:B-----5:R-:W-:-:S02]  /*16290*/  FMUL R10, R28, R10 ;  /* 0x0000000a1c0a7220 */ /* 0x020fc40000400000 */
[----:B--2---:R-:W-:Y:S02]  /*162a0*/  FMUL R11, R28, R11 ;  /* 0x0000000b1c0b7220 */ /* 0x004fe40000400000 */
[C---:B---3--:R-:W-:Y:S02]  /*162b0*/  FMUL R8, R29.reuse, R17 ;  /* 0x000000111d087220 */ /* 0x048fe40000400000 */
[----:B------:R-:W-:Y:S01]  /*162c0*/  FMUL R9, R29, R16 ;  /* 0x000000101d097220 */ /* 0x000fe20000400000 */
[----:B------:R-:W2:Y:S04]  /*162d0*/  LDL.LU R17, [R1+0x578] ;  /* 0x0005780001117983 */ /* 0x000ea80000300800 */
[----:B------:R-:W3:Y:S02]  /*162e0*/  LDL.LU R16, [R1+0x57c] ;  /* 0x00057c0001107983 */ /* 0x000ee40000300800 */
[----:B----4-:R-:W-:Y:S02]  /*162f0*/  HMMA.16816.F32 R8, R20, R12, R8 ;  /* 0x0000000c1408723c */ /* 0x010fe40000001808 */
[----:B0-----:R0:W-:Y:S04]  /*16300*/  STL.64 [R1+0x40], R24 ;  /* 0x0000401801007387 */ /* 0x0011e80000100a00 */
[----:B------:R-:W-:Y:S01]  /*16310*/  STL.64 [R1+0x48], R26 ;  /* 0x0000481a01007387 */ /* 0x000fe20000100a00 */
[C---:B0-----:R-:W-:Y:S01]  /*16320*/  FMUL R24, R2.reuse, R6 ;  /* 0x0000000602187220 */ /* 0x041fe20000400000 */
[----:B------:R-:W-:Y:S01]  /*16330*/  MOV R6, R12 ;  /* 0x0000000c00067202 */ /* 0x000fe20000000f00 */
[----:B------:R-:W-:Y:S01]  /*16340*/  FMUL R25, R2, R5 ;  /* 0x0000000502197220 */ /* 0x000fe20000400000 */
[----:B------:R-:W-:Y:S11]  /*16350*/  MOV R5, R13 ;  /* 0x0000000d00057202 */ /* 0x000ff60000000f00 */
[----:B------:R-:W-:Y:S02]  /*16360*/  @!UPT UIADD3 URZ, URZ, URZ, URZ ;  /* 0x0000003f3f3ff290 */ /* 0x000fe4000fffe03f */
[----:B------:R-:W-:Y:S04]  /*16370*/  STL.64 [R1+0x130], R8 ;  /* 0x0001300801007387 */ /* 0x000fe80000100a00 */
[----:B------:R0:W-:Y:S04]  /*16380*/  STL.64 [R1+0x138], R10 ;  /* 0x0001380a01007387 */ /* 0x0001e80000100a00 */
[----:B------:R-:W4:Y:S04]  /*16390*/  LDL.LU.64 R14, [R1+0x1138] ;  /* 0x00113800010e7983 */ /* 0x000f280000300a00 */
[----:B------:R-:W4:Y:S04]  /*163a0*/  LDL.LU.64 R12, [R1+0x1130] ;  /* 0x00113000010c7983 */ /* 0x000f280000300a00 */
[----:B0-----:R-:W5:Y:S04]  /*163b0*/  LDL.LU R10, [R1+0x570] ;  /* 0x00057000010a7983 */ /* 0x001f680000300800 */
[----:B------:R-:W3:Y:S01]  /*163c0*/  LDL.LU R11, [R1+0x574] ;  /* 0x00057400010b7983 */ /* 0x000ee20000300800 */
[----:B------:R-:W-:-:S03]  /*163d0*/  FMUL R26, R0, R3 ;  /* 0x00000003001a7220 */ /* 0x000fc60000400000 */
[----:B------:R-:W3:Y:S01]  /*163e0*/  LDL.LU R3, [R1+0x4d0] ;  /* 0x0004d00001037983 */ /* 0x000ee20000300800 */
[----:B------:R-:W-:-:S03]  /*163f0*/  FMUL R27, R0, R4 ;  /* 0x00000004001b7220 */ /* 0x000fc60000400000 */
[----:B------:R-:W-:Y:S04]  /*16400*/  STL.64 [R1+0x1128], R22 ;  /* 0x0011281601007387 */ /* 0x000fe80000100a00 */
[----:B------:R0:W-:Y:S02]  /*16410*/  STL.64 [R1+0x1120], R20 ;  /* 0x0011201401007387 */ /* 0x0001e40000100a00 */
[----:B0-----:R-:W-:Y:S01]  /*16420*/  IMAD.MOV.U32 R20, RZ, RZ, R6 ;  /* 0x000000ffff147224 */ /* 0x001fe200078e0006 */
[----:B------:R-:W-:Y:S01]  /*16430*/  MOV R21, R5 ;  /* 0x0000000500157202 */ /* 0x000fe20000000f00 */
[----:B------:R-:W3:Y:S04]  /*16440*/  LDL.LU R6, [R1+0x4d4] ;  /* 0x0004d40001067983 */ /* 0x000ee80000300800 */
[----:B------:R-:W3:Y:S04]  /*16450*/  LDL.LU R5, [R1+0x4d8] ;  /* 0x0004d80001057983 */ /* 0x000ee80000300800 */
[----:B------:R-:W3:Y:S01]  /*16460*/  LDL.LU R4, [R1+0x4dc] ;  /* 0x0004dc0001047983 */ /* 0x000ee20000300800 */
[----:B----4-:R-:W-:Y:S01]  /*16470*/  HMMA.16816.F32 R20, R12, R20, R24 ;  /* 0x000000140c14723c */ /* 0x010fe20000001818 */
[----:B-----5:R-:W-:-:S02]  /*16480*/  FMUL R8, R29, R10 ;  /* 0x0000000a1d087220 */ /* 0x020fc40000400000 */
[C---:B--2---:R-:W-:Y:S02]  /*16490*/  FMUL R10, R28.reuse, R17 ;  /* 0x000000111c0a7220 */ /* 0x044fe40000400000 */
[----:B---3--:R-:W-:Y:S02]  /*164a0*/  FMUL R9, R29, R11 ;  /* 0x0000000b1d097220 */ /* 0x008fe40000400000 */
[----:B------:R-:W-:Y:S11]  /*164b0*/  FMUL R11, R28, R16 ;  /* 0x000000101c0b7220 */ /* 0x000ff60000400000 */
[----:B------:R-:W-:Y:S05]  /*164c0*/  @!UPT UIADD3 URZ, URZ, URZ, URZ ;  /* 0x0000003f3f3ff290 */ /* 0x000fea000fffe03f */
[----:B------:R-:W-:Y:S04]  /*164d0*/  STL.64 [R1+0xd0], R20 ;  /* 0x0000d01401007387 */ /* 0x000fe80000100a00 */
[----:B------:R-:W-:Y:S04]  /*164e0*/  STL.64 [R1+0xd8], R22 ;  /* 0x0000d81601007387 */ /* 0x000fe80000100a00 */
[----:B------:R-:W2:Y:S04]  /*164f0*/  LDL.LU R17, [R1+0x568] ;  /* 0x0005680001117983 */ /* 0x000ea80000300800 */
[----:B------:R-:W2:Y:S04]  /*16500*/  LDL.LU R16, [R1+0x56c] ;  /* 0x00056c0001107983 */ /* 0x000ea80000300800 */
[----:B------:R-:W0:Y:S04]  /*16510*/  LDSM.16.M88.4 R20, [R7+0x20e00] ;  /* 0x020e00000714783b */ /* 0x000e280000000200 */
[----:B------:R-:W-:Y:S01]  /*16520*/  STL.64 [R1+0x1118], R18 ;  /* 0x0011181201007387 */ /* 0x000fe20000100a00 */
[----:B------:R-:W-:Y:S01]  /*16530*/  FMUL R24, R2, R3 ;  /* 0x0000000302187220 */ /* 0x000fe20000400000 */
[----:B0-----:R-:W-:-:S02]  /*16540*/  MOV R3, R21 ;  /* 0x0000001500037202 */ /* 0x001fc40000000f00 */
[----:B--2---:R0:W-:Y:S04]  /*16550*/  STL.64 [R1+0x1110], R16 ;  /* 0x0011101001007387 */ /* 0x0041e80000100a00 */
[----:B0-----:R-:W2:Y:S04]  /*16560*/  LDL.LU R16, [R1+0x40] ;  /* 0x0000400001107983 */ /* 0x001ea80000300800 */
[----:B------:R-:W2:Y:S04]  /*16570*/  LDL.LU R17, [R1+0x44] ;  /* 0x0000440001117983 */ /* 0x000ea80000300800 */
[----:B------:R-:W-:Y:S04]  /*16580*/  STL [R1+0x30], R20 ;  /* 0x0000301401007387 */ /* 0x000fe80000100800 */
[----:B------:R0:W-:Y:S04]  /*16590*/  STL.64 [R1+0x38], R22 ;  /* 0x0000381601007387 */ /* 0x0001e80000100a00 */
[----:B0-----:R-:W2:Y:S04]  /*165a0*/  LDL.LU.64 R22, [R1+0x1128] ;  /* 0x0011280001167983 */ /* 0x001ea80000300a00 */
[----:B------:R-:W2:Y:S01]  /*165b0*/  LDL.LU.64 R20, [R1+0x1120] ;  /* 0x0011200001147983 */ /* 0x000ea20000300a00 */
[----:B------:R-:W-:-:S02]  /*165c0*/  FMUL R25, R2, R6 ;  /* 0x0000000602197220 */ /* 0x000fc40000400000 */
[C---:B------:R-:W-:Y:S02]  /*165d0*/  FMUL R26, R0.reuse, R5 ;  /* 0x00000005001a7220 */ /* 0x040fe40000400000 */
[----:B------:R-:W-:Y:S02]  /*165e0*/  FMUL R27, R0, R4 ;  /* 0x00000004001b7220 */ /* 0x000fe40000400000 */
[----:B------:R-:W0:Y:S01]  /*165f0*/  LDSM.16.M88.4 R4, [R7+0x21000] ;  /* 0x021000000704783b */ /* 0x000e220000000200 */
[-C--:B--2---:R-:W-:Y:S08]  /*16600*/  HMMA.16816.F32 R8, R20, R16.reuse, R8 ;  /* 0x000000101408723c */ /* 0x084ff00000001808 */
[----:B------:R-:W-:Y:S11]  /*16610*/  HMMA.16816.F32 R24, R12, R16, R24 ;  /* 0x000000100c18723c */ /* 0x000ff60000001818 */
[----:B------:R-:W-:Y:S04]  /*16620*/  @!UPT UIADD3 URZ, URZ, URZ, URZ ;  /* 0x0000003f3f3ff290 */ /* 0x000fe8000fffe03f */
[----:B------:R-:W-:Y:S04]  /*16630*/  STL.64 [R1+0x120], R8 ;  /* 0x0001200801007387 */ /* 0x000fe80000100a00 */
[----:B------:R1:W-:Y:S04]  /*16640*/  STL.64 [R1+0x128], R10 ;  /* 0x0001280a01007387 */ /* 0x0003e80000100a00 */
[----:B-1----:R-:W2:Y:S04]  /*16650*/  LDL.LU R10, [R1+0x560] ;  /* 0x00056000010a7983 */ /* 0x002ea80000300800 */
[----:B------:R-:W3:Y:S04]  /*16660*/  LDL.LU R11, [R1+0x564] ;  /* 0x00056400010b7983 */ /* 0x000ee80000300800 */
[----:B------:R-:W4:Y:S04]  /*16670*/  LDL.LU.64 R18, [R1+0x1118] ;  /* 0x0011180001127983 */ /* 0x000f280000300a00 */
[----:B------:R-:W5:Y:S04]  /*16680*/  LDL.LU.64 R16, [R1+0x1110] ;  /* 0x0011100001107983 */ /* 0x000f680000300a00 */
[----:B------:R1:W-:Y:S04]  /*16690*/  STL.64 [R1+0xc0], R24 ;  /* 0x0000c01801007387 */ /* 0x0003e80000100a00 */
[----:B------:R0:W-:Y:S04]  /*166a0*/  STL.64 [R1+0xc8], R26 ;  /* 0x0000c81a01007387 */ /* 0x0001e80000100a00 */
[----:B-1----:R-:W4:Y:S04]  /*166b0*/  LDL.LU R24, [R1+0x4c0] ;  /* 0x0004c00001187983 */ /* 0x002f280000300800 */
[----:B------:R-:W4:Y:S04]  /*166c0*/  LDL.LU R25, [R1+0x4c4] ;  /* 0x0004c40001197983 */ /* 0x000f280000300800 */
[----:B0-----:R-:W4:Y:S04]  /*166d0*/  LDL.LU R26, [R1+0x4c8] ;  /* 0x0004c800011a7983 */ /* 0x001f280000300800 */
[----:B------:R-:W4:Y:S04]  /*166e0*/  LDL.LU R27, [R1+0x4cc] ;  /* 0x0004cc00011b7983 */ /* 0x000f280000300800 */
[----:B------:R-:W-:Y:S01]  /*166f0*/  STL.64 [R1+0x28], R6 ;  /* 0x0000280601007387 */ /* 0x000fe20000100a00 */
[----:B--2---:R-:W-:-:S02]  /*16700*/  FMUL R8, R29, R10 ;  /* 0x0000000a1d087220 */ /* 0x004fc40000400000 */
[----:B---3--:R-:W-:Y:S02]  /*16710*/  FMUL R9, R29, R11 ;  /* 0x0000000b1d097220 */ /* 0x008fe40000400000 */
[C---:B-----5:R-:W-:Y:S02]  /*16720*/  FMUL R10, R28.reuse, R17 ;  /* 0x000000111c0a7220 */ /* 0x060fe40000400000 */
[----:B------:R-:W-:Y:S01]  /*16730*/  FMUL R11, R28, R16 ;  /* 0x000000101c0b7220 */ /* 0x000fe20000400000 */
[----:B------:R-:W2:Y:S04]  /*16740*/  LDL.LU R17, [R1+0x4b0] ;  /* 0x0004b00001117983 */ /* 0x000ea80000300800 */
[----:B------:R-:W2:Y:S04]  /*16750*/  LDL.LU R16, [R1+0x4b4] ;  /* 0x0004b40001107983 */ /* 0x000ea80000300800 */
[----:B----4-:R-:W-:Y:S04]  /*16760*/  STL.64 [R1+0x1100], R18 ;  /* 0x0011001201007387 */ /* 0x010fe80000100a00 */
[----:B--2---:R0:W-:Y:S04]  /*16770*/  STL.64 [R1+0x10f8], R16 ;  /* 0x0010f81001007387 */ /* 0x0041e80000100a00 */
[----:B0-----:R-:W2:Y:S01]  /*16780*/  LDL.LU R16, [R1+0x30] ;  /* 0x0000300001107983 */ /* 0x001ea20000300800 */
[----:B------:R-:W-:-:S03]  /*16790*/  MOV R17, R3 ;  /* 0x0000000300117202 */ /* 0x000fc60000000f00 */
[----:B------:R-:W3:Y:S04]  /*167a0*/  LDL.LU R3, [R1+0x1108] ;  /* 0x0011080001037983 */ /* 0x000ee80000300800 */
[----:B------:R-:W4:Y:S01]  /*167b0*/  LDL.LU R7, [R1+0x4b8] ;  /* 0x0004b80001077983 */ /* 0x000f220000300800 */
[C---:B------:R-:W-:Y:S02]  /*167c0*/  FMUL R24, R2.reuse, R24 ;  /* 0x0000001802187220 */ /* 0x040fe40000400000 */
[----:B------:R-:W-:Y:S02]  /*167d0*/  FMUL R25, R2, R25 ;  /* 0x0000001902197220 */ /* 0x000fe40000400000 */
[C---:B------:R-:W-:Y:S02]  /*167e0*/  FMUL R26, R0.reuse, R26 ;  /* 0x0000001a001a7220 */ /* 0x040fe40000400000 */
[C---:B------:R-:W-:Y:S01]  /*167f0*/  FMUL R27, R0.reuse, R27 ;  /* 0x0000001b001b7220 */ /* 0x040fe20000400000 */
[-C--:B--2---:R-:W-:Y:S11]  /*16800*/  HMMA.16816.F32 R8, R20, R16.reuse, R8 ;  /* 0x000000101408723c */ /* 0x084ff60000001808 */
[----:B------:R-:W-:Y:S11]  /*16810*/  @!UPT UIADD3 URZ, URZ, URZ, URZ ;  /* 0x0000003f3f3ff290 */ /* 0x000ff6000fffe03f */
[----:B------:R-:W-:Y:S01]  /*16820*/  @!UPT UIADD3 URZ, URZ, URZ, URZ ;  /* 0x0000003f3f3ff290 */ /* 0x000fe2000fffe03f */
[----:B------:R0:W-:Y:S04]  /*16830*/  STL.64 [R1+0x1a0], R8 ;  /* 0x0001a00801007387 */ /* 0x0001e80000100a00 */
[----:B------:R1:W-:Y:S04]  /*16840*/  STL.64 [R1+0x1a8], R10 ;  /* 0x0001a80a01007387 */ /* 0x0003e80000100a00 */
[----:B0-----:R-:W2:Y:S04]  /*16850*/  LDL.LU R8, [R1+0x550] ;  /* 0x0005500001087983 */ /* 0x001ea80000300800 */
[----:B------:R-:W5:Y:S04]  /*16860*/  LDL.LU R9, [R1+0x554] ;  /* 0x0005540001097983 */ /* 0x000f680000300800 */
[----:B-1----:R-:W3:Y:S04]  /*16870*/  LDL.LU R10, [R1+0x558] ;  /* 0x00055800010a7983 */ /* 0x002ee80000300800 */
[----:B------:R-:W3:Y:S01]  /*16880*/  LDL.LU R11, [R1+0x55c] ;  /* 0x00055c00010b7983 */ /* 0x000ee20000300800 */
[----:B------:R-:W-:Y:S03]  /*16890*/  HMMA.16816.F32 R24, R12, R16, R24 ;  /* 0x000000100c18723c */ /* 0x000fe60000001818 */
[----:B------:R-:W3:Y:S04]  /*168a0*/  LDL.LU.64 R18, [R1+0x1100] ;  /* 0x0011000001127983 */ /* 0x000ee80000300a00 */
[----:B------:R-:W3:Y:S04]  /*168b0*/  LDL.LU.64 R16, [R1+0x10f8] ;  /* 0x0010f80001107983 */ /* 0x000ee80000300a00 */
[----:B------:R-:W3:Y:S11]  /*168c0*/  LDL.LU R6, [R1+0x4bc] ;  /* 0x0004bc0001067983 */ /* 0x000ef60000300800 */
[----:B------:R-:W-:Y:S01]  /*168d0*/  @!UPT UIADD3 URZ, URZ, URZ, URZ ;  /* 0x0000003f3f3ff290 */ /* 0x000fe2000fffe03f */
[----:B------:R-:W-:Y:S04]  /*168e0*/  STL.64 [R1+0xb0], R24 ;  /* 0x0000b01801007387 */ /* 0x000fe80000100a00 */
[----:B------:R4:W-:Y:S04]  /*168f0*/  STL.64 [R1+0xb8], R26 ;  /* 0x0000b81a01007387 */ /* 0x0009e80000100a00 */
[----:B------:R0:W-:Y:S01]  /*16900*/  STL [R1+0x10b8], R29 ;  /* 0x0010b81d01007387 */ /* 0x0001e20000100800 */
[----:B----4-:R-:W-:Y:S02]  /*16910*/  FMUL R26, R0, R7 ;  /* 0x00000007001a7220 */ /* 0x010fe40000400000 */
[----:B--2---:R-:W-:-:S02]  /*16920*/  FMUL R8, R29, R8 ;  /* 0x000000081d087220 */ /* 0x004fc40000400000 */
[----:B-----5:R-:W-:Y:S02]  /*16930*/  FMUL R9, R29, R9 ;  /* 0x000000091d097220 */ /* 0x020fe40000400000 */
[----:B0-----:R-:W2:Y:S01]  /*16940*/  LDL.LU R29, [R1+0x1bc] ;  /* 0x0001bc00011d7983 */ /* 0x001ea20000300800 */
[C---:B---3--:R-:W-:Y:S02]  /*16950*/  FMUL R10, R28.reuse, R10 ;  /* 0x0000000a1c0a7220 */ /* 0x048fe40000400000 */
[----:B------:R-:W-:-:S07]  /*16960*/  FMUL R11, R28, R11 ;  /* 0x0000000b1c0b7220 */ /* 0x000fce0000400000 */
[----:B------:R-:W-:Y:S01]  /*16970*/  HMMA.16816.F32 R8, R20, R4, R8 ;  /* 0x000000041408723c */ /* 0x000fe20000001808 */
[----:B------:R-:W-:Y:S01]  /*16980*/  STL [R1+0x10bc], R28 ;  /* 0x0010bc1c01007387 */ /* 0x000fe20000100800 */
[C---:B------:R-:W-:Y:S02]  /*16990*/  FMUL R24, R2.reuse, R17 ;  /* 0x0000001102187220 */ /* 0x040fe40000400000 */
[----:B------:R-:W-:Y:S01]  /*169a0*/  FMUL R25, R2, R16 ;  /* 0x0000001002197220 */ /* 0x000fe20000400000 */
[----:B------:R0:W-:Y:S01]  /*169b0*/  STL [R1+0x10c0], R2 ;  /* 0x0010c00201007387 */ /* 0x0001e20000100800 */
[----:B------:R-:W-:-:S03]  /*169c0*/  FMUL R27, R0, R6 ;  /* 0x00000006001b7220 */ /* 0x000fc60000400000 */
[----:B0-----:R-:W3:Y:S11]  /*169d0*/  LDL.LU R2, [R1+0x1b4] ;  /* 0x0001b40001027983 */ /* 0x001ef60000300800 */
[----:B------:R-:W-:Y:S03]  /*169e0*/  @!UPT UIADD3 URZ, URZ, URZ, URZ ;  /* 0x0000003f3f3ff290 */ /* 0x000fe6000fffe03f */
[----:B------:R0:W-:Y:S04]  /*169f0*/  STL.64 [R1+0x1d0], R8 ;  /* 0x0001d00801007387 */ /* 0x0001e80000100a00 */
[----:B------:R1:W-:Y:S04]  /*16a00*/  STL.64 [R1+0x1d8], R10 ;  /* 0x0001d80a01007387 */ /* 0x0003e80000100a00 */
[----:B0-----:R-:W4:Y:S04]  /*16a10*/  LDL.LU R9, [R1+0x1b0] ;  /* 0x0001b00001097983 */ /* 0x001f280000300800 */
[----:B-1----:R-:W5:Y:S04]  /*16a20*/  LDL.LU R10, [R1+0x184] ;  /* 0x00018400010a7983 */ /* 0x002f680000300800 */
[----:B------:R-:W2:Y:S04]  /*16a30*/  LDL.LU R11, [R1+0x1b8] ;  /* 0x0001b800010b7983 */ /* 0x000ea80000300800 */
[----:B------:R-:W2:Y:S04]  /*16a40*/  LDL.LU R28, [R1+0x188] ;  /* 0x00018800011c7983 */ /* 0x000ea80000300800 */
[----:B------:R-:W-:Y:S01]  /*16a50*/  STL.64 [R1+0x10a0], R22 ;  /* 0x0010a01601007387 */ /* 0x000fe20000100a00 */
[----:B------:R-:W-:Y:S03]  /*16a60*/  HMMA.16816.F32 R24, R12, R4, R24 ;  /* 0x000000040c18723c */ /* 0x000fe60000001818 */
[----:B------:R0:W-:Y:S04]  /*16a70*/  STL.64 [R1+0x1098], R20 ;  /* 0x0010981401007387 */ /* 0x0001e80000100a00 */
[----:B0-----:R-:W2:Y:S04]  /*16a80*/  LDL.LU R21, [R1+0x180] ;  /* 0x0001800001157983 */ /* 0x001ea80000300800 */
[----:B------:R0:W-:Y:S04]  /*16a90*/  STL [R1+0x10c4], R0 ;  /* 0x0010c40001007387 */ /* 0x0001e80000100800 */
[----:B------:R-:W2:Y:S04]  /*16aa0*/  LDL.LU.64 R6, [R1+0x10f0] ;  /* 0x0010f00001067983 */ /* 0x000ea80000300a00 */
[----:B------:R-:W4:Y:S04]  /*16ab0*/  LDL.LU.64 R4, [R1+0x10e8] ;  /* 0x0010e80001047983 */ /* 0x000f280000300a00 */
[----:B------:R-:W2:Y:S04]  /*16ac0*/  LDL.LU R17, [R1+0x18c] ;  /* 0x00018c0001117983 */ /* 0x000ea80000300800 */
[----:B------:R-:W2:Y:S04]  /*16ad0*/  LDL.LU R22, [R1] ;  /* 0x0000000001167983 */ /* 0x000ea80000300800 */
[----:B------:R-:W-:Y:S04]  /*16ae0*/  STL.64 [R1+0x190], R24 ;  /* 0x0001901801007387 */ /* 0x000fe80000100a00 */
[----:B------:R1:W-:Y:S04]  /*16af0*/  STL.64 [R1+0x198], R26 ;  /* 0x0001981a01007387 */ /* 0x0003e80000100a00 */
[----:B------:R-:W5:Y:S04]  /*16b00*/  LDL.LU R16, [R1+0x4] ;  /* 0x0000040001107983 */ /* 0x000f680000300800 */
[----:B------:R-:W5:Y:S04]  /*16b10*/  LDL R23, [R1+0x400] ;  /* 0x0004000001177983 */ /* 0x000f680000100800 */
[----:B------:R-:W-:Y:S04]  /*16b20*/  STL.64 [R1+0x1090], R14 ;  /* 0x0010900e01007387 */ /* 0x000fe80000100a00 */
[----:B------:R-:W-:Y:S01]  /*16b30*/  STL.64 [R1+0x1088], R12 ;  /* 0x0010880c01007387 */ /* 0x000fe20000100a00 */
[----:B----4-:R-:W-:-:S04]  /*16b40*/  FFMA R8, R9, c[0x0][0x188], -R5 ;  /* 0x0000620009087a23 */ /* 0x010fc80000000805 */
[----:B------:R-:W-:Y:S02]  /*16b50*/  FMUL R9, R8, 1.4426950216293334961 ;  /* 0x3fb8aa3b08097820 */ /* 0x000fe40000400000 */
[--C-:B---3--:R-:W-:Y:S02]  /*16b60*/  FFMA R8, R2, c[0x0][0x188], -R5.reuse ;  /* 0x0000620002087a23 */ /* 0x108fe40000000805 */
[----:B------:R3:W4:Y:S02]  /*16b70*/  MUFU.EX2 R2, R9 ;  /* 0x0000000900027308 */ /* 0x0007240000000800 */
[----:B---3--:R-:W-:Y:S02]  /*16b80*/  FMUL R9, R8, 1.4426950216293334961 ;  /* 0x3fb8aa3b08097820 */ /* 0x008fe40000400000 */
[----:B--2---:R-:W-:-:S04]  /*16b90*/  FFMA R8, R21, c[0x0][0x188], -R5 ;  /* 0x0000620015087a23 */ /* 0x004fc80000000805 */
[----:B0-----:R0:W2:Y:S02]  /*16ba0*/  MUFU.EX2 R0, R9 ;  /* 0x0000000900007308 */ /* 0x0010a40000000800 */
[----:B0-----:R-:W-:Y:S02]  /*16bb0*/  FMUL R9, R8, 1.4426950216293334961 ;  /* 0x3fb8aa3b08097820 */ /* 0x001fe40000400000 */
[----:B-----5:R-:W-:-:S04]  /*16bc0*/  FFMA R8, R10, c[0x0][0x188], -R5 ;  /* 0x000062000a087a23 */ /* 0x020fc80000000805 */
[----:B------:R0:W3:Y:S02]  /*16bd0*/  MUFU.EX2 R10, R9 ;  /* 0x00000009000a7308 */ /* 0x0000e40000000800 */
[----:B0-----:R-:W-:Y:S02]  /*16be0*/  FMUL R9, R8, 1.4426950216293334961 ;  /* 0x3fb8aa3b08097820 */ /* 0x001fe40000400000 */
[----:B------:R-:W-:-:S04]  /*16bf0*/  FFMA R8, R11, c[0x0][0x188], -R4 ;  /* 0x000062000b087a23 */ /* 0x000fc80000000804 */
[----:B-1----:R0:W1:Y:S02]  /*16c00*/  MUFU.EX2 R27, R9 ;  /* 0x00000009001b7308 */ /* 0x0020640000000800 */
[----:B0-----:R-:W-:Y:S02]  /*16c10*/  FMUL R9, R8, 1.4426950216293334961 ;  /* 0x3fb8aa3b08097820 */ /* 0x001fe40000400000 */
[----:B------:R-:W-:-:S04]  /*16c20*/  FFMA R8, R29, c[0x0][0x188], -R4 ;  /* 0x000062001d087a23 */ /* 0x000fc80000000804 */
[----:B------:R0:W5:Y:S02]  /*16c30*/  MUFU.EX2 R29, R9 ;  /* 0x00000009001d7308 */ /* 0x0001640000000800 */
[----:B0-----:R-:W-:Y:S02]  /*16c40*/  FMUL R9, R8, 1.4426950216293334961 ;  /* 0x3fb8aa3b08097820 */ /* 0x001fe40000400000 */
[----:B------:R-:W-:-:S04]  /*16c50*/  FFMA R8, R28, c[0x0][0x188], -R4 ;  /* 0x000062001c087a23 */ /* 0x000fc80000000804 */
[----:B------:R0:W1:Y:S02]  /*16c60*/  MUFU.EX2 R28, R9 ;  /* 0x00000009001c7308 */ /* 0x0000640000000800 */
        /* <DEDUP_REMOVED lines=8> */
[----:B------:R-:W-:Y:S01]  /*16cf0*/  FMUL R8, R8, 1.4426950216293334961 ;  /* 0x3fb8aa3b08087820 */ /* 0x000fe20000400000 */
[----:B------:R-:W0:Y:S01]  /*16d00*/  MUFU.EX2 R16, R9 ;  /* 0x0000000900107308 */ /* 0x000e220000000800 */
[----:B----4-:R-:W-:Y:S04]  /*16d10*/  STL [R1+0x30], R2 ;  /* 0x0000300201007387 */ /* 0x010fe80000100800 */
[----:B------:R-:W4:Y:S03]  /*16d20*/  LDL.LU R5, [R1+0x10e0] ;  /* 0x0010e00001057983 */ /* 0x000f260000300800 */
[----:B------:R-:W0:Y:S01]  /*16d30*/  MUFU.EX2 R25, R8 ;  /* 0x0000000800197308 */ /* 0x000e220000000800 */
[----:B--2---:R-:W-:Y:S04]  /*16d40*/  STL [R1+0x44], R0 ;  /* 0x0000440001007387 */ /* 0x004fe80000100800 */
[----:B---3--:R-:W-:Y:S04]  /*16d50*/  STL [R1+0x74], R10 ;  /* 0x0000740a01007387 */ /* 0x008fe80000100800 */
[----:B-1----:R-:W-:Y:S04]  /*16d60*/  STL [R1+0x71c], R27 ;  /* 0x00071c1b01007387 */ /* 0x002fe80000100800 */
[----:B-----5:R-:W-:Y:S04]  /*16d70*/  STL [R1+0x20], R29 ;  /* 0x0000201d01007387 */ /* 0x020fe80000100800 */
[----:B------:R-:W2:Y:S04]  /*16d80*/  LDL.LU R4, [R1+0x10dc] ;  /* 0x0010dc0001047983 */ /* 0x000ea80000300800 */
[----:B------:R-:W3:Y:S04]  /*16d90*/  LDL.LU R24, [R1+0x8] ;  /* 0x0000080001187983 */ /* 0x000ee80000300800 */
[----:B------:R-:W5:Y:S04]  /*16da0*/  LDL.LU R17, [R1+0xc] ;  /* 0x00000c0001117983 */ /* 0x000f680000300800 */
[----:B------:R-:W-:Y:S04]  /*16db0*/  STL [R1+0x40], R28 ;  /* 0x0000401c01007387 */ /* 0x000fe80000100800 */
[----:B------:R-:W-:Y:S04]  /*16dc0*/  STL [R1+0x70], R11 ;  /* 0x0000700b01007387 */ /* 0x000fe80000100800 */
[----:B------:R-:W-:Y:S04]  /*16dd0*/  STL [R1+0x710], R26 ;  /* 0x0007101a01007387 */ /* 0x000fe80000100800 */
[----:B0-----:R-:W-:Y:S04]  /*16de0*/  STL [R1+0x24], R16 ;  /* 0x0000241001007387 */ /* 0x001fe80000100800 */
[----:B------:R-:W-:Y:S04]  /*16df0*/  STL [R1+0x50], R25 ;  /* 0x0000501901007387 */ /* 0x000fe80000100800 */
[----:B------:R-:W3:Y:S04]  /*16e00*/  LDL.LU R20, [R1+0x90] ;  /* 0x0000900001147983 */ /* 0x000ee80000300800 */
[----:B------:R-:W3:Y:S04]  /*16e10*/  LDL.LU R21, [R1+0x94] ;  /* 0x0000940001157983 */ /* 0x000ee80000300800 */
[----:B------:R-:W3:Y:S01]  /*16e20*/  LDL.LU R22, [R1+0x98] ;  /* 0x0000980001167983 */ /* 0x000ee20000300800 */
[----:B----4-:R-:W-:-:S02]  /*16e30*/  FFMA R5, R5, c[0x0][0x188], -R23 ;  /* 0x0000620005057a23 */ /* 0x010fc40000000817 */
[----:B--2---:R-:W-:Y:S01]  /*16e40*/  FFMA R4, R4, c[0x0][0x188], -R23 ;  /* 0x0000620004047a23 */ /* 0x004fe20000000817 */
[----:B------:R-:W-:Y:S02]  /*16e50*/  MOV R23, R3 ;  /* 0x0000000300177202 */ /* 0x000fe40000000f00 */
[----:B------:R-:W2:Y:S04]  /*16e60*/  LDL.LU R3, [R1+0x10d8] ;  /* 0x0010d80001037983 */ /* 0x000ea80000300800 */
[----:B---3--:R0:W-:Y:S04]  /*16e70*/  STL.64 [R1+0x10b0], R22 ;  /* 0x0010b01601007387 */ /* 0x0081e80000100a00 */
[----:B------:R1:W-:Y:S01]  /*16e80*/  STL.64 [R1+0x10a8], R20 ;  /* 0x0010a81401007387 */ /* 0x0003e20000100a00 */
[----:B0-----:R-:W-:Y:S01]  /*16e90*/  IMAD.MOV.U32 R22, RZ, RZ, R7 ;  /* 0x000000ffff167224 */ /* 0x001fe200078e0007 */
[----:B------:R-:W-:-:S02]  /*16ea0*/  MOV R23, R6 ;  /* 0x0000000600177202 */ /* 0x000fc40000000f00 */
[----:B-1----:R-:W-:Y:S02]  /*16eb0*/  MOV R20, R18 ;  /* 0x0000001200147202 */ /* 0x002fe40000000f00 */
[----:B------:R-:W3:Y:S01]  /*16ec0*/  LDL.LU R18, [R1+0x10d4] ;  /* 0x0010d40001127983 */ /* 0x000ee20000300800 */
[----:B------:R-:W-:-:S03]  /*16ed0*/  MOV R21, R19 ;  /* 0x0000001300157202 */ /* 0x000fc60000000f00 */
[----:B------:R-:W3:Y:S04]  /*16ee0*/  LDL.LU R19, [R1+0x10d0] ;  /* 0x0010d00001137983 */ /* 0x000ee80000300800 */
[----:B------:R-:W4:Y:S04]  /*16ef0*/  LDL.LU R7, [R1+0x10cc] ;  /* 0x0010cc0001077983 */ /* 0x000f280000300800 */
[----:B------:R-:W4:Y:S01]  /*16f00*/  LDL.LU R6, [R1+0x10c8] ;  /* 0x0010c80001067983 */ /* 0x000f220000300800 */
[----:B------:R-:W-:Y:S02]  /*16f10*/  FMUL R4, R4, 1.4426950216293334961 ;  /* 0x3fb8aa3b04047820 */ /* 0x000fe40000400000 */
[----:B------:R-:W-:-:S02]  /*16f20*/  FMUL R5, R5, 1.4426950216293334961 ;  /* 0x3fb8aa3b05057820 */ /* 0x000fc40000400000 */
[----:B------:R-:W0:Y:S01]  /*16f30*/  MUFU.EX2 R14, R4 ;  /* 0x00000004000e7308 */ /* 0x000e220000000800 */
[----:B------:R-:W-:Y:S02]  /*16f40*/  F2FP.PACK_AB R8, R0, R2 ;  /* 0x000000020008723e */ /* 0x000fe400000000ff */
[----:B------:R-:W-:Y:S02]  /*16f50*/  F2FP.PACK_AB R9, R28, R29 ;  /* 0x0000001d1c09723e */ /* 0x000fe400000000ff */
[----:B------:R-:W-:Y:S02]  /*16f60*/  F2FP.PACK_AB R10, R27, R10 ;  /* 0x0000000a1b0a723e */ /* 0x000fe400000000ff */
[----:B------:R-:W-:Y:S01]  /*16f70*/  F2FP.PACK_AB R11, R26, R11 ;  /* 0x0000000b1a0b723e */ /* 0x000fe200000000ff */
[----:B0-----:R-:W-:Y:S01]  /*16f80*/  STL [R1+0x6fc], R14 ;  /* 0x0006fc0e01007387 */ /* 0x001fe20000100800 */
[----:B--2---:R-:W-:Y:S02]  /*16f90*/  FFMA R4, R24, c[0x0][0x188], -R3 ;  /* 0x0000620018047a23 */ /* 0x004fe40000000803 */
[----:B------:R0:W1:Y:S02]  /*16fa0*/  MUFU.EX2 R24, R5 ;  /* 0x0000000500187308 */ /* 0x0000640000000800 */
[----:B0-----:R-:W-:-:S02]  /*16fb0*/  FMUL R5, R4, 1.4426950216293334961 ;  /* 0x3fb8aa3b04057820 */ /* 0x001fc40000400000 */
[----:B-----5:R-:W-:-:S04]  /*16fc0*/  FFMA R4, R17, c[0x0][0x188], -R3 ;  /* 0x0000620011047a23 */ /* 0x020fc80000000803 */
[----:B------:R-:W-:Y:S01]  /*16fd0*/  FMUL R4, R4, 1.4426950216293334961 ;  /* 0x3fb8aa3b04047820 */ /* 0x000fe20000400000 */
[----:B------:R-:W0:Y:S08]  /*16fe0*/  MUFU.EX2 R5, R5 ;  /* 0x0000000500057308 */ /* 0x000e300000000800 */
[----:B------:R-:W2:Y:S01]  /*16ff0*/  MUFU.EX2 R17, R4 ;  /* 0x0000000400117308 */ /* 0x000ea20000000800 */
[----:B-1----:R-:W-:Y:S04]  /*17000*/  STL [R1+0x718], R24 ;  /* 0x0007181801007387 */ /* 0x002fe80000100800 */
[----:B------:R-:W5:Y:S04]  /*17010*/  LDL R15, [R1+0x3f8] ;  /* 0x0003f800010f7983 */ /* 0x000f680000100800 */
[----:B0-----:R-:W-:Y:S04]  /*17020*/  STL [R1+0x14], R5 ;  /* 0x0000140501007387 */ /* 0x001fe80000100800 */
[----:B--2---:R-:W-:Y:S01]  /*17030*/  STL [R1+0x34], R17 ;  /* 0x0000341101007387 */ /* 0x004fe20000100800 */
[----:B---3--:R-:W-:Y:S01]  /*17040*/  HMMA.16816.F32 R20, R8, R18, R20 ;  /* 0x000000120814723c */ /* 0x008fe20000001814 */
[----:B----4-:R-:W-:-:S02]  /*17050*/  FFMA R7, R7, c[0x0][0x188], -R3 ;  /* 0x0000620007077a23 */ /* 0x010fc40000000803 */
[----:B------:R-:W-:-:S04]  /*17060*/  FFMA R6, R6, c[0x0][0x188], -R3 ;  /* 0x0000620006067a23 */ /* 0x000fc80000000803 */
[----:B------:R-:W-:Y:S02]  /*17070*/  FMUL R6, R6, 1.4426950216293334961 ;  /* 0x3fb8aa3b06067820 */ /* 0x000fe40000400000 */
[----:B------:R-:W-:Y:S02]  /*17080*/  FMUL R7, R7, 1.4426950216293334961 ;  /* 0x3fb8aa3b07077820 */ /* 0x000fe40000400000 */
[----:B------:R-:W0:Y:S08]  /*17090*/  MUFU.EX2 R12, R6 ;  /* 0x00000006000c7308 */ /* 0x000e300000000800 */
[----:B------:R-:W1:Y:S01]  /*170a0*/  MUFU.EX2 R13, R7 ;  /* 0x00000007000d7308 */ /* 0x000e620000000800 */
[----:B------:R-:W-:Y:S04]  /*170b0*/  STL [R1+0xa00], R3 ;  /* 0x000a000301007387 */ /* 0x000fe80000100800 */
[----:B------:R-:W2:Y:S04]  /*170c0*/  LDL.LU R0, [R1+0x10c4] ;  /* 0x0010c40001007983 */ /* 0x000ea80000300800 */
[----:B------:R-:W3:Y:S04]  /*170d0*/  LDL.LU R2, [R1+0x10c0] ;  /* 0x0010c00001027983 */ /* 0x000ee80000300800 */
[----:B0-----:R-:W-:Y:S04]  /*170e0*/  STL [R1+0x54], R12 ;  /* 0x0000540c01007387 */ /* 0x001fe80000100800 */
[----:B------:R-:W4:Y:S04]  /*170f0*/  LDL.LU R28, [R1+0x10bc] ;  /* 0x0010bc00011c7983 */ /* 0x000f280000300800 */
[----:B------:R-:W2:Y:S04]  /*17100*/  LDL.LU R29, [R1+0x10b8] ;  /* 0x0010b800011d7983 */ /* 0x000ea80000300800 */
[----:B-1----:R-:W-:Y:S04]  /*17110*/  STL [R1+0x70c], R13 ;  /* 0x00070c0d01007387 */ /* 0x002fe80000100800 */
[----:B------:R-:W-:Y:S04]  /*17120*/  STL.64 [R1+0x5d0], R20 ;  /* 0x0005d01401007387 */ /* 0x000fe80000100a00 */
[----:B------:R0:W-:Y:S04]  /*17130*/  STL.64 [R1+0x5d8], R22 ;  /* 0x0005d81601007387 */ /* 0x0001e80000100a00 */
[----:B0-----:R-:W2:Y:S04]  /*17140*/  LDL.LU.64 R22, [R1+0x10b0] ;  /* 0x0010b00001167983 */ /* 0x001ea80000300a00 */
[----:B------:R-:W2:Y:S01]  /*17150*/  LDL.LU.64 R20, [R1+0x10a8] ;  /* 0x0010a80001147983 */ /* 0x000ea20000300a00 */
[----:B------:R-:W-:-:S02]  /*17160*/  F2FP.PACK_AB R4, R25, R16 ;  /* 0x000000101904723e */ /* 0x000fc400000000ff */
[----:B------:R-:W-:Y:S01]  /*17170*/  F2FP.PACK_AB R5, R17, R5 ;  /* 0x000000051105723e */ /* 0x000fe200000000ff */
[----:B------:R-:W3:Y:S01]  /*17180*/  LDL.LU R16, [R1+0x540] ;  /* 0x0005400001107983 */ /* 0x000ee20000300800 */
[----:B------:R-:W-:Y:S02]  /*17190*/  F2FP.PACK_AB R6, R24, R14 ;  /* 0x0000000e1806723e */ /* 0x000fe400000000ff */
[----:B------:R-:W-:Y:S01]  /*171a0*/  F2FP.PACK_AB R7, R13, R12 ;  /* 0x0000000c0d07723e */ /* 0x000fe200000000ff */
[----:B------:R-:W3:Y:S04]  /*171b0*/  LDL.LU R17, [R1+0x544] ;  /* 0x0005440001117983 */ /* 0x000ee80000300800 */
[----:B------:R-:W3:Y:S04]  /*171c0*/  LDL.LU R27, [R1+0x54c] ;  /* 0x00054c00011b7983 */ /* 0x000ee80000300800 */
[----:B------:R-:W3:Y:S04]  /*171d0*/  LDL.LU R24, [R1+0x4a0] ;  /* 0x0004a00001187983 */ /* 0x000ee80000300800 */
[----:B------:R-:W3:Y:S04]  /*171e0*/  LDL.LU R25, [R1+0x4a4] ;  /* 0x0004a40001197983 */ /* 0x000ee80000300800 */
[----:B------:R-:W3:Y:S04]  /*171f0*/  LDL.LU R26, [R1+0x4a8] ;  /* 0x0004a800011a7983 */ /* 0x000ee80000300800 */
[----:B-----5:R-:W0:Y:S01]  /*17200*/  LDSM.16.M88.4 R12, [R15+0x21200] ;  /* 0x021200000f0c783b */ /* 0x020e220000000200 */
[----:B--2---:R-:W-:Y:S11]  /*17210*/  HMMA.16816.F32 R20, R4, R18, R20 ;  /* 0x000000120414723c */ /* 0x004ff60000001814 */
[----:B------:R-:W-:Y:S11]  /*17220*/  @!UPT UIADD3 URZ, URZ, URZ, URZ ;  /* 0x0000003f3f3ff290 */ /* 0x000ff6000fffe03f */
[----:B------:R-:W-:Y:S01]  /*17230*/  @!UPT UIADD3 URZ, URZ, URZ, URZ ;  /* 0x0000003f3f3ff290 */ /* 0x000fe2000fffe03f */
[----:B------:R-:W-:Y:S04]  /*17240*/  STL.64 [R1+0x490], R20 ;  /* 0x0004901401007387 */ /* 0x000fe80000100a00 */
[----:B------:R1:W-:Y:S04]  /*17250*/  STL.64 [R1+0x498], R22 ;  /* 0x0004981601007387 */ /* 0x0003e80000100a00 */
[----:B-1----:R-:W2:Y:S04]  /*17260*/  LDL.LU.64 R22, [R1+0x10a0] ;  /* 0x0010a00001167983 */ /* 0x002ea80000300a00 */
[----:B------:R-:W2:Y:S04]  /*17270*/  LDL.LU.64 R20, [R1+0x1098] ;  /* 0x0010980001147983 */ /* 0x000ea80000300a00 */
[----:B------:R-:W4:Y:S01]  /*17280*/  LDL.LU R19, [R1+0x548] ;  /* 0x0005480001137983 */ /* 0x000f220000300800 */
[----:B---3--:R-:W-:-:S02]  /*17290*/  FMUL R16, R29, R16 ;  /* 0x000000101d107220 */ /* 0x008fc40000400000 */
[----:B------:R-:W-:Y:S01]  /*172a0*/  FMUL R17, R29, R17 ;  /* 0x000000111d117220 */ /* 0x000fe20000400000 */
[----:B0-----:R-:W-:Y:S01]  /*172b0*/  MOV R3, R15 ;  /* 0x0000000f00037202 */ /* 0x001fe20000000f00 */
[----:B------:R0:W-:Y:S04]  /*172c0*/  STL.64 [R1+0x1070], R6 ;  /* 0x0010700601007387 */ /* 0x0001e80000100a00 */
[----:B------:R1:W-:Y:S04]  /*172d0*/  STL.64 [R1+0x1068], R4 ;  /* 0x0010680401007387 */ /* 0x0003e80000100a00 */
[----:B0-----:R-:W3:Y:S04]  /*172e0*/  LDL.LU.64 R6, [R1+0x18] ;  /* 0x0000180001067983 */ /* 0x001ee80000300a00 */
[----:B------:R0:W-:Y:S04]  /*172f0*/  STL [R1+0xe98], R3 ;  /* 0x000e980301007387 */ /* 0x0001e80000100800 */
[----:B------:R5:W-:Y:S04]  /*17300*/  STL [R1+0x8], R14 ;  /* 0x0000080e01007387 */ /* 0x000be80000100800 */
[----:B------:R-:W-:Y:S01]  /*17310*/  STL [R1+0x1060], R29 ;  /* 0x0010601d01007387 */ /* 0x000fe20000100800 */
[----:B-1----:R-:W-:-:S03]  /*17320*/  MOV R5, R12 ;  /* 0x0000000c00057202 */ /* 0x002fc60000000f00 */
[----:B0-----:R-:W3:Y:S01]  /*17330*/  LDL.LU R3, [R1+0x4ac] ;  /* 0x0004ac0001037983 */ /* 0x001ee20000300800 */
[----:B------:R-:W-:Y:S01]  /*17340*/  MOV R4, R13 ;  /* 0x0000000d00047202 */ /* 0x000fe20000000f00 */
[C---:B----4-:R-:W-:Y:S02]  /*17350*/  FMUL R18, R28.reuse, R19 ;  /* 0x000000131c127220 */ /* 0x050fe40000400000 */
[----:B------:R-:W-:-:S07]  /*17360*/  FMUL R19, R28, R27 ;  /* 0x0000001b1c137220 */ /* 0x000fce0000400000 */
[----:B--2---:R-:W-:Y:S11]  /*17370*/  HMMA.16816.F32 R16, R20, R12, R16 ;  /* 0x0000000c1410723c */ /* 0x004ff60000001810 */
[----:B------:R-:W-:Y:S11]  /*17380*/  @!UPT UIADD3 URZ, URZ, URZ, URZ ;  /* 0x0000003f3f3ff290 */ /* 0x000ff6000fffe03f */
[----:B------:R-:W-:Y:S01]  /*17390*/  @!UPT UIADD3 URZ, URZ, URZ, URZ ;  /* 0x0000003f3f3ff290 */ /* 0x000fe2000fffe03f */
[----:B------:R-:W-:Y:S04]  /*173a0*/  STL.64 [R1+0xa0], R16 ;  /* 0x0000a01001007387 */ /* 0x000fe80000100a00 */
[----:B------:R-:W-:Y:S04]  /*173b0*/  STL.64 [R1+0xa8], R18 ;  /* 0x0000a81201007387 */ /* 0x000fe80000100a00 */
[----:B-----5:R-:W2:Y:S04]  /*173c0*/  LDL.LU.64 R14, [R1+0x1090] ;  /* 0x00109000010e7983 */ /* 0x020ea80000300a00 */
[----:B------:R-:W2:Y:S04]  /*173d0*/  LDL.LU.64 R12, [R1+0x1088] ;  /* 0x00108800010c7983 */ /* 0x000ea80000300a00 */
[----:B------:R-:W-:Y:S04]  /*173e0*/  STL.64 [R1+0x1058], R22 ;  /* 0x0010581601007387 */ /* 0x000fe80000100a00 */
[----:B------:R0:W-:Y:S04]  /*173f0*/  STL.64 [R1+0x1050], R20 ;  /* 0x0010501401007387 */ /* 0x0001e80000100a00 */
[----:B0-----:R-:W4:Y:S04]  /*17400*/  LDL.LU R20, [R1+0x110] ;  /* 0x0001100001147983 */ /* 0x001f280000300800 */
[----:B------:R-:W4:Y:S04]  /*17410*/  LDL.LU R21, [R1+0x114] ;  /* 0x0001140001157983 */ /* 0x000f280000300800 */
[----:B------:R-:W5:Y:S04]  /*17420*/  LDL.LU R22, [R1+0x118] ;  /* 0x0001180001167983 */ /* 0x000f680000300800 */
[----:B------:R-:W5:Y:S01]  /*17430*/  LDL.LU R23, [R1+0x11c] ;  /* 0x00011c0001177983 */ /* 0x000f620000300800 */
[C---:B------:R-:W-:Y:S01]  /*17440*/  FMUL R24, R2.reuse, R24 ;  /* 0x0000001802187220 */ /* 0x040fe20000400000 */
[----:B------:R-:W-:Y:S01]  /*17450*/  MOV R16, R5 ;  /* 0x0000000500107202 */ /* 0x000fe20000000f00 */
[----:B------:R-:W-:Y:S01]  /*17460*/  FMUL R25, R2, R25 ;  /* 0x0000001902197220 */ /* 0x000fe20000400000 */
[----:B------:R-:W-:Y:S01]  /*17470*/  MOV R17, R4 ;  /* 0x0000000400117202 */ /* 0x000fe20000000f00 */
[----:B------:R-:W-:-:S02]  /*17480*/  FMUL R26, R0, R26 ;  /* 0x0000001a001a7220 */ /* 0x000fc40000400000 */
[----:B---3--:R-:W-:Y:S01]  /*17490*/  FMUL R27, R0, R3 ;  /* 0x00000003001b7220 */ /* 0x008fe20000400000 */
[----:B-----5:R-:W-:Y:S04]  /*174a0*/  STL.64 [R1+0x1080], R22 ;  /* 0x0010801601007387 */ /* 0x020fe80000100a00 */
[----:B----4-:R0:W-:Y:S04]  /*174b0*/  STL.64 [R1+0x1078], R20 ;  /* 0x0010781401007387 */ /* 0x0101e80000100a00 */
[----:B0-----:R-:W3:Y:S04]  /*174c0*/  LDL.LU R20, [R1+0x170] ;  /* 0x0001700001147983 */ /* 0x001ee80000300800 */
[----:B------:R-:W3:Y:S04]  /*174d0*/  LDL.LU R21, [R1+0x174] ;  /* 0x0001740001157983 */ /* 0x000ee80000300800 */
[----:B------:R-:W3:Y:S04]  /*174e0*/  LDL.LU R22, [R1+0x178] ;  /* 0x0001780001167983 */ /* 0x000ee80000300800 */
[----:B------:R-:W3:Y:S01]  /*174f0*/  LDL.LU R23, [R1+0x17c] ;  /* 0x00017c0001177983 */ /* 0x000ee20000300800 */
[----:B--2---:R-:W-:Y:S01]  /*17500*/  HMMA.16816.F32 R16, R12, R16, R24 ;  /* 0x000000100c10723c */ /* 0x004fe20000001818 */
[----:B------:R-:W-:-:S06]  /*17510*/  MOV R29, R6 ;  /* 0x00000006001d7202 */ /* 0x000fcc0000000f00 */
[----:B------:R-:W-:Y:S11]  /*17520*/  MOV R27, R7 ;  /* 0x00000007001b7202 */ /* 0x000ff60000000f00 */
[----:B------:R-:W-:Y:S05]  /*17530*/  @!UPT UIADD3 URZ, URZ, URZ, URZ ;  /* 0x0000003f3f3ff290 */ /* 0x000fea000fffe03f */
[----:B------:R0:W-:Y:S01]  /*17540*/  STL.64 [R1+0x90], R16 ;  /* 0x0000901001007387 */ /* 0x0001e20000100a00 */
[----:B------:R-:W-:-:S03]  /*17550*/  IMAD.MOV.U32 R3, RZ, RZ, R19 ;  /* 0x000000ffff037224 */ /* 0x000fc600078e0013 */
[----:B------:R1:W-:Y:S04]  /*17560*/  STL [R1+0x98], R18 ;  /* 0x0000981201007387 */ /* 0x0003e80000100800 */
[----:B0-----:R-:W2:Y:S04]  /*17570*/  LDL.LU R16, [R1+0x3e0] ;  /* 0x0003e00001107983 */ /* 0x001ea80000300800 */
[----:B------:R-:W4:Y:S04]  /*17580*/  LDL.LU R17, [R1+0x3e4] ;  /* 0x0003e40001117983 */ /* 0x000f280000300800 */
[----:B-1----:R-:W5:Y:S04]  /*17590*/  LDL.LU R18, [R1+0x3e8] ;  /* 0x0003e80001127983 */ /* 0x002f680000300800 */
[----:B------:R-:W2:Y:S04]  /*175a0*/  LDL.LU R19, [R1+0x3ec] ;  /* 0x0003ec0001137983 */ /* 0x000ea80000300800 */
[----:B------:R-:W2:Y:S04]  /*175b0*/  LDL.LU R24, [R1+0x1f0] ;  /* 0x0001f00001187983 */ /* 0x000ea80000300800 */
[----:B------:R-:W2:Y:S04]  /*175c0*/  LDL.LU R25, [R1+0x1f4] ;  /* 0x0001f40001197983 */ /* 0x000ea80000300800 */
[----:B------:R-:W2:Y:S04]  /*175d0*/  LDL.LU R26, [R1+0x1f8] ;  /* 0x0001f800011a7983 */ /* 0x000ea80000300800 */
[----:B------:R0:W-:Y:S04]  /*175e0*/  STL [R1+0xeb0], R3 ;  /* 0x000eb00301007387 */ /* 0x0001e80000100800 */
[----:B0-----:R-:W2:Y:S01]  /*175f0*/  LDL R3, [R1+0x3f8] ;  /* 0x0003f80001037983 */ /* 0x001ea20000100800 */
[----:B---3--:R-:W-:Y:S11]  /*17600*/  HMMA.16816.F32 R20, R8, R6, R20 ;  /* 0x000000060814723c */ /* 0x008ff60000001814 */
[----:B------:R-:W-:Y:S11]  /*17610*/  @!UPT UIADD3 URZ, URZ, URZ, URZ ;  /* 0x0000003f3f3ff290 */ /* 0x000ff6000fffe03f */
[----:B------:R-:W-:Y:S01]  /*17620*/  @!UPT UIADD3 URZ, URZ, URZ, URZ ;  /* 0x0000003f3f3ff290 */ /* 0x000fe2000fffe03f */
[----:B------:R-:W-:Y:S04]  /*17630*/  STL.64 [R1+0x5c0], R20 ;  /* 0x0005c01401007387 */ /* 0x000fe80000100a00 */
[----:B------:R0:W-:Y:S04]  /*17640*/  STL.64 [R1+0x5c8], R22 ;  /* 0x0005c81601007387 */ /* 0x0001e80000100a00 */
[----:B0-----:R-:W3:Y:S04]  /*17650*/  LDL.LU.64 R22, [R1+0x1080] ;  /* 0x0010800001167983 */ /* 0x001ee80000300a00 */
[----:B------:R-:W3:Y:S04]  /*17660*/  LDL.LU.64 R20, [R1+0x1078] ;  /* 0x0010780001147983 */ /* 0x000ee80000300a00 */
[----:B------:R-:W3:Y:S04]  /*17670*/  LDL.LU.64 R6, [R1+0x1070] ;  /* 0x0010700001067983 */ /* 0x000ee80000300a00 */
[----:B------:R-:W3:Y:S04]  /*17680*/  LDL.LU.64 R4, [R1+0x1068] ;  /* 0x0010680001047983 */ /* 0x000ee80000300a00 */
[----:B------:R0:W-:Y:S04]  /*17690*/  STL.64 [R1+0x1048], R10 ;  /* 0x0010480a01007387 */ /* 0x0001e80000100a00 */
[----:B------:R3:W-:Y:S01]  /*176a0*/  STL.64 [R1+0x1040], R8 ;  /* 0x0010400801007387 */ /* 0x0007e20000100a00 */
[----:B0-----:R-:W-:-:S02]  /*176b0*/  MOV R10, R29 ;  /* 0x0000001d000a7202 */ /* 0x001fc40000000f00 */
[----:B------:R-:W-:Y:S01]  /*176c0*/  MOV R11, R27 ;  /* 0x0000001b000b7202 */ /* 0x000fe20000000f00 */
[----:B------:R-:W2:Y:S06]  /*176d0*/  LDL.LU R29, [R1+0x1060] ;  /* 0x00106000011d7983 */ /* 0x000eac0000300800 */
[----:B---3--:R-:W-:Y:S01]  /*176e0*/  HMMA.16816.F32 R8, R4, R10, R20 ;  /* 0x0000000a0408723c */ /* 0x008fe20000001814 */
[----:B------:R-:W3:Y:S04]  /*176f0*/  LDL.LU.64 R22, [R1+0x1058] ;  /* 0x0010580001167983 */ /* 0x000ee80000300a00 */
[----:B------:R-:W3:Y:S04]  /*17700*/  LDL.LU.64 R20, [R1+0x1050] ;  /* 0x0010500001147983 */ /* 0x000ee80000300a00 */
[----:B------:R0:W-:Y:S04]  /*17710*/  STL.64 [R1+0x1028], R6 ;  /* 0x0010280601007387 */ /* 0x0001e80000100a00 */
[----:B------:R-:W-:Y:S10]  /*17720*/  STL.64 [R1+0x1020], R4 ;  /* 0x0010200401007387 */ /* 0x000ff40000100a00 */
[----:B------:R-:W-:Y:S04]  /*17730*/  STL.64 [R1+0x520], R8 ;  /* 0x0005200801007387 */ /* 0x000fe80000100a00 */
[----:B------:R-:W-:Y:S04]  /*17740*/  STL.64 [R1+0x528], R10 ;  /* 0x0005280a01007387 */ /* 0x000fe80000100a00 */
[----:B--2---:R-:W1:Y:S01]  /*17750*/  LDSM.16.M88.4 R8, [R3+0x21400] ;  /* 0x021400000308783b */ /* 0x004e620000000200 */
[----:B------:R-:W-:-:S02]  /*17760*/  FMUL R16, R29, R16 ;  /* 0x000000101d107220 */ /* 0x000fc40000400000 */
[----:B----4-:R-:W-:Y:S01]  /*17770*/  FMUL R17, R29, R17 ;  /* 0x000000111d117220 */ /* 0x010fe20000400000 */
[----:B0-----:R-:W2:Y:S01]  /*17780*/  LDL.LU.64 R6, [R1+0x88] ;  /* 0x0000880001067983 */ /* 0x001ea20000300a00 */
[C---:B-----5:R-:W-:Y:S02]  /*17790*/  FMUL R18, R28.reuse, R18 ;  /* 0x000000121c127220 */ /* 0x060fe40000400000 */
[----:B------:R-:W-:Y:S01]  /*177a0*/  FMUL R19, R28, R19 ;  /* 0x000000131c137220 */ /* 0x000fe20000400000 */
[----:B------:R-:W-:Y:S04]  /*177b0*/  STL [R1+0x1018], R29 ;  /* 0x0010181d01007387 */ /* 0x000fe80000100800 */
[----:B-1----:R-:W-:Y:S04]  /*177c0*/  STL.64 [R1+0x2e8], R10 ;  /* 0x0002e80a01007387 */ /* 0x002fe80000100a00 */
[----:B------:R-:W4:Y:S01]  /*177d0*/  LDL.LU R4, [R1+0x1fc] ;  /* 0x0001fc0001047983 */ /* 0x000f220000300800 */
[----:B---3--:R-:W-:Y:S03]  /*177e0*/  HMMA.16816.F32 R16, R20, R8, R16 ;  /* 0x000000081410723c */ /* 0x008fe60000001810 */
[----:B------:R-:W-:Y:S04]  /*177f0*/  STL.64 [R1+0x1010], R22 ;  /* 0x0010101601007387 */ /* 0x000fe80000100a00 */
[----:B------:R0:W-:Y:S11]  /*17800*/  STL.64 [R1+0x1008], R20 ;  /* 0x0010081401007387 */ /* 0x0001f60000100a00 */
[----:B------:R-:W-:Y:S05]  /*17810*/  @!UPT UIADD3 URZ, URZ, URZ, URZ ;  /* 0x0000003f3f3ff290 */ /* 0x000fea000fffe03f */
[----:B------:R-:W-:Y:S04]  /*17820*/  STL.64 [R1+0x3e0], R16 ;  /* 0x0003e01001007387 */ /* 0x000fe80000100a00 */
[----:B------:R-:W-:Y:S04]  /*17830*/  STL.64 [R1+0x3e8], R18 ;  /* 0x0003e81201007387 */ /* 0x000fe80000100a00 */
[----:B0-----:R-:W3:Y:S04]  /*17840*/  LDL.LU R20, [R1+0x100] ;  /* 0x0001000001147983 */ /* 0x001ee80000300800 */
[----:B------:R-:W3:Y:S04]  /*17850*/  LDL.LU R21, [R1+0x104] ;  /* 0x0001040001157983 */ /* 0x000ee80000300800 */
[----:B------:R-:W5:Y:S04]  /*17860*/  LDL.LU R22, [R1+0x108] ;  /* 0x0001080001167983 */ /* 0x000f680000300800 */
[----:B------:R-:W5:Y:S01]  /*17870*/  LDL.LU R23, [R1+0x10c] ;  /* 0x00010c0001177983 */ /* 0x000f620000300800 */
[----:B------:R-:W-:-:S02]  /*17880*/  FMUL R24, R2, R24 ;  /* 0x0000001802187220 */ /* 0x000fc40000400000 */
[----:B------:R-:W-:Y:S02]  /*17890*/  FMUL R25, R2, R25 ;  /* 0x0000001902197220 */ /* 0x000fe40000400000 */
[C---:B------:R-:W-:Y:S02]  /*178a0*/  FMUL R26, R0.reuse, R26 ;  /* 0x0000001a001a7220 */ /* 0x040fe40000400000 */
[----:B----4-:R-:W-:-:S07]  /*178b0*/  FMUL R27, R0, R4 ;  /* 0x00000004001b7220 */ /* 0x010fce0000400000 */
[----:B------:R-:W-:Y:S01]  /*178c0*/  HMMA.16816.F32 R24, R12, R8, R24 ;  /* 0x000000080c18723c */ /* 0x000fe20000001818 */
[----:B-----5:R-:W-:Y:S04]  /*178d0*/  STL.64 [R1+0x1038], R22 ;  /* 0x0010381601007387 */ /* 0x020fe80000100a00 */
[----:B---3--:R0:W-:Y:S04]  /*178e0*/  STL.64 [R1+0x1030], R20 ;  /* 0x0010301401007387 */ /* 0x0081e80000100a00 */
[----:B0-----:R-:W3:Y:S04]  /*178f0*/  LDL.LU R20, [R1+0x160] ;  /* 0x0001600001147983 */ /* 0x001ee80000300800 */
[----:B------:R-:W3:Y:S04]  /*17900*/  LDL.LU R21, [R1+0x164] ;  /* 0x0001640001157983 */ /* 0x000ee80000300800 */
[----:B------:R-:W3:Y:S04]  /*17910*/  LDL.LU R22, [R1+0x168] ;  /* 0x0001680001167983 */ /* 0x000ee80000300800 */
[----:B------:R-:W3:Y:S04]  /*17920*/  LDL.LU R23, [R1+0x16c] ;  /* 0x00016c0001177983 */ /* 0x000ee80000300800 */
[----:B------:R-:W4:Y:S04]  /*17930*/  LDL.LU R16, [R1+0x3c0] ;  /* 0x0003c00001107983 */ /* 0x000f280000300800 */
[----:B------:R-:W5:Y:S04]  /*17940*/  LDL.LU R17, [R1+0x3c4] ;  /* 0x0003c40001117983 */ /* 0x000f680000300800 */
[----:B------:R-:W3:Y:S04]  /*17950*/  LDL.LU R18, [R1+0x3c8] ;  /* 0x0003c80001127983 */ /* 0x000ee80000300800 */
[----:B------:R-:W3:Y:S04]  /*17960*/  LDL.LU R19, [R1+0x3cc] ;  /* 0x0003cc0001137983 */ /* 0x000ee80000300800 */
[----:B------:R-:W3:Y:S04]  /*17970*/  LDL.LU.64 R10, [R1+0x1048] ;  /* 0x00104800010a7983 */ /* 0x000ee80000300a00 */
[----:B------:R-:W3:Y:S04]  /*17980*/  LDL.LU.64 R8, [R1+0x1040] ;  /* 0x0010400001087983 */ /* 0x000ee80000300a00 */
[----:B------:R0:W-:Y:S04]  /*17990*/  STL.64 [R1+0x3d0], R24 ;  /* 0x0003d01801007387 */ /* 0x0001e80000100a00 */
[----:B------:R1:W-:Y:S01]  /*179a0*/  STL.64 [R1+0x3d8], R26 ;  /* 0x0003d81a01007387 */ /* 0x0003e20000100a00 */
[----:B--2---:R-:W-:-:S03]  /*179b0*/  MOV R29, R6 ;  /* 0x00000006001d7202 */ /* 0x004fc60000000f00 */
[----:B0-----:R-:W2:Y:S04]  /*179c0*/  LDL.LU R25, [R1+0x220] ;  /* 0x0002200001197983 */ /* 0x001ea80000300800 */
[----:B-1----:R-:W2:Y:S01]  /*179d0*/  LDL.LU R27, [R1+0x224] ;  /* 0x00022400011b7983 */ /* 0x002ea20000300800 */
[----:B------:R-:W-:Y:S01]  /*179e0*/  MOV R24, R7 ;  /* 0x0000000700187202 */ /* 0x000fe20000000f00 */
        /* <DEDUP_REMOVED lines=9> */
[----:B------:R-:W2:Y:S04]  /*17a80*/  LDL.LU R26, [R1+0x228] ;  /* 0x00022800011a7983 */ /* 0x000ea80000300800 */
[----:B------:R0:W-:Y:S04]  /*17a90*/  STL.64 [R1+0x1000], R10 ;  /* 0x0010000a01007387 */ /* 0x0001e80000100a00 */
[----:B------:R3:W-:Y:S01]  /*17aa0*/  STL.64 [R1+0xff8], R8 ;  /* 0x000ff80801007387 */ /* 0x0007e20000100a00 */
[----:B0-----:R-:W-:Y:S01]  /*17ab0*/  IMAD.MOV.U32 R10, RZ, RZ, R29 ;  /* 0x000000ffff0a7224 */ /* 0x001fe200078e001d */
[----:B------:R-:W-:-:S02]  /*17ac0*/  MOV R11, R24 ;  /* 0x00000018000b7202 */ /* 0x000fc40000000f00 */
[----:B------:R-:W4:Y:S05]  /*17ad0*/  LDL.LU R29, [R1+0x1018] ;  /* 0x00101800011d7983 */ /* 0x000f2a0000300800 */
[----:B---3--:R-:W-:Y:S01]  /*17ae0*/  HMMA.16816.F32 R8, R4, R10, R20 ;  /* 0x0000000a0408723c */ /* 0x008fe20000001814 */
[----:B------:R-:W3:Y:S04]  /*17af0*/  LDL.LU.64 R22, [R1+0x1010] ;  /* 0x0010100001167983 */ /* 0x000ee80000300a00 */
[----:B------:R-:W3:Y:S04]  /*17b00*/  LDL.LU.64 R20, [R1+0x1008] ;  /* 0x0010080001147983 */ /* 0x000ee80000300a00 */
[----:B------:R0:W-:Y:S04]  /*17b10*/  STL.64 [R1+0xfe0], R6 ;  /* 0x000fe00601007387 */ /* 0x0001e80000100a00 */
[----:B------:R-:W-:Y:S10]  /*17b20*/  STL.64 [R1+0xfd8], R4 ;  /* 0x000fd80401007387 */ /* 0x000ff40000100a00 */
[----:B------:R-:W-:Y:S04]  /*17b30*/  STL.64 [R1+0x510], R8 ;  /* 0x0005100801007387 */ /* 0x000fe80000100a00 */
[----:B------:R-:W-:Y:S04]  /*17b40*/  STL.64 [R1+0x518], R10 ;  /* 0x0005180a01007387 */ /* 0x000fe80000100a00 */
[----:B------:R-:W1:Y:S01]  /*17b50*/  LDSM.16.M88.4 R8, [R3+0x21600] ;  /* 0x021600000308783b */ /* 0x000e620000000200 */
[----:B----4-:R-:W-:-:S02]  /*17b60*/  FMUL R16, R29, R16 ;  /* 0x000000101d107220 */ /* 0x010fc40000400000 */
[----:B-----5:R-:W-:Y:S01]  /*17b70*/  FMUL R17, R29, R17 ;  /* 0x000000111d117220 */ /* 0x020fe20000400000 */
[----:B0-----:R-:W4:Y:S01]  /*17b80*/  LDL.LU.64 R6, [R1+0x78] ;  /* 0x0000780001067983 */ /* 0x001f220000300a00 */
[C---:B------:R-:W-:Y:S02]  /*17b90*/  FMUL R18, R28.reuse, R18 ;  /* 0x000000121c127220 */ /* 0x040fe40000400000 */
[----:B------:R-:W-:Y:S02]  /*17ba0*/  FMUL R19, R28, R19 ;  /* 0x000000131c137220 */ /* 0x000fe40000400000 */
[C---:B--2---:R-:W-:Y:S02]  /*17bb0*/  FMUL R24, R2.reuse, R25 ;  /* 0x0000001902187220 */ /* 0x044fe40000400000 */
[----:B------:R-:W-:Y:S01]  /*17bc0*/  FMUL R25, R2, R27 ;  /* 0x0000001b02197220 */ /* 0x000fe20000400000 */
[----:B-1----:R-:W-:Y:S04]  /*17bd0*/  STL.64 [R1+0x2b8], R10 ;  /* 0x0002b80a01007387 */ /* 0x002fe80000100a00 */
[----:B------:R-:W-:Y:S04]  /*17be0*/  STL [R1+0xfd4], R28 ;  /* 0x000fd41c01007387 */ /* 0x000fe80000100800 */
[----:B------:R0:W-:Y:S04]  /*17bf0*/  STL [R1+0xfd0], R2 ;  /* 0x000fd00201007387 */ /* 0x0001e80000100800 */
[----:B0-----:R-:W2:Y:S01]  /*17c00*/  LDL.LU R2, [R1+0x22c] ;  /* 0x00022c0001027983 */ /* 0x001ea20000300800 */
[----:B---3--:R-:W-:Y:S03]  /*17c10*/  HMMA.16816.F32 R16, R20, R8, R16 ;  /* 0x000000081410723c */ /* 0x008fe60000001810 */
[----:B------:R-:W-:Y:S11]  /*17c20*/  STL.64 [R1+0xfc8], R22 ;  /* 0x000fc81601007387 */ /* 0x000ff60000100a00 */
[----:B------:R-:W-:Y:S09]  /*17c30*/  @!UPT UIADD3 URZ, URZ, URZ, URZ ;  /* 0x0000003f3f3ff290 */ /* 0x000ff2000fffe03f */
[----:B------:R-:W-:Y:S04]  /*17c40*/  STL.64 [R1+0x3c0], R16 ;  /* 0x0003c01001007387 */ /* 0x000fe80000100a00 */
[----:B------:R-:W-:Y:S04]  /*17c50*/  STL.64 [R1+0x3c8], R18 ;  /* 0x0003c81201007387 */ /* 0x000fe80000100a00 */
[----:B------:R0:W-:Y:S04]  /*17c60*/  STL.64 [R1+0xfc0], R20 ;  /* 0x000fc01401007387 */ /* 0x0001e80000100a00 */
[----:B0-----:R-:W3:Y:S04]  /*17c70*/  LDL.LU R20, [R1+0xf0] ;  /* 0x0000f00001147983 */ /* 0x001ee80000300800 */
[----:B------:R-:W3:Y:S04]  /*17c80*/  LDL.LU R21, [R1+0xf4] ;  /* 0x0000f40001157983 */ /* 0x000ee80000300800 */
[----:B------:R-:W5:Y:S04]  /*17c90*/  LDL.LU R22, [R1+0xf8] ;  /* 0x0000f80001167983 */ /* 0x000f680000300800 */
[----:B------:R-:W5:Y:S01]  /*17ca0*/  LDL.LU R23, [R1+0xfc] ;  /* 0x0000fc0001177983 */ /* 0x000f620000300800 */
[----:B------:R-:W-:-:S02]  /*17cb0*/  FMUL R26, R0, R26 ;  /* 0x0000001a001a7220 */ /* 0x000fc40000400000 */
[----:B--2---:R-:W-:-:S07]  /*17cc0*/  FMUL R27, R0, R2 ;  /* 0x00000002001b7220 */ /* 0x004fce0000400000 */
[----:B------:R-:W-:Y:S01]  /*17cd0*/  HMMA.16816.F32 R24, R12, R8, R24 ;  /* 0x000000080c18723c */ /* 0x000fe20000001818 */
[----:B-----5:R-:W-:Y:S04]  /*17ce0*/  STL.64 [R1+0xff0], R22 ;  /* 0x000ff01601007387 */ /* 0x020fe80000100a00 */
[----:B---3--:R0:W-:Y:S04]  /*17cf0*/  STL.64 [R1+0xfe8], R20 ;  /* 0x000fe81401007387 */ /* 0x0081e80000100a00 */
[----:B0-----:R-:W2:Y:S04]  /*17d00*/  LDL.LU R20, [R1+0x150] ;  /* 0x0001500001147983 */ /* 0x001ea80000300800 */
[----:B------:R-:W2:Y:S04]  /*17d10*/  LDL.LU R21, [R1+0x154] ;  /* 0x0001540001157983 */ /* 0x000ea80000300800 */
[----:B------:R-:W2:Y:S04]  /*17d20*/  LDL.LU R22, [R1+0x158] ;  /* 0x0001580001167983 */ /* 0x000ea80000300800 */
[----:B------:R-:W2:Y:S04]  /*17d30*/  LDL.LU R23, [R1+0x15c] ;  /* 0x00015c0001177983 */ /* 0x000ea80000300800 */
[----:B------:R-:W3:Y:S04]  /*17d40*/  LDL.LU R16, [R1+0x3a0] ;  /* 0x0003a00001107983 */ /* 0x000ee80000300800 */
[----:B------:R-:W5:Y:S04]  /*17d50*/  LDL.LU R17, [R1+0x3a4] ;  /* 0x0003a40001117983 */ /* 0x000f680000300800 */
[----:B------:R-:W2:Y:S04]  /*17d60*/  LDL.LU R18, [R1+0x3a8] ;  /* 0x0003a80001127983 */ /* 0x000ea80000300800 */
[----:B------:R-:W2:Y:S04]  /*17d70*/  LDL.LU R19, [R1+0x3ac] ;  /* 0x0003ac0001137983 */ /* 0x000ea80000300800 */
[----:B------:R-:W2:Y:S04]  /*17d80*/  LDL.LU.64 R10, [R1+0x1000] ;  /* 0x00100000010a7983 */ /* 0x000ea80000300a00 */
[----:B------:R-:W2:Y:S04]  /*17d90*/  LDL.LU.64 R8, [R1+0xff8] ;  /* 0x000ff80001087983 */ /* 0x000ea80000300a00 */
[----:B------:R0:W-:Y:S04]  /*17da0*/  STL.64 [R1+0x3b0], R24 ;  /* 0x0003b01801007387 */ /* 0x0001e80000100a00 */
[----:B------:R1:W-:Y:S01]  /*17db0*/  STL.64 [R1+0x3b8], R26 ;  /* 0x0003b81a01007387 */ /* 0x0003e20000100a00 */
[----:B----4-:R-:W-:-:S03]  /*17dc0*/  MOV R28, R6 ;  /* 0x00000006001c7202 */ /* 0x010fc60000000f00 */
[----:B0-----:R-:W4:Y:S04]  /*17dd0*/  LDL.LU R24, [R1+0x250] ;  /* 0x0002500001187983 */ /* 0x001f280000300800 */
[----:B------:R-:W3:Y:S04]  /*17de0*/  LDL.LU R25, [R1+0x254] ;  /* 0x0002540001197983 */ /* 0x000ee80000300800 */
[----:B-1----:R-:W3:Y:S01]  /*17df0*/  LDL.LU R26, [R1+0x258] ;  /* 0x00025800011a7983 */ /* 0x002ee20000300800 */
[----:B------:R-:W-:Y:S01]  /*17e00*/  MOV R2, R7 ;  /* 0x0000000700027202 */ /* 0x000fe20000000f00 */
[----:B--2---:R-:W-:Y:S11]  /*17e10*/  HMMA.16816.F32 R20, R8, R6, R20 ;  /* 0x000000060814723c */ /* 0x004ff60000001814 */
[----:B------:R-:W-:Y:S11]  /*17e20*/  @!UPT UIADD3 URZ, URZ, URZ, URZ ;  /* 0x0000003f3f3ff290 */ /* 0x000ff6000fffe03f */
[----:B------:R-:W-:Y:S01]  /*17e30*/  @!UPT UIADD3 URZ, URZ, URZ, URZ ;  /* 0x0000003f3f3ff290 */ /* 0x000fe2000fffe03f */
[----:B------:R-:W-:Y:S04]  /*17e40*/  STL.64 [R1+0x5a0], R20 ;  /* 0x0005a01401007387 */ /* 0x000fe80000100a00 */
[----:B------:R0:W-:Y:S04]  /*17e50*/  STL.64 [R1+0x5a8], R22 ;  /* 0x0005a81601007387 */ /* 0x0001e80000100a00 */
[----:B0-----:R-:W2:Y:S04]  /*17e60*/  LDL.LU.64 R22, [R1+0xff0] ;  /* 0x000ff00001167983 */ /* 0x001ea80000300a00 */
[----:B------:R-:W2:Y:S04]  /*17e70*/  LDL.LU.64 R20, [R1+0xfe8] ;  /* 0x000fe80001147983 */ /* 0x000ea80000300a00 */
[----:B------:R-:W2:Y:S04]  /*17e80*/  LDL.LU.64 R6, [R1+0xfe0] ;  /* 0x000fe00001067983 */ /* 0x000ea80000300a00 */
[----:B------:R-:W2:Y:S04]  /*17e90*/  LDL.LU.64 R4, [R1+0xfd8] ;  /* 0x000fd80001047983 */ /* 0x000ea80000300a00 */
[----:B------:R-:W3:Y:S04]  /*17ea0*/  LDL.LU R27, [R1+0x25c] ;  /* 0x00025c00011b7983 */ /* 0x000ee80000300800 */
[----:B------:R0:W-:Y:S04]  /*17eb0*/  STL.64 [R1+0xfb8], R10 ;  /* 0x000fb80a01007387 */ /* 0x0001e80000100a00 */
[----:B------:R2:W-:Y:S01]  /*17ec0*/  STL.64 [R1+0xfb0], R8 ;  /* 0x000fb00801007387 */ /* 0x0005e20000100a00 */
[----:B0-----:R-:W-:-:S02]  /*17ed0*/  MOV R10, R28 ;  /* 0x0000001c000a7202 */ /* 0x001fc40000000f00 */
[----:B------:R-:W-:Y:S01]  /*17ee0*/  MOV R11, R2 ;  /* 0x00000002000b7202 */ /* 0x000fe20000000f00 */
[----:B------:R-:W3:Y:S04]  /*17ef0*/  LDL.LU R28, [R1+0xfd4] ;  /* 0x000fd400011c7983 */ /* 0x000ee80000300800 */
[----:B------:R-:W4:Y:S02]  /*17f00*/  LDL.LU R2, [R1+0xfd0] ;  /* 0x000fd00001027983 */ /* 0x000f240000300800 */
[----:B--2---:R-:W-:Y:S02]  /*17f10*/  HMMA.16816.F32 R8, R4, R10, R20 ;  /* 0x0000000a0408723c */ /* 0x004fe40000001814 */
[----:B------:R-:W2:Y:S04]  /*17f20*/  LDL.LU.64 R22, [R1+0xfc8] ;  /* 0x000fc80001167983 */ /* 0x000ea80000300a00 */
[----:B------:R-:W2:Y:S11]  /*17f30*/  LDL.LU.64 R20, [R1+0xfc0] ;  /* 0x000fc00001147983 */ /* 0x000eb60000300a00 */
[----:B------:R-:W-:Y:S06]  /*17f40*/  @!UPT UIADD3 URZ, URZ, URZ, URZ ;  /* 0x0000003f3f3ff290 */ /* 0x000fec000fffe03f */
[----:B------:R-:W-:Y:S04]  /*17f50*/  STL.64 [R1+0x500], R8 ;  /* 0x0005000801007387 */ /* 0x000fe80000100a00 */
[----:B------:R-:W-:Y:S04]  /*17f60*/  STL.64 [R1+0x508], R10 ;  /* 0x0005080a01007387 */ /* 0x000fe80000100a00 */
[----:B------:R-:W0:Y:S01]  /*17f70*/  LDSM.16.M88.4 R8, [R3+0x21800] ;  /* 0x021800000308783b */ /* 0x000e220000000200 */
[C---:B---3--:R-:W-:Y:S02]  /*17f80*/  FMUL R16, R29.reuse, R16 ;  /* 0x000000101d107220 */ /* 0x048fe40000400000 */
[----:B-----5:R-:W-:-:S02]  /*17f90*/  FMUL R17, R29, R17 ;  /* 0x000000111d117220 */ /* 0x020fc40000400000 */
[C---:B------:R-:W-:Y:S02]  /*17fa0*/  FMUL R18, R28.reuse, R18 ;  /* 0x000000121c127220 */ /* 0x040fe40000400000 */
[----:B------:R-:W-:Y:S02]  /*17fb0*/  FMUL R19, R28, R19 ;  /* 0x000000131c137220 */ /* 0x000fe40000400000 */
[C---:B----4-:R-:W-:Y:S02]  /*17fc0*/  FMUL R24, R2.reuse, R24 ;  /* 0x0000001802187220 */ /* 0x050fe40000400000 */
[----:B------:R-:W-:Y:S02]  /*17fd0*/  FMUL R25, R2, R25 ;  /* 0x0000001902197220 */ /* 0x000fe40000400000 */
[C---:B------:R-:W-:Y:S02]  /*17fe0*/  FMUL R26, R0.reuse, R26 ;  /* 0x0000001a001a7220 */ /* 0x040fe40000400000 */
[----:B------:R-:W-:-:S07]  /*17ff0*/  FMUL R27, R0, R27 ;  /* 0x0000001b001b7220 */ /* 0x000fce0000400000 */
[-C--:B0-----:R-:W-:Y:S01]  /*18000*/  HMMA.16816.F32 R24, R12, R8.reuse, R24 ;  /* 0x000000080c18723c */ /* 0x081fe20000001818 */
[----:B------:R-:W-:Y:S07]  /*18010*/  STL.64 [R1+0x288], R10 ;  /* 0x0002880a01007387 */ /* 0x000fee0000100a00 */
[----:B--2---:R-:W-:Y:S11]  /*18020*/  HMMA.16816.F32 R16, R20, R8, R16 ;  /* 0x000000081410723c */ /* 0x004ff60000001810 */
[----:B------:R-:W-:Y:S11]  /*18030*/  @!UPT UIADD3 URZ, URZ, URZ, URZ ;  /* 0x0000003f3f3ff290 */ /* 0x000ff6000fffe03f */
[----:B------:R-:W-:Y:S01]  /*18040*/  @!UPT UIADD3 URZ, URZ, URZ, URZ ;  /* 0x0000003f3f3ff290 */ /* 0x000fe2000fffe03f */
[----:B------:R0:W-:Y:S04]  /*18050*/  STL.64 [R1+0x3a0], R16 ;  /* 0x0003a01001007387 */ /* 0x0001e80000100a00 */
[----:B------:R1:W-:Y:S04]  /*18060*/  STL.64 [R1+0x3a8], R18 ;  /* 0x0003a81201007387 */ /* 0x0003e80000100a00 */
[----:B0-----:R-:W2:Y:S04]  /*18070*/  LDL.LU R16, [R1+0x140] ;  /* 0x0001400001107983 */ /* 0x001ea80000300800 */
[----:B------:R-:W2:Y:S04]  /*18080*/  LDL.LU R17, [R1+0x144] ;  /* 0x0001440001117983 */ /* 0x000ea80000300800 */
[----:B-1----:R-:W2:Y:S04]  /*18090*/  LDL.LU R18, [R1+0x148] ;  /* 0x0001480001127983 */ /* 0x002ea80000300800 */
[----:B------:R-:W2:Y:S04]  /*180a0*/  LDL.LU R19, [R1+0x14c] ;  /* 0x00014c0001137983 */ /* 0x000ea80000300800 */
[----:B------:R-:W2:Y:S04]  /*180b0*/  LDL.LU.64 R10, [R1+0xfb8] ;  /* 0x000fb800010a7983 */ /* 0x000ea80000300a00 */
[----:B------:R-:W2:Y:S04]  /*180c0*/  LDL.LU.64 R8, [R1+0xfb0] ;  /* 0x000fb00001087983 */ /* 0x000ea80000300a00 */
[----:B------:R-:W-:Y:S04]  /*180d0*/  STL.64 [R1+0x390], R24 ;  /* 0x0003901801007387 */ /* 0x000fe80000100a00 */
[----:B------:R0:W-:Y:S04]  /*180e0*/  STL.64 [R1+0x398], R26 ;  /* 0x0003981a01007387 */ /* 0x0001e80000100a00 */
[----:B0-----:R-:W2:Y:S04]  /*180f0*/  LDL.LU R26, [R1+0x68] ;  /* 0x00006800011a7983 */ /* 0x001ea80000300800 */
[----:B------:R-:W2:Y:S02]  /*18100*/  LDL.LU R27, [R1+0x6c] ;  /* 0x00006c00011b7983 */ /* 0x000ea40000300800 */
[-C--:B--2---:R-:W-:Y:S11]  /*18110*/  HMMA.16816.F32 R16, R8, R26.reuse, R16 ;  /* 0x0000001a0810723c */ /* 0x084ff60000001810 */
[----:B------:R-:W-:Y:S11]  /*18120*/  @!UPT UIADD3 URZ, URZ, URZ, URZ ;  /* 0x0000003f3f3ff290 */ /* 0x000ff6000fffe03f */
[----:B------:R-:W-:Y:S01]  /*18130*/  @!UPT UIADD3 URZ, URZ, URZ, URZ ;  /* 0x0000003f3f3ff290 */ /* 0x000fe2000fffe03f */
[----:B------:R0:W-:Y:S04]  /*18140*/  STL.64 [R1+0x590], R16 ;  /* 0x0005901001007387 */ /* 0x0001e80000100a00 */
[----:B------:R-:W-:Y:S04]  /*18150*/  STL.64 [R1+0x598], R18 ;  /* 0x0005981201007387 */ /* 0x000fe80000100a00 */
[----:B0-----:R-:W2:Y:S04]  /*18160*/  LDL.LU R16, [R1+0x380] ;  /* 0x0003800001107983 */ /* 0x001ea80000300800 */
[----:B------:R-:W3:Y:S04]  /*18170*/  LDL.LU R17, [R1+0x384] ;  /* 0x0003840001117983 */ /* 0x000ee80000300800 */
[----:B------:R-:W-:Y:S04]  /*18180*/  STL.64 [R1+0xfa8], R10 ;  /* 0x000fa80a01007387 */ /* 0x000fe80000100a00 */
[----:B------:R0:W-:Y:S04]  /*18190*/  STL.64 [R1+0xfa0], R8 ;  /* 0x000fa00801007387 */ /* 0x0001e80000100a00 */
[----:B0-----:R-:W4:Y:S04]  /*181a0*/  LDL.LU R8, [R1+0xe0] ;  /* 0x0000e00001087983 */ /* 0x001f280000300800 */
[----:B------:R-:W4:Y:S04]  /*181b0*/  LDL.LU R9, [R1+0xe4] ;  /* 0x0000e40001097983 */ /* 0x000f280000300800 */
[----:B------:R-:W4:Y:S04]  /*181c0*/  LDL.LU R10, [R1+0xe8] ;  /* 0x0000e800010a7983 */ /* 0x000f280000300800 */
[----:B------:R-:W4:Y:S04]  /*181d0*/  LDL.LU R11, [R1+0xec] ;  /* 0x0000ec00010b7983 */ /* 0x000f280000300800 */
[----:B------:R-:W5:Y:S04]  /*181e0*/  LDL.LU R18, [R1+0x388] ;  /* 0x0003880001127983 */ /* 0x000f680000300800 */
[----:B------:R-:W2:Y:S01]  /*181f0*/  LDL.LU R19, [R1+0x38c] ;  /* 0x00038c0001137983 */ /* 0x000ea20000300800 */
[----:B----4-:R-:W-:Y:S11]  /*18200*/  HMMA.16816.F32 R8, R4, R26, R8 ;  /* 0x0000001a0408723c */ /* 0x010ff60000001808 */
[----:B------:R-:W-:Y:S11]  /*18210*/  @!UPT UIADD3 URZ, URZ, URZ, URZ ;  /* 0x0000003f3f3ff290 */ /* 0x000ff6000fffe03f */
[----:B------:R-:W-:Y:S01]  /*18220*/  @!UPT UIADD3 URZ, URZ, URZ, URZ ;  /* 0x0000003f3f3ff290 */ /* 0x000fe2000fffe03f */
[----:B------:R-:W-:Y:S04]  /*18230*/  STL.64 [R1+0x4f0], R8 ;  /* 0x0004f00801007387 */ /* 0x000fe80000100a00 */
[----:B------:R-:W-:Y:S04]  /*18240*/  STL.64 [R1+0x4f8], R10 ;  /* 0x0004f80a01007387 */ /* 0x000fe80000100a00 */
[----:B------:R-:W4:Y:S04]  /*18250*/  LDL.LU R24, [R1+0x270] ;  /* 0x0002700001187983 */ /* 0x000f280000300800 */
[----:B------:R-:W4:Y:S04]  /*18260*/  LDL.LU R25, [R1+0x274] ;  /* 0x0002740001197983 */ /* 0x000f280000300800 */
[----:B------:R-:W4:Y:S04]  /*18270*/  LDL.LU R26, [R1+0x278] ;  /* 0x00027800011a7983 */ /* 0x000f280000300800 */
[----:B------:R-:W-:Y:S04]  /*18280*/  STL.64 [R1+0xf98], R6 ;  /* 0x000f980601007387 */ /* 0x000fe80000100a00 */
[----:B------:R0:W-:Y:S04]  /*18290*/  STL.64 [R1+0xf90], R4 ;  /* 0x000f900401007387 */ /* 0x0001e80000100a00 */
[----:B------:R1:W5:Y:S04]  /*182a0*/  LDSM.16.M88.4 R8, [R3+0x21a00] ;  /* 0x021a00000308783b */ /* 0x0003680000000200 */
[----:B0-----:R-:W4:Y:S04]  /*182b0*/  LDL.LU R4, [R1+0x130] ;  /* 0x0001300001047983 */ /* 0x001f280000300800 */
[----:B------:R-:W4:Y:S04]  /*182c0*/  LDL.LU R5, [R1+0x134] ;  /* 0x0001340001057983 */ /* 0x000f280000300800 */
[----:B------:R-:W4:Y:S04]  /*182d0*/  LDL.LU R6, [R1+0x138] ;  /* 0x0001380001067983 */ /* 0x000f280000300800 */
[----:B------:R-:W4:Y:S04]  /*182e0*/  LDL.LU R7, [R1+0x13c] ;  /* 0x00013c0001077983 */ /* 0x000f280000300800 */
[----:B-1----:R-:W4:Y:S01]  /*182f0*/  LDL.LU R3, [R1+0x27c] ;  /* 0x00027c0001037983 */ /* 0x002f220000300800 */
[----:B--2---:R-:W-:-:S02]  /*18300*/  FMUL R16, R29, R16 ;  /* 0x000000101d107220 */ /* 0x004fc40000400000 */
[----:B---3--:R-:W-:Y:S02]  /*18310*/  FMUL R17, R29, R17 ;  /* 0x000000111d117220 */ /* 0x008fe40000400000 */
[C---:B-----5:R-:W-:Y:S02]  /*18320*/  FMUL R18, R28.reuse, R18 ;  /* 0x000000121c127220 */ /* 0x060fe40000400000 */
[----:B------:R-:W-:-:S07]  /*18330*/  FMUL R19, R28, R19 ;  /* 0x000000131c137220 */ /* 0x000fce0000400000 */
[----:B------:R-:W-:Y:S01]  /*18340*/  HMMA.16816.F32 R16, R20, R8, R16 ;  /* 0x000000081410723c */ /* 0x000fe20000001810 */
[----:B------:R-:W-:Y:S04]  /*18350*/  STL [R1+0xf88], R29 ;  /* 0x000f881d01007387 */ /* 0x000fe80000100800 */
[----:B------:R-:W-:Y:S04]  /*18360*/  STL.64 [R1+0x248], R10 ;  /* 0x0002480a01007387 */ /* 0x000fe80000100a00 */
[----:B------:R-:W-:Y:S04]  /*18370*/  STL.64 [R1+0xf80], R22 ;  /* 0x000f801601007387 */ /* 0x000fe80000100a00 */
[----:B------:R0:W-:Y:S10]  /*18380*/  STL.64 [R1+0xf78], R20 ;  /* 0x000f781401007387 */ /* 0x0001f40000100a00 */
[----:B------:R1:W-:Y:S04]  /*18390*/  STL.64 [R1+0x380], R16 ;  /* 0x0003801001007387 */ /* 0x0003e80000100a00 */
[----:B------:R2:W-:Y:S04]  /*183a0*/  STL.64 [R1+0x388], R18 ;  /* 0x0003881201007387 */ /* 0x0005e80000100a00 */
[----:B0-----:R-:W3:Y:S04]  /*183b0*/  LDL.LU R20, [R1+0xd0] ;  /* 0x0000d00001147983 */ /* 0x001ee80000300800 */
[----:B------:R-:W3:Y:S04]  /*183c0*/  LDL.LU R21, [R1+0xd4] ;  /* 0x0000d40001157983 */ /* 0x000ee80000300800 */
[----:B------:R-:W3:Y:S04]  /*183d0*/  LDL.LU R22, [R1+0xd8] ;  /* 0x0000d80001167983 */ /* 0x000ee80000300800 */
[----:B------:R-:W3:Y:S04]  /*183e0*/  LDL.LU R23, [R1+0xdc] ;  /* 0x0000dc0001177983 */ /* 0x000ee80000300800 */
[----:B-1----:R-:W5:Y:S04]  /*183f0*/  LDL R16, [R1+0x3f8] ;  /* 0x0003f80001107983 */ /* 0x002f680000100800 */
[----:B------:R-:W3:Y:S04]  /*18400*/  LDL.LU R17, [R1+0x360] ;  /* 0x0003600001117983 */ /* 0x000ee80000300800 */
[----:B--2---:R-:W2:Y:S04]  /*18410*/  LDL.LU R19, [R1+0x364] ;  /* 0x0003640001137983 */ /* 0x004ea80000300800 */
[----:B------:R-:W2:Y:S01]  /*18420*/  LDL.LU.64 R10, [R1+0xfa8] ;  /* 0x000fa800010a7983 */ /* 0x000ea20000300a00 */
[----:B----4-:R-:W-:-:S02]  /*18430*/  FMUL R24, R2, R24 ;  /* 0x0000001802187220 */ /* 0x010fc40000400000 */
[----:B------:R-:W-:Y:S02]  /*18440*/  FMUL R25, R2, R25 ;  /* 0x0000001902197220 */ /* 0x000fe40000400000 */
[C---:B------:R-:W-:Y:S02]  /*18450*/  FMUL R26, R0.reuse, R26 ;  /* 0x0000001a001a7220 */ /* 0x040fe40000400000 */
[----:B------:R-:W-:-:S07]  /*18460*/  FMUL R27, R0, R3 ;  /* 0x00000003001b7220 */ /* 0x000fce0000400000 */
[----:B------:R-:W-:Y:S01]  /*18470*/  HMMA.16816.F32 R24, R12, R8, R24 ;  /* 0x000000080c18723c */ /* 0x000fe20000001818 */
[----:B------:R-:W2:Y:S11]  /*18480*/  LDL.LU.64 R8, [R1+0xfa0] ;  /* 0x000fa00001087983 */ /* 0x000eb60000300a00 */
[----:B------:R-:W-:Y:S11]  /*18490*/  @!UPT UIADD3 URZ, URZ, URZ, URZ ;  /* 0x0000003f3f3ff290 */ /* 0x000ff6000fffe03f */
[----:B------:R-:W-:Y:S04]  /*184a0*/  STL.64 [R1+0x370], R24 ;  /* 0x0003701801007387 */ /* 0x000fe80000100a00 */
[----:B------:R0:W-:Y:S04]  /*184b0*/  STL.64 [R1+0x378], R26 ;  /* 0x0003781a01007387 */ /* 0x0001e80000100a00 */
[----:B0-----:R-:W2:Y:S04]  /*184c0*/  LDL.LU.64 R26, [R1+0x58] ;  /* 0x00005800011a7983 */ /* 0x001ea80000300a00 */
[----:B------:R-:W4:Y:S04]  /*184d0*/  LDL.LU R18, [R1+0x368] ;  /* 0x0003680001127983 */ /* 0x000f280000300800 */
[----:B------:R-:W3:Y:S01]  /*184e0*/  LDL.LU R3, [R1+0x36c] ;  /* 0x00036c0001037983 */ /* 0x000ee20000300800 */
[----:B--2---:R-:W-:Y:S11]  /*184f0*/  HMMA.16816.F32 R4, R8, R26, R4 ;  /* 0x0000001a0804723c */ /* 0x004ff60000001804 */
[----:B------:R-:W-:Y:S11]  /*18500*/  @!UPT UIADD3 URZ, URZ, URZ, URZ ;  /* 0x0000003f3f3ff290 */ /* 0x000ff6000fffe03f */
[----:B------:R-:W-:Y:S01]  /*18510*/  @!UPT UIADD3 URZ, URZ, URZ, URZ ;  /* 0x0000003f3f3ff290 */ /* 0x000fe2000fffe03f */
[----:B------:R-:W-:Y:S04]  /*18520*/  STL.64 [R1+0x580], R4 ;  /* 0x0005800401007387 */ /* 0x000fe80000100a00 */
[----:B------:R0:W-:Y:S04]  /*18530*/  STL.64 [R1+0x588], R6 ;  /* 0x0005880601007387 */ /* 0x0001e80000100a00 */
[----:B0-----:R-:W3:Y:S04]  /*18540*/  LDL.LU.64 R6, [R1+0xf98] ;  /* 0x000f980001067983 */ /* 0x001ee80000300a00 */
[----:B------:R-:W3:Y:S01]  /*18550*/  LDL.LU.64 R4, [R1+0xf90] ;  /* 0x000f900001047983 */ /* 0x000ee20000300a00 */
[----:B------:R-:W-:-:S03]  /*18560*/  MOV R29, R26 ;  /* 0x0000001a001d7202 */ /* 0x000fc60000000f00 */
[----:B------:R-:W2:Y:S04]  /*18570*/  LDL.LU R24, [R1+0x2a0] ;  /* 0x0002a00001187983 */ /* 0x000ea80000300800 */
[----:B------:R-:W2:Y:S04]  /*18580*/  LDL.LU R25, [R1+0x2a4] ;  /* 0x0002a40001197983 */ /* 0x000ea80000300800 */
[----:B------:R-:W2:Y:S04]  /*18590*/  LDL.LU R26, [R1+0x2a8] ;  /* 0x0002a800011a7983 */ /* 0x000ea80000300800 */
[----:B------:R0:W-:Y:S04]  /*185a0*/  STL.64 [R1+0xf70], R10 ;  /* 0x000f700a01007387 */ /* 0x0001e80000100a00 */
[----:B------:R3:W-:Y:S01]  /*185b0*/  STL.64 [R1+0xf68], R8 ;  /* 0x000f680801007387 */ /* 0x0007e20000100a00 */
[----:B0-----:R-:W-:Y:S01]  /*185c0*/  IMAD.MOV.U32 R10, RZ, RZ, R29 ;  /* 0x000000ffff0a7224 */ /* 0x001fe200078e001d */
[----:B------:R-:W-:-:S02]  /*185d0*/  MOV R11, R27 ;  /* 0x0000001b000b7202 */ /* 0x000fc40000000f00 */
[----:B------:R-:W2:Y:S05]  /*185e0*/  LDL.LU R29, [R1+0xf88] ;  /* 0x000f8800011d7983 */ /* 0x000eaa0000300800 */
[----:B---3--:R-:W-:Y:S01]  /*185f0*/  HMMA.16816.F32 R8, R4, R10, R20 ;  /* 0x0000000a0408723c */ /* 0x008fe20000001814 */
[----:B------:R-:W3:Y:S04]  /*18600*/  LDL.LU.64 R22, [R1+0xf80] ;  /* 0x000f800001167983 */ /* 0x000ee80000300a00 */
[----:B------:R-:W3:Y:S04]  /*18610*/  LDL.LU.64 R20, [R1+0xf78] ;  /* 0x000f780001147983 */ /* 0x000ee80000300a00 */
[----:B------:R0:W-:Y:S04]  /*18620*/  STL.64 [R1+0xf50], R6 ;  /* 0x000f500601007387 */ /* 0x0001e80000100a00 */
[----:B------:R-:W-:Y:S10]  /*18630*/  STL.64 [R1+0xf48], R4 ;  /* 0x000f480401007387 */ /* 0x000ff40000100a00 */
[----:B------:R-:W-:Y:S04]  /*18640*/  STL.64 [R1+0x4e0], R8 ;  /* 0x0004e00801007387 */ /* 0x000fe80000100a00 */
[----:B------:R-:W-:Y:S04]  /*18650*/  STL.64 [R1+0x4e8], R10 ;  /* 0x0004e80a01007387 */ /* 0x000fe80000100a00 */
[----:B-----5:R2:W1:Y:S01]  /*18660*/  LDSM.16.M88.4 R8, [R16+0x21c00] ;  /* 0x021c00001008783b */ /* 0x0204620000000200 */
[----:B----4-:R-:W-:-:S03]  /*18670*/  FMUL R18, R28, R18 ;  /* 0x000000121c127220 */ /* 0x010fc60000400000 */
[----:B0-----:R-:W4:Y:S01]  /*18680*/  LDL.LU.64 R6, [R1+0x48] ;  /* 0x0000480001067983 */ /* 0x001f220000300a00 */
[C---:B--2---:R-:W-:Y:S02]  /*18690*/  FMUL R16, R29.reuse, R17 ;  /* 0x000000111d107220 */ /* 0x044fe40000400000 */
[----:B------:R-:W-:Y:S02]  /*186a0*/  FMUL R17, R29, R19 ;  /* 0x000000131d117220 */ /* 0x000fe40000400000 */
[----:B------:R-:W-:Y:S01]  /*186b0*/  FMUL R19, R28, R3 ;  /* 0x000000031c137220 */ /* 0x000fe20000400000 */
[----:B------:R-:W-:Y:S04]  /*186c0*/  STL [R1+0xf40], R29 ;  /* 0x000f401d01007387 */ /* 0x000fe80000100800 */
[----:B-1----:R-:W-:Y:S04]  /*186d0*/  STL.64 [R1+0x218], R10 ;  /* 0x0002180a01007387 */ /* 0x002fe80000100a00 */
[----:B------:R-:W2:Y:S01]  /*186e0*/  LDL.LU R3, [R1+0x2ac] ;  /* 0x0002ac0001037983 */ /* 0x000ea20000300800 */
        /* <DEDUP_REMOVED lines=23> */
[----:B------:R-:W2:Y:S04]  /*18860*/  LDL.LU.64 R10, [R1+0xf70] ;  /* 0x000f7000010a7983 */ /* 0x000ea80000300a00 */
[----:B------:R-:W2:Y:S04]  /*18870*/  LDL.LU.64 R8, [R1+0xf68] ;  /* 0x000f680001087983 */ /* 0x000ea80000300a00 */
[----:B------:R0:W-:Y:S04]  /*18880*/  STL.64 [R1+0x350], R24 ;  /* 0x0003501801007387 */ /* 0x0001e80000100a00 */
[----:B------:R1:W-:Y:S04]  /*18890*/  STL.64 [R1+0x358], R26 ;  /* 0x0003581a01007387 */ /* 0x0003e80000100a00 */
[----:B0-----:R-:W3:Y:S04]  /*188a0*/  LDL R25, [R1+0x3f8] ;  /* 0x0003f80001197983 */ /* 0x001ee80000100800 */
[----:B------:R-:W3:Y:S04]  /*188b0*/  LDL.LU R18, [R1+0x348] ;  /* 0x0003480001127983 */ /* 0x000ee80000300800 */
[----:B------:R-:W3:Y:S04]  /*188c0*/  LDL.LU R19, [R1+0x34c] ;  /* 0x00034c0001137983 */ /* 0x000ee80000300800 */
[----:B-1----:R-:W3:Y:S04]  /*188d0*/  LDL.LU R26, [R1+0x2d0] ;  /* 0x0002d000011a7983 */ /* 0x002ee80000300800 */
[----:B------:R-:W3:Y:S04]  /*188e0*/  LDL.LU R27, [R1+0x2d4] ;  /* 0x0002d400011b7983 */ /* 0x000ee80000300800 */
[----:B------:R-:W3:Y:S01]  /*188f0*/  LDL.LU R3, [R1+0x2d8] ;  /* 0x0002d80001037983 */ /* 0x000ee20000300800 */
[----:B----4-:R-:W-:-:S02]  /*18900*/  MOV R29, R6 ;  /* 0x00000006001d7202 */ /* 0x010fc40000000f00 */
        /* <DEDUP_REMOVED lines=10> */
[----:B------:R0:W-:Y:S04]  /*189b0*/  STL.64 [R1+0xf28], R10 ;  /* 0x000f280a01007387 */ /* 0x0001e80000100a00 */
[----:B------:R2:W-:Y:S01]  /*189c0*/  STL.64 [R1+0xf20], R8 ;  /* 0x000f200801007387 */ /* 0x0005e20000100a00 */
[----:B0-----:R-:W-:-:S02]  /*189d0*/  MOV R10, R29 ;  /* 0x0000001d000a7202 */ /* 0x001fc40000000f00 */
[----:B------:R-:W-:Y:S01]  /*189e0*/  MOV R11, R24 ;  /* 0x00000018000b7202 */ /* 0x000fe20000000f00 */
[----:B------:R-:W4:Y:S06]  /*189f0*/  LDL.LU R29, [R1+0xf40] ;  /* 0x000f4000011d7983 */ /* 0x000f2c0000300800 */
[----:B--2---:R-:W-:Y:S01]  /*18a00*/  HMMA.16816.F32 R8, R4, R10, R20 ;  /* 0x0000000a0408723c */ /* 0x004fe20000001814 */
[----:B------:R-:W2:Y:S04]  /*18a10*/  LDL.LU.64 R22, [R1+0xf38] ;  /* 0x000f380001167983 */ /* 0x000ea80000300a00 */
[----:B------:R-:W2:Y:S04]  /*18a20*/  LDL.LU.64 R20, [R1+0xf30] ;  /* 0x000f300001147983 */ /* 0x000ea80000300a00 */
[----:B------:R0:W-:Y:S04]  /*18a30*/  STL.64 [R1+0xf08], R6 ;  /* 0x000f080601007387 */ /* 0x0001e80000100a00 */
[----:B------:R-:W-:Y:S10]  /*18a40*/  STL.64 [R1+0xf00], R4 ;  /* 0x000f000401007387 */ /* 0x000ff40000100a00 */
[----:B------:R-:W-:Y:S04]  /*18a50*/  STL.64 [R1+0x4d0], R8 ;  /* 0x0004d00801007387 */ /* 0x000fe80000100a00 */
[----:B------:R-:W-:Y:S04]  /*18a60*/  STL.64 [R1+0x4d8], R10 ;  /* 0x0004d80a01007387 */ /* 0x000fe80000100a00 */
[----:B---3--:R-:W1:Y:S01]  /*18a70*/  LDSM.16.M88.4 R8, [R25+0x21e00] ;  /* 0x021e00001908783b */ /* 0x008e620000000200 */
[----:B----4-:R-:W-:-:S02]  /*18a80*/  FMUL R16, R29, R16 ;  /* 0x000000101d107220 */ /* 0x010fc40000400000 */
[----:B-----5:R-:W-:Y:S01]  /*18a90*/  FMUL R17, R29, R17 ;  /* 0x000000111d117220 */ /* 0x020fe20000400000 */
[----:B0-----:R-:W3:Y:S01]  /*18aa0*/  LDL.LU.64 R6, [R1+0x38] ;  /* 0x0000380001067983 */ /* 0x001ee20000300a00 */
[C---:B------:R-:W-:Y:S02]  /*18ab0*/  FMUL R18, R28.reuse, R18 ;  /* 0x000000121c127220 */ /* 0x040fe40000400000 */
[----:B------:R-:W-:Y:S01]  /*18ac0*/  FMUL R19, R28, R19 ;  /* 0x000000131c137220 */ /* 0x000fe20000400000 */
[----:B------:R-:W-:Y:S01]  /*18ad0*/  STL [R1+0xef8], R29 ;  /* 0x000ef81d01007387 */ /* 0x000fe20000100800 */
[----:B------:R-:W-:Y:S02]  /*18ae0*/  FMUL R24, R2, R26 ;  /* 0x0000001a02187220 */ /* 0x000fe40000400000 */
[----:B------:R-:W-:Y:S01]  /*18af0*/  FMUL R26, R0, R3 ;  /* 0x00000003001a7220 */ /* 0x000fe20000400000 */
[----:B-1----:R-:W-:Y:S04]  /*18b00*/  STL.64 [R1+0x1c8], R10 ;  /* 0x0001c80a01007387 */ /* 0x002fe80000100a00 */
[----:B------:R-:W4:Y:S01]  /*18b10*/  LDL.LU R3, [R1+0x2dc] ;  /* 0x0002dc0001037983 */ /* 0x000f220000300800 */
[----:B--2---:R-:W-:Y:S03]  /*18b20*/  HMMA.16816.F32 R16, R20, R8, R16 ;  /* 0x000000081410723c */ /* 0x004fe60000001810 */
[----:B------:R-:W-:Y:S04]  /*18b30*/  STL.64 [R1+0xef0], R22 ;  /* 0x000ef01601007387 */ /* 0x000fe80000100a00 */
[----:B------:R0:W-:Y:S11]  /*18b40*/  STL.64 [R1+0xee8], R20 ;  /* 0x000ee81401007387 */ /* 0x0001f60000100a00 */
[----:B------:R-:W-:Y:S05]  /*18b50*/  @!UPT UIADD3 URZ, URZ, URZ, URZ ;  /* 0x0000003f3f3ff290 */ /* 0x000fea000fffe03f */
[----:B------:R-:W-:Y:S04]  /*18b60*/  STL.64 [R1+0x340], R16 ;  /* 0x0003401001007387 */ /* 0x000fe80000100a00 */
[----:B------:R-:W-:Y:S04]  /*18b70*/  STL.64 [R1+0x348], R18 ;  /* 0x0003481201007387 */ /* 0x000fe80000100a00 */
[----:B0-----:R-:W2:Y:S04]  /*18b80*/  LDL.LU R20, [R1+0xb0] ;  /* 0x0000b00001147983 */ /* 0x001ea80000300800 */
[----:B------:R-:W2:Y:S04]  /*18b90*/  LDL.LU R21, [R1+0xb4] ;  /* 0x0000b40001157983 */ /* 0x000ea80000300800 */
[----:B------:R-:W5:Y:S04]  /*18ba0*/  LDL.LU R22, [R1+0xb8] ;  /* 0x0000b80001167983 */ /* 0x000f680000300800 */
[----:B------:R-:W5:Y:S01]  /*18bb0*/  LDL.LU R23, [R1+0xbc] ;  /* 0x0000bc0001177983 */ /* 0x000f620000300800 */
[----:B------:R-:W-:-:S02]  /*18bc0*/  FMUL R25, R2, R27 ;  /* 0x0000001b02197220 */ /* 0x000fc40000400000 */
[----:B----4-:R-:W-:-:S07]  /*18bd0*/  FMUL R27, R0, R3 ;  /* 0x00000003001b7220 */ /* 0x010fce0000400000 */
[----:B------:R-:W-:Y:S01]  /*18be0*/  HMMA.16816.F32 R24, R12, R8, R24 ;  /* 0x000000080c18723c */ /* 0x000fe20000001818 */
[----:B-----5:R-:W-:Y:S04]  /*18bf0*/  STL.64 [R1+0xf18], R22 ;  /* 0x000f181601007387 */ /* 0x020fe80000100a00 */
[----:B--2---:R0:W-:Y:S04]  /*18c00*/  STL.64 [R1+0xf10], R20 ;  /* 0x000f101401007387 */ /* 0x0041e80000100a00 */
[----:B0-----:R-:W2:Y:S04]  /*18c10*/  LDL.LU R20, [R1+0x1a0] ;  /* 0x0001a00001147983 */ /* 0x001ea80000300800 */
[----:B------:R-:W2:Y:S04]  /*18c20*/  LDL.LU R21, [R1+0x1a4] ;  /* 0x0001a40001157983 */ /* 0x000ea80000300800 */
[----:B------:R-:W2:Y:S04]  /*18c30*/  LDL.LU R22, [R1+0x1a8] ;  /* 0x0001a80001167983 */ /* 0x000ea80000300800 */
[----:B------:R-:W2:Y:S04]  /*18c40*/  LDL.LU R23, [R1+0x1ac] ;  /* 0x0001ac0001177983 */ /* 0x000ea80000300800 */
[----:B------:R-:W4:Y:S04]  /*18c50*/  LDL.LU R16, [R1+0x320] ;  /* 0x0003200001107983 */ /* 0x000f280000300800 */
[----:B------:R-:W5:Y:S04]  /*18c60*/  LDL.LU R17, [R1+0x324] ;  /* 0x0003240001117983 */ /* 0x000f680000300800 */
[----:B------:R-:W2:Y:S04]  /*18c70*/  LDL.LU R18, [R1+0x328] ;  /* 0x0003280001127983 */ /* 0x000ea80000300800 */
[----:B------:R-:W2:Y:S04]  /*18c80*/  LDL.LU R19, [R1+0x32c] ;  /* 0x00032c0001137983 */ /* 0x000ea80000300800 */
[----:B------:R-:W2:Y:S04]  /*18c90*/  LDL.LU.64 R10, [R1+0xf28] ;  /* 0x000f2800010a7983 */ /* 0x000ea80000300a00 */
[----:B------:R-:W2:Y:S04]  /*18ca0*/  LDL.LU.64 R8, [R1+0xf20] ;  /* 0x000f200001087983 */ /* 0x000ea80000300a00 */
[----:B------:R0:W-:Y:S04]  /*18cb0*/  STL.64 [R1+0x330], R24 ;  /* 0x0003301801007387 */ /* 0x0001e80000100a00 */
[----:B------:R1:W-:Y:S01]  /*18cc0*/  STL.64 [R1+0x338], R26 ;  /* 0x0003381a01007387 */ /* 0x0003e20000100a00 */
[----:B---3--:R-:W-:-:S03]  /*18cd0*/  MOV R29, R6 ;  /* 0x00000006001d7202 */ /* 0x008fc60000000f00 */
[----:B0-----:R-:W3:Y:S04]  /*18ce0*/  LDL R25, [R1+0x3f8] ;  /* 0x0003f80001197983 */ /* 0x001ee80000100800 */
[----:B-1----:R-:W3:Y:S04]  /*18cf0*/  LDL.LU R26, [R1+0x300] ;  /* 0x00030000011a7983 */ /* 0x002ee80000300800 */
[----:B------:R-:W3:Y:S04]  /*18d00*/  LDL.LU R27, [R1+0x304] ;  /* 0x00030400011b7983 */ /* 0x000ee80000300800 */
[----:B------:R-:W3:Y:S01]  /*18d10*/  LDL.LU R3, [R1+0x308] ;  /* 0x0003080001037983 */ /* 0x000ee20000300800 */
[----:B------:R-:W-:Y:S01]  /*18d20*/  IMAD.MOV.U32 R24, RZ, RZ, R7 ;  /* 0x000000ffff187224 */ /* 0x000fe200078e0007 */
        /* <DEDUP_REMOVED lines=26> */
[----:B------:R-:W-:Y:S02]  /*18ed0*/  FMUL R19, R28, R19 ;  /* 0x000000131c137220 */ /* 0x000fe40000400000 */
[----:B------:R-:W-:Y:S02]  /*18ee0*/  FMUL R24, R2, R26 ;  /* 0x0000001a02187220 */ /* 0x000fe40000400000 */
[----:B------:R-:W-:Y:S01]  /*18ef0*/  FMUL R26, R0, R3 ;  /* 0x00000003001a7220 */ /* 0x000fe20000400000 */
[----:B-1----:R-:W-:Y:S04]  /*18f00*/  STL.64 [R1+0x1a8], R10 ;  /* 0x0001a80a01007387 */ /* 0x002fe80000100a00 */
[----:B------:R-:W-:Y:S04]  /*18f10*/  STL [R1+0xeb4], R28 ;  /* 0x000eb41c01007387 */ /* 0x000fe80000100800 */
[----:B------:R-:W4:Y:S01]  /*18f20*/  LDL.LU R3, [R1+0x30c] ;  /* 0x00030c0001037983 */ /* 0x000f220000300800 */
[----:B--2---:R-:W-:Y:S03]  /*18f30*/  HMMA.16816.F32 R16, R20, R8, R16 ;  /* 0x000000081410723c */ /* 0x004fe60000001810 */
[----:B------:R-:W-:Y:S11]  /*18f40*/  STL.64 [R1+0xea8], R22 ;  /* 0x000ea81601007387 */ /* 0x000ff60000100a00 */
[----:B------:R-:W-:Y:S09]  /*18f50*/  @!UPT UIADD3 URZ, URZ, URZ, URZ ;  /* 0x0000003f3f3ff290 */ /* 0x000ff2000fffe03f */
[----:B------:R-:W-:Y:S04]  /*18f60*/  STL.64 [R1+0x320], R16 ;  /* 0x0003201001007387 */ /* 0x000fe80000100a00 */
[----:B------:R-:W-:Y:S04]  /*18f70*/  STL.64 [R1+0x328], R18 ;  /* 0x0003281201007387 */ /* 0x000fe80000100a00 */
[----:B------:R0:W-:Y:S04]  /*18f80*/  STL.64 [R1+0xea0], R20 ;  /* 0x000ea01401007387 */ /* 0x0001e80000100a00 */
        /* <DEDUP_REMOVED lines=19> */
[----:B------:R-:W-:Y:S04]  /*190c0*/  STL.64 [R1+0x310], R24 ;  /* 0x0003101801007387 */ /* 0x000fe80000100a00 */
[----:B------:R0:W-:Y:S01]  /*190d0*/  STL.64 [R1+0x318], R26 ;  /* 0x0003181a01007387 */ /* 0x0001e20000100a00 */
[----:B---3--:R-:W-:-:S02]  /*190e0*/  MOV R28, R6 ;  /* 0x00000006001c7202 */ /* 0x008fc40000000f00 */
[----:B------:R-:W-:Y:S01]  /*190f0*/  MOV R3, R7 ;  /* 0x0000000700037202 */ /* 0x000fe20000000f00 */
[----:B0-----:R-:W3:Y:S04]  /*19100*/  LDL R27, [R1+0x3f8] ;  /* 0x0003f800011b7983 */ /* 0x001ee80000100800 */
[----:B------:R-:W3:Y:S04]  /*19110*/  LDL.LU R24, [R1+0x2f0] ;  /* 0x0002f00001187983 */ /* 0x000ee80000300800 */
[----:B------:R-:W3:Y:S04]  /*19120*/  LDL.LU R25, [R1+0x2f4] ;  /* 0x0002f40001197983 */ /* 0x000ee80000300800 */
[----:B------:R-:W3:Y:S01]  /*19130*/  LDL.LU R26, [R1+0x2f8] ;  /* 0x0002f800011a7983 */ /* 0x000ee20000300800 */
        /* <DEDUP_REMOVED lines=13> */
[----:B------:R-:W3:Y:S04]  /*19210*/  LDL.LU R28, [R1+0xeb4] ;  /* 0x000eb400011c7983 */ /* 0x000ee80000300800 */
[----:B------:R-:W3:Y:S02]  /*19220*/  LDL.LU R3, [R1+0xeb0] ;  /* 0x000eb00001037983 */ /* 0x000ee40000300800 */
[----:B--2---:R-:W-:Y:S02]  /*19230*/  HMMA.16816.F32 R8, R4, R10, R20 ;  /* 0x0000000a0408723c */ /* 0x004fe40000001814 */
[----:B------:R-:W2:Y:S04]  /*19240*/  LDL.LU.64 R22, [R1+0xea8] ;  /* 0x000ea80001167983 */ /* 0x000ea80000300a00 */
[----:B------:R-:W2:Y:S11]  /*19250*/  LDL.LU.64 R20, [R1+0xea0] ;  /* 0x000ea00001147983 */ /* 0x000eb60000300a00 */
[----:B------:R-:W-:Y:S06]  /*19260*/  @!UPT UIADD3 URZ, URZ, URZ, URZ ;  /* 0x0000003f3f3ff290 */ /* 0x000fec000fffe03f */
[----:B------:R-:W-:Y:S04]  /*19270*/  STL.64 [R1+0x4b0], R8 ;  /* 0x0004b00801007387 */ /* 0x000fe80000100a00 */
[----:B------:R-:W-:Y:S04]  /*19280*/  STL.64 [R1+0x4b8], R10 ;  /* 0x0004b80a01007387 */ /* 0x000fe80000100a00 */
[----:B---3--:R0:W1:Y:S04]  /*19290*/  LDSM.16.M88.4 R8, [R27+0x22200] ;  /* 0x022200001b08783b */ /* 0x0080680000000200 */
[----:B0-----:R-:W3:Y:S01]  /*192a0*/  LDL.LU R27, [R1+0x2fc] ;  /* 0x0002fc00011b7983 */ /* 0x001ee20000300800 */
[----:B----4-:R-:W-:-:S02]  /*192b0*/  FMUL R16, R29, R16 ;  /* 0x000000101d107220 */ /* 0x010fc40000400000 */
[----:B-----5:R-:W-:Y:S02]  /*192c0*/  FMUL R17, R29, R17 ;  /* 0x000000111d117220 */ /* 0x020fe40000400000 */
[C---:B------:R-:W-:Y:S02]  /*192d0*/  FMUL R18, R28.reuse, R18 ;  /* 0x000000121c127220 */ /* 0x040fe40000400000 */
[----:B------:R-:W-:Y:S02]  /*192e0*/  FMUL R19, R28, R19 ;  /* 0x000000131c137220 */ /* 0x000fe40000400000 */
[C---:B------:R-:W-:Y:S02]  /*192f0*/  FMUL R24, R2.reuse, R24 ;  /* 0x0000001802187220 */ /* 0x040fe40000400000 */
[----:B------:R-:W-:Y:S02]  /*19300*/  FMUL R25, R2, R25 ;  /* 0x0000001902197220 */ /* 0x000fe40000400000 */
[C---:B------:R-:W-:Y:S01]  /*19310*/  FMUL R26, R0.reuse, R26 ;  /* 0x0000001a001a7220 */ /* 0x040fe20000400000 */
[----:B-1----:R-:W-:Y:S01]  /*19320*/  STL.64 [R1+0x178], R10 ;  /* 0x0001780a01007387 */ /* 0x002fe20000100a00 */
[----:B--2---:R-:W-:Y:S01]  /*19330*/  HMMA.16816.F32 R16, R20, R8, R16 ;  /* 0x000000081410723c */ /* 0x004fe20000001810 */
[----:B---3--:R-:W-:-:S07]  /*19340*/  FMUL R27, R0, R27 ;  /* 0x0000001b001b7220 */ /* 0x008fce0000400000 */
[----:B------:R-:W-:Y:S11]  /*19350*/  HMMA.16816.F32 R24, R12, R8, R24 ;  /* 0x000000080c18723c */ /* 0x000ff60000001818 */
[----:B------:R-:W-:Y:S04]  /*19360*/  @!UPT UIADD3 URZ, URZ, URZ, URZ ;  /* 0x0000003f3f3ff290 */ /* 0x000fe8000fffe03f */
[----:B------:R0:W-:Y:S04]  /*19370*/  STL.64 [R1+0x300], R16 ;  /* 0x0003001001007387 */ /* 0x0001e80000100a00 */
[----:B------:R1:W-:Y:S04]  /*19380*/  STL.64 [R1+0x308], R18 ;  /* 0x0003081201007387 */ /* 0x0003e80000100a00 */
[----:B0-----:R-:W2:Y:S04]  /*19390*/  LDL.LU R16, [R1+0xa0] ;  /* 0x0000a00001107983 */ /* 0x001ea80000300800 */
[----:B------:R-:W2:Y:S04]  /*193a0*/  LDL.LU R17, [R1+0xa4] ;  /* 0x0000a40001117983 */ /* 0x000ea80000300800 */
[----:B-1----:R-:W2:Y:S04]  /*193b0*/  LDL.LU R18, [R1+0xa8] ;  /* 0x0000a80001127983 */ /* 0x002ea80000300800 */
[----:B------:R-:W2:Y:S04]  /*193c0*/  LDL.LU R19, [R1+0xac] ;  /* 0x0000ac0001137983 */ /* 0x000ea80000300800 */
[----:B------:R0:W-:Y:S04]  /*193d0*/  STL.64 [R1+0xe80], R22 ;  /* 0x000e801601007387 */ /* 0x0001e80000100a00 */
[----:B------:R1:W-:Y:S01]  /*193e0*/  STL.64 [R1+0xe78], R20 ;  /* 0x000e781401007387 */ /* 0x0003e20000100a00 */
[----:B0-----:R-:W-:-:S03]  /*193f0*/  IMAD.MOV.U32 R23, RZ, RZ, R3 ;  /* 0x000000ffff177224 */ /* 0x001fc600078e0003 */
[----:B-1----:R-:W3:Y:S04]  /*19400*/  LDL.LU R20, [R1+0x90] ;  /* 0x0000900001147983 */ /* 0x002ee80000300800 */
[----:B------:R-:W3:Y:S04]  /*19410*/  LDL.LU R21, [R1+0x94] ;  /* 0x0000940001157983 */ /* 0x000ee80000300800 */
[----:B------:R-:W3:Y:S04]  /*19420*/  LDL.LU R22, [R1+0x98] ;  /* 0x0000980001167983 */ /* 0x000ee80000300800 */
[----:B------:R-:W4:Y:S04]  /*19430*/  LDL.LU R3, [R1+0xe98] ;  /* 0x000e980001037983 */ /* 0x000f280000300800 */
[----:B------:R-:W2:Y:S04]  /*19440*/  LDL.LU.64 R10, [R1+0xe90] ;  /* 0x000e9000010a7983 */ /* 0x000ea80000300a00 */
[----:B------:R-:W2:Y:S04]  /*19450*/  LDL.LU.64 R8, [R1+0xe88] ;  /* 0x000e880001087983 */ /* 0x000ea80000300a00 */
[----:B------:R0:W-:Y:S04]  /*19460*/  STL.64 [R1+0xe70], R14 ;  /* 0x000e700e01007387 */ /* 0x0001e80000100a00 */
[----:B------:R-:W-:Y:S04]  /*19470*/  STL.64 [R1+0xe68], R12 ;  /* 0x000e680c01007387 */ /* 0x000fe80000100a00 */
[----:B------:R-:W-:Y:S04]  /*19480*/  STL.64 [R1+0x2f0], R24 ;  /* 0x0002f01801007387 */ /* 0x000fe80000100a00 */
[----:B------:R2:W-:Y:S04]  /*19490*/  STL.64 [R1+0x2f8], R26 ;  /* 0x0002f81a01007387 */ /* 0x0005e80000100a00 */
[----:B0-----:R-:W2:Y:S01]  /*194a0*/  LDL.LU R14, [R1+0x8] ;  /* 0x00000800010e7983 */ /* 0x001ea20000300800 */
[----:B----4-:R-:W-:-:S07]  /*194b0*/  MOV R15, R3 ;  /* 0x00000003000f7202 */ /* 0x010fce0000000f00 */
[-C--:B--2---:R-:W-:Y:S01]  /*194c0*/  HMMA.16816.F32 R24, R8, R14.reuse, R16 ;  /* 0x0000000e0818723c */ /* 0x084fe20000001810 */
[----:B------:R-:W2:Y:S04]  /*194d0*/  LDL.LU R16, [R1+0x420] ;  /* 0x0004200001107983 */ /* 0x000ea80000300800 */
[----:B------:R-:W4:Y:S11]  /*194e0*/  LDL.LU R17, [R1+0x424] ;  /* 0x0004240001117983 */ /* 0x000f360000300800 */
[----:B------:R-:W-:Y:S07]  /*194f0*/  @!UPT UIADD3 URZ, URZ, URZ, URZ ;  /* 0x0000003f3f3ff290 */ /* 0x000fee000fffe03f */
[----:B------:R0:W-:Y:S04]  /*19500*/  STL.64 [R1+0x540], R24 ;  /* 0x0005401801007387 */ /* 0x0001e80000100a00 */
[----:B------:R-:W-:Y:S04]  /*19510*/  STL.64 [R1+0x548], R26 ;  /* 0x0005481a01007387 */ /* 0x000fe80000100a00 */
[----:B------:R-:W5:Y:S04]  /*19520*/  LDL.LU R18, [R1+0x428] ;  /* 0x0004280001127983 */ /* 0x000f680000300800 */
[----:B------:R-:W5:Y:S04]  /*19530*/  LDL.LU R19, [R1+0x42c] ;  /* 0x00042c0001137983 */ /* 0x000f680000300800 */
[----:B0-----:R-:W5:Y:S04]  /*19540*/  LDL.LU R24, [R1+0x2c0] ;  /* 0x0002c00001187983 */ /* 0x001f680000300800 */
[----:B------:R-:W5:Y:S04]  /*19550*/  LDL.LU R25, [R1+0x2c4] ;  /* 0x0002c40001197983 */ /* 0x000f680000300800 */
[----:B------:R-:W5:Y:S04]  /*19560*/  LDL.LU R3, [R1+0x2c8] ;  /* 0x0002c80001037983 */ /* 0x000f680000300800 */
[----:B------:R-:W-:Y:S04]  /*19570*/  STL [R1+0xd48], R8 ;  /* 0x000d480801007387 */ /* 0x000fe80000100800 */
[----:B------:R-:W-:Y:S04]  /*19580*/  STL [R1+0xd0c], R9 ;  /* 0x000d0c0901007387 */ /* 0x000fe80000100800 */
[----:B------:R-:W-:Y:S04]  /*19590*/  STL [R1+0xd08], R10 ;  /* 0x000d080a01007387 */ /* 0x000fe80000100800 */
[----:B------:R0:W-:Y:S04]  /*195a0*/  STL [R1+0xd04], R11 ;  /* 0x000d040b01007387 */ /* 0x0001e80000100800 */
[----:B0-----:R-:W5:Y:S01]  /*195b0*/  LDL R11, [R1+0x3f8] ;  /* 0x0003f800010b7983 */ /* 0x001f620000100800 */
[----:B---3--:R-:W-:Y:S03]  /*195c0*/  HMMA.16816.F32 R12, R4, R14, R20 ;  /* 0x0000000e040c723c */ /* 0x008fe60000001814 */
[----:B------:R-:W3:Y:S04]  /*195d0*/  LDL.LU.64 R22, [R1+0xe80] ;  /* 0x000e800001167983 */ /* 0x000ee80000300a00 */
[----:B------:R-:W3:Y:S04]  /*195e0*/  LDL.LU.64 R20, [R1+0xe78] ;  /* 0x000e780001147983 */ /* 0x000ee80000300a00 */
[----:B------:R-:W-:Y:S04]  /*195f0*/  STL [R1+0xb40], R5 ;  /* 0x000b400501007387 */ /* 0x000fe80000100800 */
[----:B------:R-:W-:Y:S08]  /*19600*/  STL [R1+0xb3c], R6 ;  /* 0x000b3c0601007387 */ /* 0x000ff00000100800 */
[----:B------:R-:W-:Y:S04]  /*19610*/  STL.64 [R1+0x4a0], R12 ;  /* 0x0004a00c01007387 */ /* 0x000fe80000100a00 */
[----:B------:R-:W-:Y:S04]  /*19620*/  STL.64 [R1+0x4a8], R14 ;  /* 0x0004a80e01007387 */ /* 0x000fe80000100a00 */
[----:B------:R-:W-:Y:S04]  /*19630*/  STL [R1+0xb38], R7 ;  /* 0x000b380701007387 */ /* 0x000fe80000100800 */
[----:B------:R0:W-:Y:S04]  /*19640*/  STL [R1+0xcb0], R4 ;  /* 0x000cb00401007387 */ /* 0x0001e80000100800 */
[----:B0-----:R-:W3:Y:S01]  /*19650*/  LDL.LU R4, [R1+0x6e0] ;  /* 0x0006e00001047983 */ /* 0x001ee20000300800 */
[----:B--2---:R-:W-:-:S02]  /*19660*/  FMUL R16, R29, R16 ;  /* 0x000000101d107220 */ /* 0x004fc40000400000 */
[----:B----4-:R-:W-:Y:S02]  /*19670*/  FMUL R17, R29, R17 ;  /* 0x000000111d117220 */ /* 0x010fe40000400000 */
[C---:B-----5:R-:W-:Y:S02]  /*19680*/  FMUL R18, R28.reuse, R18 ;  /* 0x000000121c127220 */ /* 0x060fe40000400000 */
[----:B------:R-:W-:Y:S01]  /*19690*/  FMUL R19, R28, R19 ;  /* 0x000000131c137220 */ /* 0x000fe20000400000 */
[----:B------:R-:W3:Y:S01]  /*196a0*/  LDSM.16.M88.4 R12, [R11+0x22400] ;  /* 0x022400000b0c783b */ /* 0x000ee20000000200 */
[----:B------:R-:W-:-:S05]  /*196b0*/  FMUL R26, R0, R3 ;  /* 0x00000003001a7220 */ /* 0x000fca0000400000 */
[----:B---3--:R-:W-:Y:S01]  /*196c0*/  HMMA.16816.F32 R16, R20, R12, R16 ;  /* 0x0000000c1410723c */ /* 0x008fe20000001810 */
[----:B------:R0:W-:Y:S01]  /*196d0*/  STL.64 [R1+0x148], R14 ;  /* 0x0001480e01007387 */ /* 0x0001e20000100a00 */
[----:B------:R-:W-:Y:S02]  /*196e0*/  MOV R5, R12 ;  /* 0x0000000c00057202 */ /* 0x000fe40000000f00 */
[----:B------:R-:W-:Y:S01]  /*196f0*/  MOV R3, R13 ;  /* 0x0000000d00037202 */ /* 0x000fe20000000f00 */
[----:B0-----:R-:W2:Y:S04]  /*19700*/  LDL.LU.64 R14, [R1+0xe70] ;  /* 0x000e7000010e7983 */ /* 0x001ea80000300a00 */
[----:B------:R-:W2:Y:S11]  /*19710*/  LDL.LU.64 R12, [R1+0xe68] ;  /* 0x000e6800010c7983 */ /* 0x000eb60000300a00 */
[----:B------:R-:W-:Y:S03]  /*19720*/  @!UPT UIADD3 URZ, URZ, URZ, URZ ;  /* 0x0000003f3f3ff290 */ /* 0x000fe6000fffe03f */
[----:B------:R0:W-:Y:S04]  /*19730*/  STL.64 [R1+0x2d0], R16 ;  /* 0x0002d01001007387 */ /* 0x0001e80000100a00 */
[----:B------:R-:W3:Y:S01]  /*19740*/  LDL.LU R27, [R1+0x2cc] ;  /* 0x0002cc00011b7983 */ /* 0x000ee20000300800 */
[----:B------:R-:W-:-:S03]  /*19750*/  MOV R7, R18 ;  /* 0x0000001200077202 */ /* 0x000fc60000000f00 */
[----:B------:R-:W-:Y:S01]  /*19760*/  STL.64 [R1+0xe60], R22 ;  /* 0x000e601601007387 */ /* 0x000fe20000100a00 */
[----:B------:R-:W-:-:S03]  /*19770*/  MOV R6, R19 ;  /* 0x0000001300067202 */ /* 0x000fc60000000f00 */
[----:B------:R1:W-:Y:S04]  /*19780*/  STL.64 [R1+0xe58], R20 ;  /* 0x000e581401007387 */ /* 0x0003e80000100a00 */
[----:B------:R-:W4:Y:S04]  /*19790*/  LDL.LU R18, [R1+0x6ec] ;  /* 0x0006ec0001127983 */ /* 0x000f280000300800 */
[----:B------:R-:W5:Y:S04]  /*197a0*/  LDL.LU R19, [R1+0x6d8] ;  /* 0x0006d80001137983 */ /* 0x000f680000300800 */
[----:B0-----:R-:W4:Y:S01]  /*197b0*/  LDL.LU R16, [R1+0x430] ;  /* 0x0004300001107983 */ /* 0x001f220000300800 */
[----:B-1----:R-:W-:Y:S01]  /*197c0*/  MOV R20, R5 ;  /* 0x0000000500147202 */ /* 0x002fe20000000f00 */
[----:B------:R-:W-:-:S02]  /*197d0*/  IMAD.MOV.U32 R21, RZ, RZ, R3 ;  /* 0x000000ffff157224 */ /* 0x000fc400078e0003 */
[----:B------:R-:W4:Y:S04]  /*197e0*/  LDL.LU R17, [R1+0x434] ;  /* 0x0004340001117983 */ /* 0x000f280000300800 */
[----:B------:R-:W4:Y:S04]  /*197f0*/  LDL.LU R5, [R1+0x438] ;  /* 0x0004380001057983 */ /* 0x000f280000300800 */
[----:B------:R-:W4:Y:S04]  /*19800*/  LDL.LU R3, [R1+0x43c] ;  /* 0x00043c0001037983 */ /* 0x000f280000300800 */
[----:B------:R-:W4:Y:S04]  /*19810*/  LDL.LU R10, [R1+0x294] ;  /* 0x00029400010a7983 */ /* 0x000f280000300800 */
[----:B------:R-:W4:Y:S04]  /*19820*/  LDL.LU R9, [R1+0x298] ;  /* 0x0002980001097983 */ /* 0x000f280000300800 */
[----:B------:R-:W4:Y:S04]  /*19830*/  LDL.LU R8, [R1+0x6d0] ;  /* 0x0006d00001087983 */ /* 0x000f280000300800 */
[----:B------:R0:W-:Y:S04]  /*19840*/  STL [R1+0xcdc], R6 ;  /* 0x000cdc0601007387 */ /* 0x0001e80000100800 */
[----:B0-----:R-:W4:Y:S04]  /*19850*/  LDL.LU R6, [R1+0x290] ;  /* 0x0002900001067983 */ /* 0x001f280000300800 */
[----:B------:R0:W-:Y:S04]  /*19860*/  STL [R1+0xcd8], R7 ;  /* 0x000cd80701007387 */ /* 0x0001e80000100800 */
[----:B0-----:R-:W4:Y:S01]  /*19870*/  LDL.LU R7, [R1+0x6e8] ;  /* 0x0006e80001077983 */ /* 0x001f220000300800 */
[----:B------:R-:W-:-:S02]  /*19880*/  FMUL R24, R2, R24 ;  /* 0x0000001802187220 */ /* 0x000fc40000400000 */
[----:B------:R-:W-:Y:S01]  /*19890*/  FMUL R25, R2, R25 ;  /* 0x0000001902197220 */ /* 0x000fe20000400000 */
[----:B------:R-:W4:Y:S01]  /*198a0*/  LDL.LU.64 R22, [R1+0xe60] ;  /* 0x000e600001167983 */ /* 0x000f220000300a00 */
[----:B---3--:R-:W-:-:S07]  /*198b0*/  FMUL R27, R0, R27 ;  /* 0x0000001b001b7220 */ /* 0x008fce0000400000 */
[----:B--2---:R-:W-:Y:S01]  /*198c0*/  HMMA.16816.F32 R24, R12, R20, R24 ;  /* 0x000000140c18723c */ /* 0x004fe20000001818 */
[----:B------:R-:W2:Y:S04]  /*198d0*/  LDL.LU.64 R20, [R1+0xe58] ;  /* 0x000e580001147983 */ /* 0x000ea80000300a00 */
[----:B------:R-:W-:Y:S04]  /*198e0*/  STL.64 [R1+0xe50], R14 ;  /* 0x000e500e01007387 */ /* 0x000fe80000100a00 */
[----:B------:R-:W-:Y:S04]  /*198f0*/  STL.64 [R1+0xe48], R12 ;  /* 0x000e480c01007387 */ /* 0x000fe80000100a00 */
[----:B------:R-:W0:Y:S10]  /*19900*/  LDSM.16.M88.4 R12, [R11+0x22600] ;  /* 0x022600000b0c783b */ /* 0x000e340000000200 */
[----:B------:R1:W-:Y:S04]  /*19910*/  STL.64 [R1+0x2c0], R24 ;  /* 0x0002c01801007387 */ /* 0x0003e80000100a00 */
[----:B------:R3:W-:Y:S01]  /*19920*/  STL.64 [R1+0x2c8], R26 ;  /* 0x0002c81a01007387 */ /* 0x0007e20000100a00 */
[----:B-----5:R-:W-:-:S02]  /*19930*/  FADD R4, R4, R19 ;  /* 0x0000001304047221 */ /* 0x020fc40000000000 */
[C---:B----4-:R-:W-:Y:S02]  /*19940*/  FMUL R16, R29.reuse, R16 ;  /* 0x000000101d107220 */ /* 0x050fe40000400000 */
[----:B------:R-:W-:Y:S02]  /*19950*/  FMUL R17, R29, R17 ;  /* 0x000000111d117220 */ /* 0x000fe40000400000 */
[----:B------:R-:W-:Y:S02]  /*19960*/  FMUL R19, R28, R3 ;  /* 0x000000031c137220 */ /* 0x000fe40000400000 */
[----:B------:R-:W-:Y:S02]  /*19970*/  FADD R7, R18, R7 ;  /* 0x0000000712077221 */ /* 0x000fe40000000000 */
[----:B------:R-:W-:-:S03]  /*19980*/  FMUL R18, R28, R5 ;  /* 0x000000051c127220 */ /* 0x000fc60000400000 */
[----:B------:R-:W-:Y:S04]  /*19990*/  STL [R1], R7 ;  /* 0x0000000701007387 */ /* 0x000fe80000100800 */
[----:B0-----:R0:W-:Y:S04]  /*199a0*/  STL.64 [R1+0x128], R14 ;  /* 0x0001280e01007387 */ /* 0x0011e80000100a00 */
[----:B------:R-:W4:Y:S01]  /*199b0*/  LDL.LU R5, [R1+0x700] ;  /* 0x0007000001057983 */ /* 0x000f220000300800 */
[----:B-1----:R-:W-:Y:S01]  /*199c0*/  FMUL R25, R2, R10 ;  /* 0x0000000a02197220 */ /* 0x002fe20000400000 */
[----:B------:R-:W-:Y:S01]  /*199d0*/  MOV R10, R12 ;  /* 0x0000000c000a7202 */ /* 0x000fe20000000f00 */
[----:B---3--:R-:W-:Y:S01]  /*199e0*/  FMUL R26, R0, R9 ;  /* 0x00000009001a7220 */ /* 0x008fe20000400000 */
[----:B------:R-:W3:Y:S01]  /*199f0*/  LDL.LU R3, [R1+0x6f4] ;  /* 0x0006f40001037983 */ /* 0x000ee20000300800 */
[----:B------:R-:W-:-:S03]  /*19a00*/  MOV R9, R13 ;  /* 0x0000000d00097202 */ /* 0x000fc60000000f00 */
[----:B0-----:R-:W5:Y:S01]  /*19a10*/  LDL.LU.64 R14, [R1+0xe50] ;  /* 0x000e5000010e7983 */ /* 0x001f620000300a00 */
[----:B------:R-:W-:Y:S01]  /*19a20*/  FMUL R24, R2, R6 ;  /* 0x0000000602187220 */ /* 0x000fe20000400000 */
[----:B--2---:R-:W-:Y:S02]  /*19a30*/  HMMA.16816.F32 R16, R20, R12, R16 ;  /* 0x0000000c1410723c */ /* 0x004fe40000001810 */
[----:B------:R-:W5:Y:S11]  /*19a40*/  LDL.LU.64 R12, [R1+0xe48] ;  /* 0x000e4800010c7983 */ /* 0x000f760000300a00 */
[----:B------:R-:W-:Y:S10]  /*19a50*/  @!UPT UIADD3 URZ, URZ, URZ, URZ ;  /* 0x0000003f3f3ff290 */ /* 0x000ff4000fffe03f */
[----:B------:R0:W-:Y:S04]  /*19a60*/  STL.64 [R1+0x2a0], R16 ;  /* 0x0002a01001007387 */ /* 0x0001e80000100a00 */
[----:B------:R-:W2:Y:S01]  /*19a70*/  LDL.LU R27, [R1+0x29c] ;  /* 0x00029c00011b7983 */ /* 0x000ea20000300800 */
[----:B------:R-:W-:-:S03]  /*19a80*/  MOV R6, R18 ;  /* 0x0000001200067202 */ /* 0x000fc60000000f00 */
[----:B------:R-:W-:Y:S01]  /*19a90*/  STL.64 [R1+0xe40], R22 ;  /* 0x000e401601007387 */ /* 0x000fe20000100a00 */
[----:B------:R-:W-:-:S03]  /*19aa0*/  MOV R7, R19 ;  /* 0x0000001300077202 */ /* 0x000fc60000000f00 */
[----:B------:R1:W-:Y:S04]  /*19ab0*/  STL.64 [R1+0xe38], R20 ;  /* 0x000e381401007387 */ /* 0x0003e80000100a00 */
[----:B0-----:R-:W3:Y:S04]  /*19ac0*/  LDL.LU R16, [R1+0x440] ;  /* 0x0004400001107983 */ /* 0x001ee80000300800 */
[----:B------:R-:W3:Y:S04]  /*19ad0*/  LDL.LU R17, [R1+0x444] ;  /* 0x0004440001117983 */ /* 0x000ee80000300800 */
[----:B------:R-:W3:Y:S01]  /*19ae0*/  LDL.LU R18, [R1+0x448] ;  /* 0x0004480001127983 */ /* 0x000ee20000300800 */
[----:B-1----:R-:W-:-:S02]  /*19af0*/  MOV R20, R10 ;  /* 0x0000000a00147202 */ /* 0x002fc40000000f00 */
[----:B------:R-:W-:Y:S01]  /*19b00*/  MOV R21, R9 ;  /* 0x0000000900157202 */ /* 0x000fe20000000f00 */
[----:B------:R-:W3:Y:S04]  /*19b10*/  LDL.LU R19, [R1+0x44c] ;  /* 0x00044c0001137983 */ /* 0x000ee80000300800 */
[----:B------:R-:W3:Y:S04]  /*19b20*/  LDL.LU R10, [R1+0x264] ;  /* 0x00026400010a7983 */ /* 0x000ee80000300800 */
[----:B------:R-:W3:Y:S04]  /*19b30*/  LDL.LU R9, [R1+0x268] ;  /* 0x0002680001097983 */ /* 0x000ee80000300800 */
[----:B------:R0:W-:Y:S04]  /*19b40*/  STL [R1+0xce4], R7 ;  /* 0x000ce40701007387 */ /* 0x0001e80000100800 */
[----:B0-----:R-:W3:Y:S04]  /*19b50*/  LDL.LU R7, [R1+0x6c4] ;  /* 0x0006c40001077983 */ /* 0x001ee80000300800 */
[----:B------:R0:W-:Y:S04]  /*19b60*/  STL [R1+0xce0], R6 ;  /* 0x000ce00601007387 */ /* 0x0001e80000100800 */
[----:B0-----:R-:W3:Y:S04]  /*19b70*/  LDL.LU R6, [R1+0x6dc] ;  /* 0x0006dc0001067983 */ /* 0x001ee80000300800 */
[----:B----4-:R0:W-:Y:S04]  /*19b80*/  STL.64 [R1+0xe30], R4 ;  /* 0x000e300401007387 */ /* 0x0101e80000100a00 */
[----:B0-----:R-:W4:Y:S04]  /*19b90*/  LDL.LU R5, [R1+0x6d4] ;  /* 0x0006d40001057983 */ /* 0x001f280000300800 */
[----:B------:R-:W4:Y:S01]  /*19ba0*/  LDL.LU.64 R22, [R1+0xe40] ;  /* 0x000e400001167983 */ /* 0x000f220000300a00 */
[----:B--2---:R-:W-:-:S07]  /*19bb0*/  FMUL R27, R0, R27 ;  /* 0x0000001b001b7220 */ /* 0x004fce0000400000 */
[----:B-----5:R-:W-:Y:S01]  /*19bc0*/  HMMA.16816.F32 R24, R12, R20, R24 ;  /* 0x000000140c18723c */ /* 0x020fe20000001818 */
[----:B------:R-:W2:Y:S11]  /*19bd0*/  LDL.LU.64 R20, [R1+0xe38] ;  /* 0x000e380001147983 */ /* 0x000eb60000300a00 */
[----:B------:R-:W-:Y:S11]  /*19be0*/  @!UPT UIADD3 URZ, URZ, URZ, URZ ;  /* 0x0000003f3f3ff290 */ /* 0x000ff6000fffe03f */
[----:B------:R-:W-:Y:S04]  /*19bf0*/  STL.64 [R1+0x290], R24 ;  /* 0x0002901801007387 */ /* 0x000fe80000100a00 */
[----:B------:R0:W-:Y:S04]  /*19c00*/  STL.64 [R1+0x298], R26 ;  /* 0x0002981a01007387 */ /* 0x0001e80000100a00 */
[----:B0-----:R-:W5:Y:S01]  /*19c10*/  LDL.LU R27, [R1+0x260] ;  /* 0x00026000011b7983 */ /* 0x001f620000300800 */
[----:B---3--:R-:W-:-:S03]  /*19c20*/  FADD R24, R8, R7 ;  /* 0x0000000708187221 */ /* 0x008fc60000000000 */
[----:B------:R-:W3:Y:S01]  /*19c30*/  LDL.LU R8, [R1+0x26c] ;  /* 0x00026c0001087983 */ /* 0x000ee20000300800 */
[----:B----4-:R-:W-:-:S05]  /*19c40*/  FADD R4, R6, R5 ;  /* 0x0000000506047221 */ /* 0x010fca0000000000 */
[----:B------:R-:W-:Y:S04]  /*19c50*/  STL [R1+0xc], R4 ;  /* 0x00000c0401007387 */ /* 0x000fe80000100800 */
[----:B------:R-:W0:Y:S01]  /*19c60*/  LDSM.16.M88.4 R4, [R11+0x22800] ;  /* 0x022800000b04783b */ /* 0x000e220000000200 */
[C---:B------:R-:W-:Y:S02]  /*19c70*/  FMUL R16, R29.reuse, R16 ;  /* 0x000000101d107220 */ /* 0x040fe40000400000 */
[----:B------:R-:W-:Y:S02]  /*19c80*/  FMUL R17, R29, R17 ;  /* 0x000000111d117220 */ /* 0x000fe40000400000 */
[C---:B------:R-:W-:Y:S02]  /*19c90*/  FMUL R18, R28.reuse, R18 ;  /* 0x000000121c127220 */ /* 0x040fe40000400000 */
[----:B------:R-:W-:Y:S01]  /*19ca0*/  FMUL R19, R28, R19 ;  /* 0x000000131c137220 */ /* 0x000fe20000400000 */
[----:B------:R-:W-:Y:S01]  /*19cb0*/  STL [R1+0x10], R24 ;  /* 0x0000101801007387 */ /* 0x000fe20000100800 */
[----:B------:R-:W-:-:S02]  /*19cc0*/  FMUL R25, R2, R10 ;  /* 0x0000000a02197220 */ /* 0x000fc40000400000 */
[----:B------:R-:W-:Y:S01]  /*19cd0*/  FMUL R26, R0, R9 ;  /* 0x00000009001a7220 */ /* 0x000fe20000400000 */
[----:B0-----:R0:W-:Y:S01]  /*19ce0*/  STL.64 [R1+0x108], R6 ;  /* 0x0001080601007387 */ /* 0x0011e20000100a00 */
[----:B------:R-:W-:Y:S01]  /*19cf0*/  IMAD.MOV.U32 R10, RZ, RZ, R4 ;  /* 0x000000ffff0a7224 */ /* 0x000fe200078e0004 */
[----:B------:R-:W-:Y:S01]  /*19d00*/  MOV R9, R5 ;  /* 0x0000000500097202 */ /* 0x000fe20000000f00 */
[----:B--2---:R-:W-:Y:S01]  /*19d10*/  HMMA.16816.F32 R16, R20, R4, R16 ;  /* 0x000000041410723c */ /* 0x004fe20000001810 */
[----:B------:R-:W2:Y:S11]  /*19d20*/  LDL.LU.64 R4, [R1+0xe30] ;  /* 0x000e300001047983 */ /* 0x000eb60000300a00 */
[----:B------:R-:W-:Y:S11]  /*19d30*/  @!UPT UIADD3 URZ, URZ, URZ, URZ ;  /* 0x0000003f3f3ff290 */ /* 0x000ff6000fffe03f */
[----:B------:R-:W-:Y:S01]  /*19d40*/  STL.64 [R1+0x270], R16 ;  /* 0x0002701001007387 */ /* 0x000fe20000100a00 */
[----:B0-----:R-:W-:-:S03]  /*19d50*/  MOV R6, R19 ;  /* 0x0000001300067202 */ /* 0x001fc60000000f00 */
[----:B------:R-:W4:Y:S01]  /*19d60*/  LDL.LU R19, [R1] ;  /* 0x0000000001137983 */ /* 0x000f220000300800 */
[----:B------:R-:W-:-:S03]  /*19d70*/  MOV R7, R18 ;  /* 0x0000001200077202 */ /* 0x000fc60000000f00 */
[----:B------:R-:W-:Y:S04]  /*19d80*/  STL.64 [R1+0xe28], R22 ;  /* 0x000e281601007387 */ /* 0x000fe80000100a00 */
[----:B------:R0:W-:Y:S01]  /*19d90*/  STL.64 [R1+0xe20], R20 ;  /* 0x000e201401007387 */ /* 0x0001e20000100a00 */
[----:B-----5:R-:W-:Y:S01]  /*19da0*/  FMUL R24, R2, R27 ;  /* 0x0000001b02187220 */ /* 0x020fe20000400000 */
[----:B0-----:R-:W-:Y:S02]  /*19db0*/  MOV R20, R10 ;  /* 0x0000000a00147202 */ /* 0x001fe40000000f00 */
[----:B------:R-:W5:Y:S01]  /*19dc0*/  LDL.LU R10, [R1+0x6e4] ;  /* 0x0006e400010a7983 */ /* 0x000f620000300800 */
[----:B------:R-:W-:-:S03]  /*19dd0*/  MOV R21, R9 ;  /* 0x0000000900157202 */ /* 0x000fc60000000f00 */
[----:B------:R-:W-:Y:S01]  /*19de0*/  STL [R1+0xcec], R6 ;  /* 0x000cec0601007387 */ /* 0x000fe20000100800 */
[----:B---3--:R-:W-:-:S03]  /*19df0*/  FMUL R27, R0, R8 ;  /* 0x00000008001b7220 */ /* 0x008fc60000400000 */
[----:B------:R-:W-:Y:S04]  /*19e00*/  STL [R1+0xce8], R7 ;  /* 0x000ce80701007387 */ /* 0x000fe80000100800 */
[----:B------:R-:W3:Y:S04]  /*19e10*/  LDL.LU R16, [R1+0x460] ;  /* 0x0004600001107983 */ /* 0x000ee80000300800 */
[----:B------:R-:W3:Y:S04]  /*19e20*/  LDL.LU R17, [R1+0x464] ;  /* 0x0004640001117983 */ /* 0x000ee80000300800 */
[----:B------:R-:W3:Y:S04]  /*19e30*/  LDL.LU R9, [R1+0x468] ;  /* 0x0004680001097983 */ /* 0x000ee80000300800 */
[----:B------:R-:W5:Y:S01]  /*19e40*/  LDL.LU R8, [R1+0x46c] ;  /* 0x00046c0001087983 */ /* 0x000f620000300800 */
[----:B------:R-:W-:Y:S11]  /*19e50*/  HMMA.16816.F32 R20, R12, R20, R24 ;  /* 0x000000140c14723c */ /* 0x000ff60000001818 */
[----:B------:R-:W-:Y:S11]  /*19e60*/  @!UPT UIADD3 URZ, URZ, URZ, URZ ;  /* 0x0000003f3f3ff290 */ /* 0x000ff6000fffe03f */
[----:B------:R-:W-:Y:S01]  /*19e70*/  @!UPT UIADD3 URZ, URZ, URZ, URZ ;  /* 0x0000003f3f3ff290 */ /* 0x000fe2000fffe03f */
[----:B------:R-:W-:Y:S04]  /*19e80*/  STL.64 [R1+0x260], R20 ;  /* 0x0002601401007387 */ /* 0x000fe80000100a00 */
[----:B------:R-:W-:Y:S04]  /*19e90*/  STL.64 [R1+0x268], R22 ;  /* 0x0002681601007387 */ /* 0x000fe80000100a00 */
[----:B------:R-:W0:Y:S04]  /*19ea0*/  LDSM.16.M88.4 R20, [R11+0x22a00] ;  /* 0x022a00000b14783b */ /* 0x000e280000000200 */
[----:B------:R-:W5:Y:S01]  /*19eb0*/  LDL.LU R24, [R1+0x230] ;  /* 0x0002300001187983 */ /* 0x000f620000300800 */
[----:B0-----:R-:W-:-:S02]  /*19ec0*/  MOV R7, R23 ;  /* 0x0000001700077202 */ /* 0x001fc40000000f00 */
[----:B------:R-:W-:Y:S02]  /*19ed0*/  MOV R6, R22 ;  /* 0x0000001600067202 */ /* 0x000fe40000000f00 */
[----:B------:R-:W-:Y:S01]  /*19ee0*/  MOV R25, R20 ;  /* 0x0000001400197202 */ /* 0x000fe20000000f00 */
[----:B--2---:R-:W-:Y:S02]  /*19ef0*/  FADD R3, R3, R4 ;  /* 0x0000000403037221 */ /* 0x004fe40000000000 */
[----:B----4-:R-:W-:-:S05]  /*19f00*/  FADD R5, R5, R19 ;  /* 0x0000001305057221 */ /* 0x010fca0000000000 */
[----:B------:R0:W-:Y:S04]  /*19f10*/  STL [R1], R5 ;  /* 0x0000000501007387 */ /* 0x0001e80000100800 */
[----:B0-----:R-:W2:Y:S04]  /*19f20*/  LDL.LU R5, [R1+0x234] ;  /* 0x0002340001057983 */ /* 0x001ea80000300800 */
[----:B------:R0:W-:Y:S04]  /*19f30*/  STL [R1+0x8], R3 ;  /* 0x0000080301007387 */ /* 0x0001e80000100800 */
[----:B------:R-:W4:Y:S04]  /*19f40*/  LDL.LU R4, [R1+0x238] ;  /* 0x0002380001047983 */ /* 0x000f280000300800 */
[----:B------:R1:W-:Y:S01]  /*19f50*/  STL.64 [R1+0xe8], R22 ;  /* 0x0000e81601007387 */ /* 0x0003e20000100a00 */
[----:B0-----:R-:W-:-:S03]  /*19f60*/  IMAD.MOV.U32 R3, RZ, RZ, R21 ;  /* 0x000000ffff037224 */ /* 0x001fc600078e0015 */
[----:B-1----:R-:W2:Y:S04]  /*19f70*/  LDL.LU.64 R22, [R1+0xe28] ;  /* 0x000e280001167983 */ /* 0x002ea80000300a00 */
[----:B------:R-:W2:Y:S01]  /*19f80*/  LDL.LU.64 R20, [R1+0xe20] ;  /* 0x000e200001147983 */ /* 0x000ea20000300a00 */
[----:B---3--:R-:W-:-:S03]  /*19f90*/  FMUL R18, R28, R9 ;  /* 0x000000091c127220 */ /* 0x008fc60000400000 */
[----:B------:R0:W-:Y:S01]  /*19fa0*/  STL [R1+0xcfc], R7 ;  /* 0x000cfc0701007387 */ /* 0x0001e20000100800 */
[----:B-----5:R-:W-:-:S03]  /*19fb0*/  FMUL R19, R28, R8 ;  /* 0x000000081c137220 */ /* 0x020fc60000400000 */
[----:B------:R-:W-:Y:S04]  /*19fc0*/  STL [R1+0xcf8], R6 ;  /* 0x000cf80601007387 */ /* 0x000fe80000100800 */
[----:B------:R-:W3:Y:S04]  /*19fd0*/  LDL.LU R27, [R1+0x23c] ;  /* 0x00023c00011b7983 */ /* 0x000ee80000300800 */
[----:B------:R-:W5:Y:S04]  /*19fe0*/  LDL.LU R9, [R1+0x470] ;  /* 0x0004700001097983 */ /* 0x000f680000300800 */
[----:B------:R-:W5:Y:S01]  /*19ff0*/  LDL.LU R8, [R1+0x474] ;  /* 0x0004740001087983 */ /* 0x000f620000300800 */
[----:B------:R-:W-:-:S03]  /*1a000*/  FMUL R16, R29, R16 ;  /* 0x000000101d107220 */ /* 0x000fc60000400000 */
[----:B------:R-:W-:Y:S01]  /*1a010*/  STL.64 [R1+0xe18], R10 ;  /* 0x000e180a01007387 */ /* 0x000fe20000100a00 */
[----:B------:R-:W-:Y:S02]  /*1a020*/  FMUL R17, R29, R17 ;  /* 0x000000111d117220 */ /* 0x000fe40000400000 */
[----:B------:R-:W-:Y:S02]  /*1a030*/  FMUL R24, R2, R24 ;  /* 0x0000001802187220 */ /* 0x000fe40000400000 */
[----:B----4-:R-:W-:Y:S01]  /*1a040*/  FMUL R26, R0, R4 ;  /* 0x00000004001a7220 */ /* 0x010fe20000400000 */
[----:B-----5:R1:W-:Y:S04]  /*1a050*/  STL.64 [R1+0xe10], R8 ;  /* 0x000e100801007387 */ /* 0x0203e80000100a00 */
[----:B0-----:R-:W4:Y:S01]  /*1a060*/  LDL.LU R7, [R1+0x478] ;  /* 0x0004780001077983 */ /* 0x001f220000300800 */
[----:B-1----:R-:W-:-:S02]  /*1a070*/  MOV R8, R25 ;  /* 0x0000001900087202 */ /* 0x002fc40000000f00 */
[----:B------:R-:W-:Y:S02]  /*1a080*/  MOV R9, R3 ;  /* 0x0000000300097202 */ /* 0x000fe40000000f00 */
[----:B------:R-:W5:Y:S05]  /*1a090*/  LDL.LU R3, [R1+0x47c] ;  /* 0x00047c0001037983 */ /* 0x000f6a0000300800 */
[----:B--2---:R-:W-:Y:S01]  /*1a0a0*/  HMMA.16816.F32 R16, R20, R8, R16 ;  /* 0x000000081410723c */ /* 0x004fe20000001810 */
[----:B------:R-:W-:Y:S11]  /*1a0b0*/  FMUL R25, R2, R5 ;  /* 0x0000000502197220 */ /* 0x000ff60000400000 */
[----:B------:R-:W-:Y:S11]  /*1a0c0*/  @!UPT UIADD3 URZ, URZ, URZ, URZ ;  /* 0x0000003f3f3ff290 */ /* 0x000ff6000fffe03f */
[----:B------:R0:W-:Y:S04]  /*1a0d0*/  STL.64 [R1+0x250], R16 ;  /* 0x0002501001007387 */ /* 0x0001e80000100a00 */
[----:B------:R1:W-:Y:S04]  /*1a0e0*/  STL.64 [R1+0x258], R18 ;  /* 0x0002581201007387 */ /* 0x0003e80000100a00 */
[----:B0-----:R-:W2:Y:S04]  /*1a0f0*/  LDL.LU R17, [R1+0xc] ;  /* 0x00000c0001117983 */ /* 0x001ea80000300800 */
[----:B-1----:R-:W2:Y:S04]  /*1a100*/  LDL.LU R18, [R1+0x6f0] ;  /* 0x0006f00001127983 */ /* 0x002ea80000300800 */
[----:B------:R-:W2:Y:S04]  /*1a110*/  LDL.LU R19, [R1+0x10] ;  /* 0x0000100001137983 */ /* 0x000ea80000300800 */
[----:B------:R-:W2:Y:S04]  /*1a120*/  LDL.LU R6, [R1+0x200] ;  /* 0x0002000001067983 */ /* 0x000ea80000300800 */
[----:B------:R-:W2:Y:S04]  /*1a130*/  LDL.LU R5, [R1+0x204] ;  /* 0x0002040001057983 */ /* 0x000ea80000300800 */
[----:B------:R-:W2:Y:S04]  /*1a140*/  LDL.LU R4, [R1+0x208] ;  /* 0x0002080001047983 */ /* 0x000ea80000300800 */
[----:B------:R-:W2:Y:S01]  /*1a150*/  LDL.LU.64 R10, [R1+0xe18] ;  /* 0x000e1800010a7983 */ /* 0x000ea20000300a00 */
[----:B---3--:R-:W-:-:S07]  /*1a160*/  FMUL R27, R0, R27 ;  /* 0x0000001b001b7220 */ /* 0x008fce0000400000 */
[----:B------:R-:W-:Y:S01]  /*1a170*/  HMMA.16816.F32 R24, R12, R8, R24 ;  /* 0x000000080c18723c */ /* 0x000fe20000001818 */
[----:B------:R-:W3:Y:S04]  /*1a180*/  LDL.LU.64 R8, [R1+0xe10] ;  /* 0x000e100001087983 */ /* 0x000ee80000300a00 */
[----:B------:R-:W-:Y:S04]  /*1a190*/  STL.64 [R1+0xe08], R14 ;  /* 0x000e080e01007387 */ /* 0x000fe80000100a00 */
[----:B------:R-:W-:Y:S11]  /*1a1a0*/  STL.64 [R1+0xe00], R12 ;  /* 0x000e000c01007387 */ /* 0x000ff60000100a00 */
[----:B------:R-:W-:Y:S03]  /*1a1b0*/  @!UPT UIADD3 URZ, URZ, URZ, URZ ;  /* 0x0000003f3f3ff290 */ /* 0x000fe6000fffe03f */
[----:B------:R-:W-:Y:S04]  /*1a1c0*/  STL.64 [R1+0x230], R24 ;  /* 0x0002301801007387 */ /* 0x000fe80000100a00 */
[----:B------:R-:W-:Y:S04]  /*1a1d0*/  STL.64 [R1+0x238], R26 ;  /* 0x0002381a01007387 */ /* 0x000fe80000100a00 */
[----:B--2---:R-:W0:Y:S01]  /*1a1e0*/  LDSM.16.M88.4 R12, [R11+0x22c00] ;  /* 0x022c00000b0c783b */ /* 0x004e220000000200 */
[----:B------:R-:W-:Y:S02]  /*1a1f0*/  FADD R16, R18, R17 ;  /* 0x0000001112107221 */ /* 0x000fe40000000000 */
[----:B------:R-:W-:-:S03]  /*1a200*/  FADD R10, R10, R19 ;  /* 0x000000130a0a7221 */ /* 0x000fc60000000000 */
[----:B------:R1:W-:Y:S01]  /*1a210*/  STL [R1+0xc], R16 ;  /* 0x00000c1001007387 */ /* 0x0003e20000100800 */
[----:B-----5:R-:W-:-:S03]  /*1a220*/  FMUL R19, R28, R3 ;  /* 0x000000031c137220 */ /* 0x020fc60000400000 */
[----:B------:R-:W-:Y:S01]  /*1a230*/  STL [R1+0x10], R10 ;  /* 0x0000100a01007387 */ /* 0x000fe20000100800 */
[----:B----4-:R-:W-:Y:S02]  /*1a240*/  FMUL R18, R28, R7 ;  /* 0x000000071c127220 */ /* 0x010fe40000400000 */
[C---:B---3--:R-:W-:Y:S02]  /*1a250*/  FMUL R17, R29.reuse, R8 ;  /* 0x000000081d117220 */ /* 0x048fe40000400000 */
[----:B-1----:R-:W-:Y:S02]  /*1a260*/  FMUL R16, R29, R9 ;  /* 0x000000091d107220 */ /* 0x002fe40000400000 */
[----:B------:R-:W-:Y:S01]  /*1a270*/  FMUL R24, R2, R6 ;  /* 0x0000000602187220 */ /* 0x000fe20000400000 */
[----:B0-----:R0:W-:Y:S04]  /*1a280*/  STL.64 [R1+0xd8], R14 ;  /* 0x0000d80e01007387 */ /* 0x0011e80000100a00 */
[----:B------:R-:W2:Y:S04]  /*1a290*/  LDL.LU R3, [R1+0x704] ;  /* 0x0007040001037983 */ /* 0x000ea80000300800 */
[----:B------:R-:W3:Y:S04]  /*1a2a0*/  LDL.LU R7, [R1+0x6f8] ;  /* 0x0006f80001077983 */ /* 0x000ee80000300800 */
[----:B------:R-:W4:Y:S01]  /*1a2b0*/  LDL.LU R27, [R1+0x20c] ;  /* 0x00020c00011b7983 */ /* 0x000f220000300800 */
[----:B------:R-:W-:Y:S01]  /*1a2c0*/  HMMA.16816.F32 R16, R20, R12, R16 ;  /* 0x0000000c1410723c */ /* 0x000fe20000001810 */
[----:B------:R-:W-:-:S02]  /*1a2d0*/  MOV R8, R12 ;  /* 0x0000000c00087202 */ /* 0x000fc40000000f00 */
[----:B------:R-:W-:Y:S01]  /*1a2e0*/  MOV R6, R13 ;  /* 0x0000000d00067202 */ /* 0x000fe20000000f00 */
[----:B0-----:R-:W5:Y:S04]  /*1a2f0*/  LDL.LU.64 R14, [R1+0xe08] ;  /* 0x000e0800010e7983 */ /* 0x001f680000300a00 */
[----:B------:R-:W5:Y:S11]  /*1a300*/  LDL.LU.64 R12, [R1+0xe00] ;  /* 0x000e0000010c7983 */ /* 0x000f760000300a00 */
[----:B------:R-:W-:Y:S04]  /*1a310*/  @!UPT UIADD3 URZ, URZ, URZ, URZ ;  /* 0x0000003f3f3ff290 */ /* 0x000fe8000fffe03f */
[----:B------:R0:W-:Y:S04]  /*1a320*/  STL.64 [R1+0x220], R16 ;  /* 0x0002201001007387 */ /* 0x0001e80000100a00 */
[----:B------:R-:W-:Y:S04]  /*1a330*/  STL.64 [R1+0xdf8], R22 ;  /* 0x000df81601007387 */ /* 0x000fe80000100a00 */
[----:B------:R1:W-:Y:S04]  /*1a340*/  STL.64 [R1+0xdf0], R20 ;  /* 0x000df01401007387 */ /* 0x0003e80000100a00 */
[----:B0-----:R-:W2:Y:S04]  /*1a350*/  LDL.LU R16, [R1] ;  /* 0x0000000001107983 */ /* 0x001ea80000300800 */
[----:B------:R-:W2:Y:S01]  /*1a360*/  LDL.LU R17, [R1+0x714] ;  /* 0x0007140001117983 */ /* 0x000ea20000300800 */
[----:B------:R-:W-:-:S02]  /*1a370*/  FMUL R25, R2, R5 ;  /* 0x0000000502197220 */ /* 0x000fc40000400000 */
[----:B------:R-:W-:Y:S01]  /*1a380*/  FMUL R26, R0, R4 ;  /* 0x00000004001a7220 */ /* 0x000fe20000400000 */
[----:B------:R-:W-:Y:S01]  /*1a390*/  MOV R4, R19 ;  /* 0x0000001300047202 */ /* 0x000fe20000000f00 */
[----:B------:R-:W-:Y:S02]  /*1a3a0*/  IMAD.MOV.U32 R5, RZ, RZ, R18 ;  /* 0x000000ffff057224 */ /* 0x000fe400078e0012 */
[----:B------:R-:W2:Y:S04]  /*1a3b0*/  LDL.LU R18, [R1+0x8] ;  /* 0x0000080001127983 */ /* 0x000ea80000300800 */
[----:B------:R-:W2:Y:S01]  /*1a3c0*/  LDL.LU R19, [R1+0x708] ;  /* 0x0007080001137983 */ /* 0x000ea20000300800 */
[----:B-1----:R-:W-:-:S03]  /*1a3d0*/  MOV R20, R8 ;  /* 0x0000000800147202 */ /* 0x002fc60000000f00 */
[----:B------:R-:W2:Y:S01]  /*1a3e0*/  LDL.LU R10, [R1+0x530] ;  /* 0x00053000010a7983 */ /* 0x000ea20000300800 */
[----:B------:R-:W-:-:S03]  /*1a3f0*/  MOV R21, R6 ;  /* 0x0000000600157202 */ /* 0x000fc60000000f00 */
[----:B------:R-:W2:Y:S04]  /*1a400*/  LDL.LU R9, [R1+0x534] ;  /* 0x0005340001097983 */ /* 0x000ea80000300800 */
[----:B------:R-:W2:Y:S04]  /*1a410*/  LDL.LU R8, [R1+0x538] ;  /* 0x0005380001087983 */ /* 0x000ea80000300800 */
[----:B------:R-:W2:Y:S04]  /*1a420*/  LDL.LU R6, [R1+0x53c] ;  /* 0x00053c0001067983 */ /* 0x000ea80000300800 */
[----:B------:R0:W-:Y:S04]  /*1a430*/  STL [R1+0xcf4], R4 ;  /* 0x000cf40401007387 */ /* 0x0001e80000100800 */
[----:B0-----:R-:W3:Y:S04]  /*1a440*/  LDL.LU R4, [R1+0xc] ;  /* 0x00000c0001047983 */ /* 0x001ee80000300800 */
[----:B------:R-:W-:Y:S04]  /*1a450*/  STL [R1+0xcf0], R5 ;  /* 0x000cf00501007387 */ /* 0x000fe80000100800 */
[----:B------:R-:W3:Y:S01]  /*1a460*/  LDL.LU.64 R22, [R1+0xdf8] ;  /* 0x000df80001167983 */ /* 0x000ee20000300a00 */
[----:B----4-:R-:W-:-:S07]  /*1a470*/  FMUL R27, R0, R27 ;  /* 0x0000001b001b7220 */ /* 0x010fce0000400000 */
[----:B-----5:R-:W-:Y:S01]  /*1a480*/  HMMA.16816.F32 R24, R12, R20, R24 ;  /* 0x000000140c18723c */ /* 0x020fe20000001818 */
[----:B------:R-:W3:Y:S11]  /*1a490*/  LDL.LU.64 R20, [R1+0xdf0] ;  /* 0x000df00001147983 */ /* 0x000ef60000300a00 */
[----:B------:R-:W-:Y:S11]  /*1a4a0*/  @!UPT UIADD3 URZ, URZ, URZ, URZ ;  /* 0x0000003f3f3ff290 */ /* 0x000ff6000fffe03f */
[----:B------:R0:W-:Y:S04]  /*1a4b0*/  STL.64 [R1+0x200], R24 ;  /* 0x0002001801007387 */ /* 0x0001e80000100a00 */
[----:B------:R1:W-:Y:S04]  /*1a4c0*/  STL.64 [R1+0x208], R26 ;  /* 0x0002081a01007387 */ /* 0x0003e80000100a00 */
[----:B0-----:R-:W4:Y:S04]  /*1a4d0*/  LDL.LU R25, [R1+0x1e0] ;  /* 0x0001e00001197983 */ /* 0x001f280000300800 */
[----:B-1----:R-:W5:Y:S04]  /*1a4e0*/  LDL.LU R26, [R1+0x1e4] ;  /* 0x0001e400011a7983 */ /* 0x002f680000300800 */
[----:B------:R-:W4:Y:S04]  /*1a4f0*/  LDL.LU R27, [R1+0x1e8] ;  /* 0x0001e800011b7983 */ /* 0x000f280000300800 */
[----:B------:R-:W-:Y:S04]  /*1a500*/  STL.64 [R1+0xde8], R14 ;  /* 0x000de80e01007387 */ /* 0x000fe80000100a00 */
[----:B------:R2:W-:Y:S04]  /*1a510*/  STL.64 [R1+0xde0], R12 ;  /* 0x000de00c01007387 */ /* 0x0005e80000100a00 */
[----:B------:R-:W4:Y:S01]  /*1a520*/  LDL.LU R5, [R1+0x1ec] ;  /* 0x0001ec0001057983 */ /* 0x000f220000300800 */
[----:B--2---:R-:W-:-:S05]  /*1a530*/  FADD R12, R17, R16 ;  /* 0x00000010110c7221 */ /* 0x004fca0000000000 */
[----:B------:R-:W-:Y:S04]  /*1a540*/  STL [R1+0x4], R12 ;  /* 0x0000040c01007387 */ /* 0x000fe80000100800 */
[----:B------:R-:W0:Y:S01]  /*1a550*/  LDSM.16.M88.4 R12, [R11+0x22e00] ;  /* 0x022e00000b0c783b */ /* 0x000e220000000200 */
[----:B------:R-:W-:Y:S02]  /*1a560*/  FADD R16, R19, R18 ;  /* 0x0000001213107221 */ /* 0x000fe40000000000 */
[----:B------:R-:W-:Y:S02]  /*1a570*/  FMUL R17, R29, R9 ;  /* 0x000000091d117220 */ /* 0x000fe40000400000 */
[C---:B------:R-:W-:Y:S01]  /*1a580*/  FMUL R18, R28.reuse, R8 ;  /* 0x000000081c127220 */ /* 0x040fe20000400000 */
[----:B------:R1:W-:Y:S01]  /*1a590*/  STL [R1], R16 ;  /* 0x0000001001007387 */ /* 0x0003e20000100800 */
[----:B------:R-:W-:-:S02]  /*1a5a0*/  FMUL R19, R28, R6 ;  /* 0x000000061c137220 */ /* 0x000fc40000400000 */
[----:B-1----:R-:W-:Y:S01]  /*1a5b0*/  FMUL R16, R29, R10 ;  /* 0x0000000a1d107220 */ /* 0x002fe20000400000 */
[----:B0-----:R0:W-:Y:S04]  /*1a5c0*/  STL.64 [R1+0xb8], R14 ;  /* 0x0000b80e01007387 */ /* 0x0011e80000100a00 */
[----:B------:R-:W5:Y:S04]  /*1a5d0*/  LDL.LU R9, [R1+0x5f4] ;  /* 0x0005f40001097983 */ /* 0x000f680000300800 */
[----:B------:R-:W5:Y:S04]  /*1a5e0*/  LDL.LU R8, [R1+0x5f8] ;  /* 0x0005f80001087983 */ /* 0x000f680000300800 */
[----:B------:R-:W5:Y:S04]  /*1a5f0*/  LDL.LU R6, [R1+0x5fc] ;  /* 0x0005fc0001067983 */ /* 0x000f680000300800 */
[----:B------:R-:W5:Y:S01]  /*1a600*/  LDL.LU R10, [R1+0x20] ;  /* 0x00002000010a7983 */ /* 0x000f620000300800 */
[----:B---3--:R-:W-:Y:S11]  /*1a610*/  HMMA.16816.F32 R16, R20, R12, R16 ;  /* 0x0000000c1410723c */ /* 0x008ff60000001810 */
[----:B------:R-:W-:Y:S11]  /*1a620*/  @!UPT UIADD3 URZ, URZ, URZ, URZ ;  /* 0x0000003f3f3ff290 */ /* 0x000ff6000fffe03f */
[----:B------:R-:W-:Y:S01]  /*1a630*/  @!UPT UIADD3 URZ, URZ, URZ, URZ ;  /* 0x0000003f3f3ff290 */ /* 0x000fe2000fffe03f */
[----:B------:R1:W-:Y:S04]  /*1a640*/  STL.64 [R1+0x1f0], R16 ;  /* 0x0001f01001007387 */ /* 0x0003e80000100a00 */
[----:B------:R3:W-:Y:S04]  /*1a650*/  STL.64 [R1+0x1f8], R18 ;  /* 0x0001f81201007387 */ /* 0x0007e80000100a00 */
[----:B0-----:R-:W2:Y:S01]  /*1a660*/  LDL.LU.64 R14, [R1+0xde8] ;  /* 0x000de800010e7983 */ /* 0x001ea20000300a00 */
[----:B-1----:R-:W-:Y:S02]  /*1a670*/  MOV R17, R12 ;  /* 0x0000000c00117202 */ /* 0x002fe40000000f00 */
[----:B------:R-:W-:-:S02]  /*1a680*/  MOV R16, R13 ;  /* 0x0000000d00107202 */ /* 0x000fc40000000f00 */
[----:B------:R-:W2:Y:S04]  /*1a690*/  LDL.LU.64 R12, [R1+0xde0] ;  /* 0x000de000010c7983 */ /* 0x000ea80000300a00 */
[----:B---3--:R-:W3:Y:S04]  /*1a6a0*/  LDL.LU R18, [R1+0x10] ;  /* 0x0000100001127983 */ /* 0x008ee80000300800 */
[----:B------:R-:W-:Y:S04]  /*1a6b0*/  STL.64 [R1+0xdd8], R22 ;  /* 0x000dd81601007387 */ /* 0x000fe80000100a00 */
[----:B------:R0:W-:Y:S04]  /*1a6c0*/  STL.64 [R1+0xdd0], R20 ;  /* 0x000dd01401007387 */ /* 0x0001e80000100a00 */
[----:B------:R-:W3:Y:S01]  /*1a6d0*/  LDL.LU R19, [R1+0x5f0] ;  /* 0x0005f00001137983 */ /* 0x000ee20000300800 */
[----:B----4-:R-:W-:-:S02]  /*1a6e0*/  FMUL R24, R2, R25 ;  /* 0x0000001902187220 */ /* 0x010fc40000400000 */
[----:B-----5:R-:W-:Y:S02]  /*1a6f0*/  FMUL R25, R2, R26 ;  /* 0x0000001a02197220 */ /* 0x020fe40000400000 */
[C---:B------:R-:W-:Y:S02]  /*1a700*/  FMUL R26, R0.reuse, R27 ;  /* 0x0000001b001a7220 */ /* 0x040fe40000400000 */
[----:B------:R-:W-:Y:S01]  /*1a710*/  FMUL R27, R0, R5 ;  /* 0x00000005001b7220 */ /* 0x000fe20000400000 */
[----:B0-----:R-:W-:Y:S01]  /*1a720*/  MOV R20, R17 ;  /* 0x0000001100147202 */ /* 0x001fe20000000f00 */
[----:B------:R-:W-:Y:S01]  /*1a730*/  IMAD.MOV.U32 R21, RZ, RZ, R16 ;  /* 0x000000ffff157224 */ /* 0x000fe200078e0010 */
[----:B------:R-:W4:Y:S01]  /*1a740*/  LDL.LU R5, [R1+0x450] ;  /* 0x0004500001057983 */ /* 0x000f220000300800 */
[----:B------:R-:W-:Y:S02]  /*1a750*/  FADD R3, R3, R4 ;  /* 0x0000000403037221 */ /* 0x000fe40000000000 */
[----:B------:R-:W-:-:S03]  /*1a760*/  FMUL R17, R29, R9 ;  /* 0x000000091d117220 */ /* 0x000fc60000400000 */
[----:B--2---:R-:W-:Y:S11]  /*1a770*/  HMMA.16816.F32 R20, R12, R20, R24 ;  /* 0x000000140c14723c */ /* 0x004ff60000001818 */
[----:B------:R-:W-:Y:S11]  /*1a780*/  @!UPT UIADD3 URZ, URZ, URZ, URZ ;  /* 0x0000003f3f3ff290 */ /* 0x000ff6000fffe03f */
[----:B------:R-:W-:Y:S01]  /*1a790*/  @!UPT UIADD3 URZ, URZ, URZ, URZ ;  /* 0x0000003f3f3ff290 */ /* 0x000fe2000fffe03f */
[----:B------:R-:W-:Y:S04]  /*1a7a0*/  STL.64 [R1+0x1e0], R20 ;  /* 0x0001e01401007387 */ /* 0x000fe80000100a00 */
[----:B------:R-:W-:Y:S04]  /*1a7b0*/  STL.64 [R1+0x1e8], R22 ;  /* 0x0001e81601007387 */ /* 0x000fe80000100a00 */
[----:B------:R-:W0:Y:S01]  /*1a7c0*/  LDSM.16.M88.4 R20, [R11+0x23000] ;  /* 0x023000000b14783b */ /* 0x000e220000000200 */
[----:B---3--:R-:W-:-:S03]  /*1a7d0*/  FADD R7, R7, R18 ;  /* 0x0000001207077221 */ /* 0x008fc60000000000 */
[----:B------:R-:W2:Y:S04]  /*1a7e0*/  LDL.LU R4, [R1+0x454] ;  /* 0x0004540001047983 */ /* 0x000ea80000300800 */
[----:B------:R1:W-:Y:S01]  /*1a7f0*/  STL [R1+0xc], R3 ;  /* 0x00000c0301007387 */ /* 0x0003e20000100800 */
[----:B------:R-:W-:Y:S02]  /*1a800*/  FMUL R16, R29, R19 ;  /* 0x000000131d107220 */ /* 0x000fe40000400000 */
[C---:B------:R-:W-:Y:S01]  /*1a810*/  FMUL R19, R28.reuse, R6 ;  /* 0x000000061c137220 */ /* 0x040fe20000400000 */
[----:B-1----:R-:W3:Y:S04]  /*1a820*/  LDL.LU R3, [R1+0x458] ;  /* 0x0004580001037983 */ /* 0x002ee80000300800 */
[----:B------:R1:W-:Y:S01]  /*1a830*/  STL [R1+0x8], R7 ;  /* 0x0000080701007387 */ /* 0x0003e20000100800 */
[----:B------:R-:W-:-:S03]  /*1a840*/  FMUL R18, R28, R8 ;  /* 0x000000081c127220 */ /* 0x000fc60000400000 */
[----:B0-----:R0:W-:Y:S01]  /*1a850*/  STL.64 [R1+0xa8], R22 ;  /* 0x0000a81601007387 */ /* 0x0011e20000100a00 */
[----:B------:R-:W-:Y:S02]  /*1a860*/  MOV R24, R20 ;  /* 0x0000001400187202 */ /* 0x000fe40000000f00 */
[----:B-1----:R-:W-:Y:S01]  /*1a870*/  MOV R7, R21 ;  /* 0x0000001500077202 */ /* 0x002fe20000000f00 */
[----:B0-----:R-:W5:Y:S04]  /*1a880*/  LDL.LU.64 R22, [R1+0xdd8] ;  /* 0x000dd80001167983 */ /* 0x001f680000300a00 */
[----:B------:R-:W5:Y:S04]  /*1a890*/  LDL.LU.64 R20, [R1+0xdd0] ;  /* 0x000dd00001147983 */ /* 0x000f680000300a00 */
[----:B------:R-:W4:Y:S04]  /*1a8a0*/  LDL.LU R6, [R1+0x45c] ;  /* 0x00045c0001067983 */ /* 0x000f280000300800 */
[----:B------:R-:W4:Y:S04]  /*1a8b0*/  LDL.LU R9, [R1+0x610] ;  /* 0x0006100001097983 */ /* 0x000f280000300800 */
[----:B------:R-:W4:Y:S04]  /*1a8c0*/  LDL.LU R8, [R1+0x614] ;  /* 0x0006140001087983 */ /* 0x000f280000300800 */
[----:B------:R-:W-:Y:S01]  /*1a8d0*/  STL.64 [R1+0xdc8], R10 ;  /* 0x000dc80a01007387 */ /* 0x000fe20000100a00 */
[----:B--2---:R-:W-:-:S02]  /*1a8e0*/  FMUL R25, R2, R4 ;  /* 0x0000000402197220 */ /* 0x004fc40000400000 */
[----:B---3--:R-:W-:Y:S01]  /*1a8f0*/  FMUL R26, R0, R3 ;  /* 0x00000003001a7220 */ /* 0x008fe20000400000 */
[----:B----4-:R0:W-:Y:S02]  /*1a900*/  STL.64 [R1+0xdc0], R8 ;  /* 0x000dc00801007387 */ /* 0x0101e40000100a00 */
[----:B0-----:R-:W-:Y:S02]  /*1a910*/  MOV R8, R24 ;  /* 0x0000001800087202 */ /* 0x001fe40000000f00 */
[----:B------:R-:W-:Y:S01]  /*1a920*/  MOV R9, R7 ;  /* 0x0000000700097202 */ /* 0x000fe20000000f00 */
[----:B------:R-:W-:Y:S01]  /*1a930*/  FMUL R24, R2, R5 ;  /* 0x0000000502187220 */ /* 0x000fe20000400000 */
[----:B------:R-:W2:Y:S05]  /*1a940*/  LDL.LU R7, [R1+0x618] ;  /* 0x0006180001077983 */ /* 0x000eaa0000300800 */
[-C--:B-----5:R-:W-:Y:S01]  /*1a950*/  HMMA.16816.F32 R16, R20, R8.reuse, R16 ;  /* 0x000000081410723c */ /* 0x0a0fe20000001810 */
[----:B------:R-:W-:Y:S11]  /*1a960*/  FMUL R27, R0, R6 ;  /* 0x00000006001b7220 */ /* 0x000ff60000400000 */
[----:B------:R-:W-:Y:S11]  /*1a970*/  @!UPT UIADD3 URZ, URZ, URZ, URZ ;  /* 0x0000003f3f3ff290 */ /* 0x000ff6000fffe03f */
[----:B------:R0:W-:Y:S01]  /*1a980*/  STL.64 [R1+0x1d0], R16 ;  /* 0x0001d01001007387 */ /* 0x0001e20000100a00 */
[----:B------:R-:W-:Y:S02]  /*1a990*/  MOV R5, R19 ;  /* 0x0000001300057202 */ /* 0x000fe40000000f00 */
[----:B------:R-:W-:Y:S01]  /*1a9a0*/  MOV R4, R18 ;  /* 0x0000001200047202 */ /* 0x000fe20000000f00 */
[----:B0-----:R-:W3:Y:S04]  /*1a9b0*/  LDL.LU R17, [R1+0x4] ;  /* 0x0000040001117983 */ /* 0x001ee80000300800 */
[----:B------:R-:W3:Y:S04]  /*1a9c0*/  LDL.LU R18, [R1+0x30] ;  /* 0x0000300001127983 */ /* 0x000ee80000300800 */
[----:B------:R-:W4:Y:S04]  /*1a9d0*/  LDL.LU R19, [R1] ;  /* 0x0000000001137983 */ /* 0x000f280000300800 */
[----:B------:R-:W5:Y:S04]  /*1a9e0*/  LDL.LU R3, [R1+0x61c] ;  /* 0x00061c0001037983 */ /* 0x000f680000300800 */
[----:B------:R0:W-:Y:S04]  /*1a9f0*/  STL [R1+0xd20], R5 ;  /* 0x000d200501007387 */ /* 0x0001e80000100800 */
[----:B------:R1:W-:Y:S04]  /*1aa00*/  STL [R1+0xd00], R4 ;  /* 0x000d000401007387 */ /* 0x0003e80000100800 */
[----:B------:R-:W2:Y:S04]  /*1aa10*/  LDL.LU R6, [R1+0x480] ;  /* 0x0004800001067983 */ /* 0x000ea80000300800 */
[----:B0-----:R-:W2:Y:S04]  /*1aa20*/  LDL.LU R5, [R1+0x484] ;  /* 0x0004840001057983 */ /* 0x001ea80000300800 */
[----:B-1----:R-:W2:Y:S04]  /*1aa30*/  LDL.LU R4, [R1+0x488] ;  /* 0x0004880001047983 */ /* 0x002ea80000300800 */
[----:B------:R-:W2:Y:S01]  /*1aa40*/  LDL.LU.64 R10, [R1+0xdc8] ;  /* 0x000dc800010a7983 */ /* 0x000ea20000300a00 */
[----:B------:R-:W-:Y:S03]  /*1aa50*/  HMMA.16816.F32 R24, R12, R8, R24 ;  /* 0x000000080c18723c */ /* 0x000fe60000001818 */
[----:B------:R-:W5:Y:S04]  /*1aa60*/  LDL.LU.64 R8, [R1+0xdc0] ;  /* 0x000dc00001087983 */ /* 0x000f680000300a00 */
[----:B------:R-:W-:Y:S04]  /*1aa70*/  STL.64 [R1+0xdb8], R14 ;  /* 0x000db80e01007387 */ /* 0x000fe80000100a00 */
[----:B------:R-:W-:Y:S11]  /*1aa80*/  STL.64 [R1+0xdb0], R12 ;  /* 0x000db00c01007387 */ /* 0x000ff60000100a00 */
[----:B------:R-:W-:Y:S01]  /*1aa90*/  @!UPT UIADD3 URZ, URZ, URZ, URZ ;  /* 0x0000003f3f3ff290 */ /* 0x000fe2000fffe03f */
[----:B------:R-:W-:Y:S04]  /*1aaa0*/  STL.64 [R1+0x1b0], R24 ;  /* 0x0001b01801007387 */ /* 0x000fe80000100a00 */
[----:B------:R-:W-:Y:S01]  /*1aab0*/  STL.64 [R1+0x1b8], R26 ;  /* 0x0001b81a01007387 */ /* 0x000fe20000100a00 */
[----:B---3--:R-:W-:-:S03]  /*1aac0*/  FADD R16, R18, R17 ;  /* 0x0000001112107221 */ /* 0x008fc60000000000 */
[----:B--2---:R-:W0:Y:S01]  /*1aad0*/  LDSM.16.M88.4 R12, [R11+0x23200] ;  /* 0x023200000b0c783b */ /* 0x004e220000000200 */
[----:B----4-:R-:W-:Y:S02]  /*1aae0*/  FADD R10, R10, R19 ;  /* 0x000000130a0a7221 */ /* 0x010fe40000000000 */
[C---:B------:R-:W-:Y:S01]  /*1aaf0*/  FMUL R18, R28.reuse, R7 ;  /* 0x000000071c127220 */ /* 0x040fe20000400000 */
[----:B------:R1:W-:Y:S01]  /*1ab00*/  STL [R1+0x10], R16 ;  /* 0x0000101001007387 */ /* 0x0003e20000100800 */
[C---:B-----5:R-:W-:Y:S02]  /*1ab10*/  FMUL R17, R29.reuse, R8 ;  /* 0x000000081d117220 */ /* 0x060fe40000400000 */
[----:B------:R-:W-:Y:S02]  /*1ab20*/  FMUL R19, R28, R3 ;  /* 0x000000031c137220 */ /* 0x000fe40000400000 */
[----:B-1----:R-:W-:Y:S01]  /*1ab30*/  FMUL R16, R29, R9 ;  /* 0x000000091d107220 */ /* 0x002fe20000400000 */
[----:B------:R1:W-:Y:S01]  /*1ab40*/  STL [R1+0x4], R10 ;  /* 0x0000040a01007387 */ /* 0x0003e20000100800 */
[----:B------:R-:W-:-:S05]  /*1ab50*/  FMUL R25, R2, R5 ;  /* 0x0000000502197220 */ /* 0x000fca0000400000 */
[----:B0-----:R-:W-:Y:S01]  /*1ab60*/  HMMA.16816.F32 R16, R20, R12, R16 ;  /* 0x0000000c1410723c */ /* 0x001fe20000001810 */
[----:B------:R0:W-:Y:S04]  /*1ab70*/  STL.64 [R1+0x88], R14 ;  /* 0x0000880e01007387 */ /* 0x0001e80000100a00 */
[----:B------:R-:W2:Y:S01]  /*1ab80*/  LDL.LU R3, [R1+0x48c] ;  /* 0x00048c0001037983 */ /* 0x000ea20000300800 */
[----:B------:R-:W-:-:S03]  /*1ab90*/  FMUL R26, R0, R4 ;  /* 0x00000004001a7220 */ /* 0x000fc60000400000 */
[----:B-1----:R-:W3:Y:S01]  /*1aba0*/  LDL.LU R10, [R1+0x624] ;  /* 0x00062400010a7983 */ /* 0x002ee20000300800 */
[----:B------:R-:W-:-:S03]  /*1abb0*/  IMAD.MOV.U32 R5, RZ, RZ, R12 ;  /* 0x000000ffff057224 */ /* 0x000fc600078e000c */
[----:B------:R-:W4:Y:S01]  /*1abc0*/  LDL.LU R9, [R1+0x628] ;  /* 0x0006280001097983 */ /* 0x000f220000300800 */
[----:B------:R-:W-:-:S09]  /*1abd0*/  MOV R4, R13 ;  /* 0x0000000d00047202 */ /* 0x000fd20000000f00 */
[----:B------:R1:W-:Y:S04]  /*1abe0*/  STL.64 [R1+0x190], R16 ;  /* 0x0001901001007387 */ /* 0x0003e80000100a00 */
[----:B------:R-:W-:Y:S04]  /*1abf0*/  STL.64 [R1+0x198], R18 ;  /* 0x0001981201007387 */ /* 0x000fe80000100a00 */
[----:B0-----:R-:W5:Y:S04]  /*1ac00*/  LDL.LU.64 R14, [R1+0xdb8] ;  /* 0x000db800010e7983 */ /* 0x001f680000300a00 */
[----:B------:R-:W5:Y:S01]  /*1ac10*/  LDL.LU.64 R12, [R1+0xdb0] ;  /* 0x000db000010c7983 */ /* 0x000f620000300a00 */
[----:B------:R-:W-:-:S03]  /*1ac20*/  FMUL R24, R2, R6 ;  /* 0x0000000602187220 */ /* 0x000fc60000400000 */
[----:B------:R-:W-:Y:S04]  /*1ac30*/  STL.64 [R1+0xda8], R22 ;  /* 0x000da81601007387 */ /* 0x000fe80000100a00 */
[----:B------:R0:W-:Y:S04]  /*1ac40*/  STL.64 [R1+0xda0], R20 ;  /* 0x000da01401007387 */ /* 0x0001e80000100a00 */
[----:B-1----:R-:W3:Y:S04]  /*1ac50*/  LDL.LU R16, [R1+0x24] ;  /* 0x0000240001107983 */ /* 0x002ee80000300800 */
[----:B------:R-:W3:Y:S01]  /*1ac60*/  LDL.LU R17, [R1+0x8] ;  /* 0x0000080001117983 */ /* 0x000ee20000300800 */
[----:B0-----:R-:W-:-:S03]  /*1ac70*/  MOV R20, R5 ;  /* 0x0000000500147202 */ /* 0x001fc60000000f00 */
[----:B------:R-:W3:Y:S01]  /*1ac80*/  LDL.LU R18, [R1+0x14] ;  /* 0x0000140001127983 */ /* 0x000ee20000300800 */
[----:B------:R-:W-:-:S03]  /*1ac90*/  MOV R21, R4 ;  /* 0x0000000400157202 */ /* 0x000fc60000000f00 */
[----:B------:R-:W3:Y:S04]  /*1aca0*/  LDL.LU R19, [R1+0x620] ;  /* 0x0006200001137983 */ /* 0x000ee80000300800 */
[----:B------:R-:W3:Y:S04]  /*1acb0*/  LDL.LU R7, [R1+0x62c] ;  /* 0x00062c0001077983 */ /* 0x000ee80000300800 */
[----:B------:R-:W3:Y:S04]  /*1acc0*/  LDL.LU R6, [R1+0x5e0] ;  /* 0x0005e00001067983 */ /* 0x000ee80000300800 */
[----:B------:R-:W3:Y:S04]  /*1acd0*/  LDL.LU R5, [R1+0x5e4] ;  /* 0x0005e40001057983 */ /* 0x000ee80000300800 */
[----:B------:R-:W3:Y:S04]  /*1ace0*/  LDL.LU R4, [R1+0x5e8] ;  /* 0x0005e80001047983 */ /* 0x000ee80000300800 */
[----:B------:R-:W3:Y:S04]  /*1acf0*/  LDL.LU R8, [R1+0x40] ;  /* 0x0000400001087983 */ /* 0x000ee80000300800 */
[----:B------:R-:W3:Y:S01]  /*1ad00*/  LDL.LU.64 R22, [R1+0xda8] ;  /* 0x000da80001167983 */ /* 0x000ee20000300a00 */
[----:B--2---:R-:W-:-:S07]  /*1ad10*/  FMUL R27, R0, R3 ;  /* 0x00000003001b7220 */ /* 0x004fce0000400000 */
[----:B-----5:R-:W-:Y:S01]  /*1ad20*/  HMMA.16816.F32 R24, R12, R20, R24 ;  /* 0x000000140c18723c */ /* 0x020fe20000001818 */
[----:B------:R-:W2:Y:S11]  /*1ad30*/  LDL.LU.64 R20, [R1+0xda0] ;  /* 0x000da00001147983 */ /* 0x000eb60000300a00 */
[----:B------:R-:W-:Y:S11]  /*1ad40*/  @!UPT UIADD3 URZ, URZ, URZ, URZ ;  /* 0x0000003f3f3ff290 */ /* 0x000ff6000fffe03f */
[----:B------:R-:W-:Y:S04]  /*1ad50*/  STL.64 [R1+0x180], R24 ;  /* 0x0001801801007387 */ /* 0x000fe80000100a00 */
[----:B------:R0:W-:Y:S04]  /*1ad60*/  STL.64 [R1+0x188], R26 ;  /* 0x0001881a01007387 */ /* 0x0001e80000100a00 */
[----:B0-----:R-:W5:Y:S04]  /*1ad70*/  LDL.LU R27, [R1+0xc] ;  /* 0x00000c00011b7983 */ /* 0x001f680000300800 */
[----:B------:R-:W-:Y:S04]  /*1ad80*/  STL.64 [R1+0xd98], R14 ;  /* 0x000d980e01007387 */ /* 0x000fe80000100a00 */
[----:B------:R-:W-:Y:S04]  /*1ad90*/  STL.64 [R1+0xd90], R12 ;  /* 0x000d900c01007387 */ /* 0x000fe80000100a00 */
[----:B------:R-:W0:Y:S01]  /*1ada0*/  LDSM.16.M88.4 R12, [R11+0x23400] ;  /* 0x023400000b0c783b */ /* 0x000e220000000200 */
[----:B---3--:R-:W-:-:S03]  /*1adb0*/  FADD R17, R18, R17 ;  /* 0x0000001112117221 */ /* 0x008fc60000000000 */
[----:B------:R-:W3:Y:S01]  /*1adc0*/  LDL.LU R3, [R1+0x5ec] ;  /* 0x0005ec0001037983 */ /* 0x000ee20000300800 */
[----:B----4-:R-:W-:Y:S02]  /*1add0*/  FMUL R18, R28, R9 ;  /* 0x000000091c127220 */ /* 0x010fe40000400000 */
[----:B------:R-:W-:Y:S02]  /*1ade0*/  FMUL R25, R2, R5 ;  /* 0x0000000502197220 */ /* 0x000fe40000400000 */
[----:B------:R-:W-:Y:S01]  /*1adf0*/  FMUL R26, R0, R4 ;  /* 0x00000004001a7220 */ /* 0x000fe20000400000 */
[----:B0-----:R-:W-:Y:S02]  /*1ae00*/  MOV R5, R12 ;  /* 0x0000000c00057202 */ /* 0x001fe40000000f00 */
[----:B------:R-:W-:Y:S01]  /*1ae10*/  MOV R4, R13 ;  /* 0x0000000d00047202 */ /* 0x000fe20000000f00 */
[----:B-----5:R-:W-:-:S05]  /*1ae20*/  FADD R16, R16, R27 ;  /* 0x0000001b10107221 */ /* 0x020fca0000000000 */
[----:B------:R0:W-:Y:S04]  /*1ae30*/  STL [R1+0xc], R16 ;  /* 0x00000c1001007387 */ /* 0x0001e80000100800 */
[----:B------:R1:W-:Y:S01]  /*1ae40*/  STL [R1], R17 ;  /* 0x0000001101007387 */ /* 0x0003e20000100800 */
[C---:B0-----:R-:W-:Y:S02]  /*1ae50*/  FMUL R16, R29.reuse, R19 ;  /* 0x000000131d107220 */ /* 0x041fe40000400000 */
[----:B------:R-:W-:Y:S02]  /*1ae60*/  FMUL R19, R28, R7 ;  /* 0x000000071c137220 */ /* 0x000fe40000400000 */
[----:B-1----:R-:W-:-:S07]  /*1ae70*/  FMUL R17, R29, R10 ;  /* 0x0000000a1d117220 */ /* 0x002fce0000400000 */
[----:B--2---:R-:W-:Y:S01]  /*1ae80*/  HMMA.16816.F32 R16, R20, R12, R16 ;  /* 0x0000000c1410723c */ /* 0x004fe20000001810 */
[----:B------:R0:W-:Y:S11]  /*1ae90*/  STL.64 [R1+0x68], R14 ;  /* 0x0000680e01007387 */ /* 0x0001f60000100a00 */
[----:B------:R-:W-:Y:S11]  /*1aea0*/  @!UPT UIADD3 URZ, URZ, URZ, URZ ;  /* 0x0000003f3f3ff290 */ /* 0x000ff6000fffe03f */
[----:B------:R-:W-:Y:S04]  /*1aeb0*/  STL.64 [R1+0x160], R16 ;  /* 0x0001601001007387 */ /* 0x000fe80000100a00 */
[----:B------:R1:W-:Y:S04]  /*1aec0*/  STL.64 [R1+0x168], R18 ;  /* 0x0001681201007387 */ /* 0x0003e80000100a00 */
[----:B0-----:R-:W2:Y:S04]  /*1aed0*/  LDL.LU.64 R14, [R1+0xd98] ;  /* 0x000d9800010e7983 */ /* 0x001ea80000300a00 */
[----:B------:R-:W2:Y:S01]  /*1aee0*/  LDL.LU.64 R12, [R1+0xd90] ;  /* 0x000d9000010c7983 */ /* 0x000ea20000300a00 */
[----:B------:R-:W-:-:S03]  /*1aef0*/  FMUL R24, R2, R6 ;  /* 0x0000000602187220 */ /* 0x000fc60000400000 */
[----:B------:R-:W-:Y:S01]  /*1af00*/  STL.64 [R1+0xd88], R22 ;  /* 0x000d881601007387 */ /* 0x000fe20000100a00 */
[----:B---3--:R-:W-:-:S03]  /*1af10*/  FMUL R27, R0, R3 ;  /* 0x00000003001b7220 */ /* 0x008fc60000400000 */
[----:B------:R0:W-:Y:S04]  /*1af20*/  STL.64 [R1+0xd80], R20 ;  /* 0x000d801401007387 */ /* 0x0001e80000100a00 */
[----:B-1----:R-:W3:Y:S04]  /*1af30*/  LDL.LU R19, [R1+0x4] ;  /* 0x0000040001137983 */ /* 0x002ee80000300800 */
[----:B------:R-:W4:Y:S01]  /*1af40*/  LDL.LU R16, [R1+0x640] ;  /* 0x0006400001107983 */ /* 0x000f220000300800 */
[----:B0-----:R-:W-:Y:S01]  /*1af50*/  MOV R20, R5 ;  /* 0x0000000500147202 */ /* 0x001fe20000000f00 */
[----:B------:R-:W-:-:S02]  /*1af60*/  IMAD.MOV.U32 R21, RZ, RZ, R4 ;  /* 0x000000ffff157224 */ /* 0x000fc400078e0004 */
        /* <DEDUP_REMOVED lines=8> */
[----:B------:R-:W3:Y:S01]  /*1aff0*/  LDL.LU.64 R22, [R1+0xd88] ;  /* 0x000d880001167983 */ /* 0x000ee20000300a00 */
[----:B--2---:R-:W-:Y:S03]  /*1b000*/  HMMA.16816.F32 R24, R12, R20, R24 ;  /* 0x000000140c18723c */ /* 0x004fe60000001818 */
[----:B------:R-:W2:Y:S11]  /*1b010*/  LDL.LU.64 R20, [R1+0xd80] ;  /* 0x000d800001147983 */ /* 0x000eb60000300a00 */
[----:B------:R-:W-:Y:S09]  /*1b020*/  @!UPT UIADD3 URZ, URZ, URZ, URZ ;  /* 0x0000003f3f3ff290 */ /* 0x000ff2000fffe03f */
[----:B------:R-:W-:Y:S01]  /*1b030*/  STL.64 [R1+0x150], R24 ;  /* 0x0001501801007387 */ /* 0x000fe20000100a00 */
[----:B------:R-:W-:-:S03]  /*1b040*/  MOV R3, R27 ;  /* 0x0000001b00037202 */ /* 0x000fc60000000f00 */
[----:B------:R0:W-:Y:S04]  /*1b050*/  STL [R1+0x158], R26 ;  /* 0x0001581a01007387 */ /* 0x0001e80000100800 */
[----:B0-----:R-:W2:Y:S04]  /*1b060*/  LDL.LU R26, [R1+0x10] ;  /* 0x00001000011a7983 */ /* 0x001ea80000300800 */
[----:B------:R-:W2:Y:S04]  /*1b070*/  LDL.LU R27, [R1+0x44] ;  /* 0x00004400011b7983 */ /* 0x000ea80000300800 */
[----:B------:R-:W-:Y:S04]  /*1b080*/  STL.64 [R1+0xd78], R14 ;  /* 0x000d780e01007387 */ /* 0x000fe80000100a00 */
[----:B------:R-:W-:Y:S04]  /*1b090*/  STL.64 [R1+0xd70], R12 ;  /* 0x000d700c01007387 */ /* 0x000fe80000100a00 */
[----:B------:R0:W-:Y:S04]  /*1b0a0*/  STL [R1+0xa04], R3 ;  /* 0x000a040301007387 */ /* 0x0001e80000100800 */
[----:B0-----:R-:W2:Y:S01]  /*1b0b0*/  LDL.LU R3, [R1+0x60c] ;  /* 0x00060c0001037983 */ /* 0x001ea20000300800 */
[----:B---3--:R-:W-:-:S02]  /*1b0c0*/  FADD R8, R8, R19 ;  /* 0x0000001308087221 */ /* 0x008fc40000000000 */
[C---:B----4-:R-:W-:Y:S02]  /*1b0d0*/  FMUL R16, R29.reuse, R16 ;  /* 0x000000101d107220 */ /* 0x050fe40000400000 */
[----:B-----5:R-:W-:Y:S02]  /*1b0e0*/  FMUL R17, R29, R17 ;  /* 0x000000111d117220 */ /* 0x020fe40000400000 */
[C---:B------:R-:W-:Y:S02]  /*1b0f0*/  FMUL R18, R28.reuse, R18 ;  /* 0x000000121c127220 */ /* 0x040fe40000400000 */
[----:B------:R-:W-:Y:S02]  /*1b100*/  FMUL R19, R28, R10 ;  /* 0x0000000a1c137220 */ /* 0x000fe40000400000 */
[----:B------:R-:W-:Y:S02]  /*1b110*/  FMUL R25, R2, R7 ;  /* 0x0000000702197220 */ /* 0x000fe40000400000 */
[----:B--2---:R-:W-:-:S05]  /*1b120*/  FADD R12, R27, R26 ;  /* 0x0000001a1b0c7221 */ /* 0x004fca0000000000 */
[----:B------:R-:W-:Y:S04]  /*1b130*/  STL [R1+0x10], R12 ;  /* 0x0000100c01007387 */ /* 0x000fe80000100800 */
[----:B------:R-:W0:Y:S01]  /*1b140*/  LDSM.16.M88.4 R12, [R11+0x23600] ;  /* 0x023600000b0c783b */ /* 0x000e220000000200 */
[----:B------:R-:W-:Y:S01]  /*1b150*/  FMUL R26, R0, R6 ;  /* 0x00000006001a7220 */ /* 0x000fe20000400000 */
[----:B0-----:R-:W-:Y:S02]  /*1b160*/  HMMA.16816.F32 R16, R20, R12, R16 ;  /* 0x0000000c1410723c */ /* 0x001fe40000001810 */
[----:B------:R0:W-:Y:S01]  /*1b170*/  STL.64 [R1+0x48], R14 ;  /* 0x0000480e01007387 */ /* 0x0001e20000100a00 */
[----:B------:R-:W-:Y:S02]  /*1b180*/  MOV R7, R12 ;  /* 0x0000000c00077202 */ /* 0x000fe40000000f00 */
[----:B------:R-:W-:Y:S11]  /*1b190*/  MOV R6, R13 ;  /* 0x0000000d00067202 */ /* 0x000ff60000000f00 */
[----:B------:R-:W-:Y:S07]  /*1b1a0*/  @!UPT UIADD3 URZ, URZ, URZ, URZ ;  /* 0x0000003f3f3ff290 */ /* 0x000fee000fffe03f */
[----:B------:R-:W-:Y:S04]  /*1b1b0*/  STL.64 [R1+0x130], R16 ;  /* 0x0001301001007387 */ /* 0x000fe80000100a00 */
[----:B------:R-:W-:Y:S04]  /*1b1c0*/  STL.64 [R1+0x138], R18 ;  /* 0x0001381201007387 */ /* 0x000fe80000100a00 */
[----:B0-----:R-:W2:Y:S04]  /*1b1d0*/  LDL.LU.64 R14, [R1+0xd78] ;  /* 0x000d7800010e7983 */ /* 0x001ea80000300a00 */
[----:B------:R-:W2:Y:S04]  /*1b1e0*/  LDL.LU.64 R12, [R1+0xd70] ;  /* 0x000d7000010c7983 */ /* 0x000ea80000300a00 */
[----:B------:R0:W-:Y:S04]  /*1b1f0*/  STL.64 [R1+0xd68], R22 ;  /* 0x000d681601007387 */ /* 0x0001e80000100a00 */
[----:B0-----:R-:W3:Y:S04]  /*1b200*/  LDL.LU R22, [R1+0xc] ;  /* 0x00000c0001167983 */ /* 0x001ee80000300800 */
[----:B------:R-:W4:Y:S01]  /*1b210*/  LDL.LU R23, [R1] ;  /* 0x0000000001177983 */ /* 0x000f220000300800 */
[----:B------:R-:W-:Y:S01]  /*1b220*/  FMUL R24, R2, R9 ;  /* 0x0000000902187220 */ /* 0x000fe20000400000 */
[----:B------:R-:W-:Y:S01]  /*1b230*/  MOV R16, R7 ;  /* 0x0000000700107202 */ /* 0x000fe20000000f00 */
[----:B------:R-:W-:Y:S01]  /*1b240*/  FMUL R27, R0, R3 ;  /* 0x00000003001b7220 */ /* 0x000fe20000400000 */
[----:B------:R-:W-:Y:S01]  /*1b250*/  STL.64 [R1+0xd60], R20 ;  /* 0x000d601401007387 */ /* 0x000fe20000100a00 */
[----:B------:R-:W-:-:S03]  /*1b260*/  MOV R17, R6 ;  /* 0x0000000600117202 */ /* 0x000fc60000000f00 */
[----:B------:R-:W5:Y:S04]  /*1b270*/  LDL.LU R9, [R1+0x74] ;  /* 0x0000740001097983 */ /* 0x000f680000300800 */
[----:B------:R-:W5:Y:S01]  /*1b280*/  LDL.LU R10, [R1+0x70] ;  /* 0x00007000010a7983 */ /* 0x000f620000300800 */
[----:B--2---:R-:W-:Y:S01]  /*1b290*/  HMMA.16816.F32 R16, R12, R16, R24 ;  /* 0x000000100c10723c */ /* 0x004fe20000001818 */
[----:B---3--:R-:W-:Y:S02]  /*1b2a0*/  FADD R5, R5, R22 ;  /* 0x0000001605057221 */ /* 0x008fe40000000000 */
[----:B----4-:R-:W-:Y:S02]  /*1b2b0*/  FADD R4, R4, R23 ;  /* 0x0000001704047221 */ /* 0x010fe40000000000 */
[----:B------:R-:W0:Y:S11]  /*1b2c0*/  LDSM.16.M88.4 R20, [R11+0x23800] ;  /* 0x023800000b14783b */ /* 0x000e360000000200 */
[----:B------:R-:W-:Y:S07]  /*1b2d0*/  @!UPT UIADD3 URZ, URZ, URZ, URZ ;  /* 0x0000003f3f3ff290 */ /* 0x000fee000fffe03f */
[----:B------:R1:W-:Y:S01]  /*1b2e0*/  STL.64 [R1+0x110], R16 ;  /* 0x0001101001007387 */ /* 0x0003e20000100a00 */
[----:B------:R-:W-:-:S03]  /*1b2f0*/  MOV R3, R18 ;  /* 0x0000001200037202 */ /* 0x000fc60000000f00 */
[----:B------:R2:W-:Y:S04]  /*1b300*/  STL [R1+0x11c], R19 ;  /* 0x00011c1301007387 */ /* 0x0005e80000100800 */
[----:B-1----:R-:W3:Y:S04]  /*1b310*/  LDL.LU R16, [R1+0x660] ;  /* 0x0006600001107983 */ /* 0x002ee80000300800 */
[----:B------:R-:W4:Y:S04]  /*1b320*/  LDL.LU R17, [R1+0x664] ;  /* 0x0006640001117983 */ /* 0x000f280000300800 */
[----:B------:R-:W4:Y:S04]  /*1b330*/  LDL.LU R18, [R1+0x668] ;  /* 0x0006680001127983 */ /* 0x000f280000300800 */
[----:B--2---:R-:W2:Y:S04]  /*1b340*/  LDL.LU R19, [R1+0x66c] ;  /* 0x00066c0001137983 */ /* 0x004ea80000300800 */
[----:B------:R-:W2:Y:S04]  /*1b350*/  LDL.LU R27, [R1+0x630] ;  /* 0x00063000011b7983 */ /* 0x000ea80000300800 */
[----:B------:R-:W2:Y:S04]  /*1b360*/  LDL.LU R7, [R1+0x634] ;  /* 0x0006340001077983 */ /* 0x000ea80000300800 */
[----:B------:R-:W2:Y:S01]  /*1b370*/  LDL.LU R6, [R1+0x638] ;  /* 0x0006380001067983 */ /* 0x000ea20000300800 */
[----:B0-----:R-:W-:-:S03]  /*1b380*/  IMAD.MOV.U32 R24, RZ, RZ, R20 ;  /* 0x000000ffff187224 */ /* 0x001fc600078e0014 */
[----:B------:R0:W-:Y:S04]  /*1b390*/  STL [R1+0xa08], R3 ;  /* 0x000a080301007387 */ /* 0x0001e80000100800 */
[----:B------:R1:W-:Y:S01]  /*1b3a0*/  STL.64 [R1+0x28], R22 ;  /* 0x0000281601007387 */ /* 0x0003e20000100a00 */
[----:B0-----:R-:W-:-:S03]  /*1b3b0*/  MOV R3, R21 ;  /* 0x0000001500037202 */ /* 0x001fc60000000f00 */
[----:B-1----:R-:W2:Y:S04]  /*1b3c0*/  LDL.LU.64 R22, [R1+0xd68] ;  /* 0x000d680001167983 */ /* 0x002ea80000300a00 */
[----:B------:R-:W2:Y:S04]  /*1b3d0*/  LDL.LU.64 R20, [R1+0xd60] ;  /* 0x000d600001147983 */ /* 0x000ea80000300a00 */
[----:B-----5:R-:W-:Y:S04]  /*1b3e0*/  STL.64 [R1+0xd58], R10 ;  /* 0x000d580a01007387 */ /* 0x020fe80000100a00 */
[----:B------:R0:W-:Y:S02]  /*1b3f0*/  STL.64 [R1+0xd50], R8 ;  /* 0x000d500801007387 */ /* 0x0001e40000100a00 */
[----:B0-----:R-:W-:-:S02]  /*1b400*/  MOV R8, R24 ;  /* 0x0000001800087202 */ /* 0x001fc40000000f00 */
[----:B------:R-:W-:Y:S02]  /*1b410*/  MOV R9, R3 ;  /* 0x0000000300097202 */ /* 0x000fe40000000f00 */
[----:B------:R-:W5:Y:S01]  /*1b420*/  LDL.LU R3, [R1+0x63c] ;  /* 0x00063c0001037983 */ /* 0x000f620000300800 */
[C---:B---3--:R-:W-:Y:S02]  /*1b430*/  FMUL R16, R29.reuse, R16 ;  /* 0x000000101d107220 */ /* 0x048fe40000400000 */
[----:B----4-:R-:W-:Y:S02]  /*1b440*/  FMUL R17, R29, R17 ;  /* 0x000000111d117220 */ /* 0x010fe40000400000 */
[C---:B------:R-:W-:Y:S02]  /*1b450*/  FMUL R18, R28.reuse, R18 ;  /* 0x000000121c127220 */ /* 0x040fe40000400000 */
[----:B--2---:R-:W-:Y:S02]  /*1b460*/  FMUL R19, R28, R19 ;  /* 0x000000131c137220 */ /* 0x004fe40000400000 */
[----:B------:R-:W-:-:S05]  /*1b470*/  FMUL R25, R2, R7 ;  /* 0x0000000702197220 */ /* 0x000fca0000400000 */
[----:B------:R-:W-:Y:S01]  /*1b480*/  HMMA.16816.F32 R16, R20, R8, R16 ;  /* 0x000000081410723c */ /* 0x000fe20000001810 */
[----:B------:R-:W-:Y:S11]  /*1b490*/  FMUL R26, R0, R6 ;  /* 0x00000006001a7220 */ /* 0x000ff60000400000 */
[----:B------:R-:W-:Y:S11]  /*1b4a0*/  @!UPT UIADD3 URZ, URZ, URZ, URZ ;  /* 0x0000003f3f3ff290 */ /* 0x000ff6000fffe03f */
[----:B------:R0:W-:Y:S04]  /*1b4b0*/  STL.64 [R1+0xf0], R16 ;  /* 0x0000f01001007387 */ /* 0x0001e80000100a00 */
[----:B------:R1:W-:Y:S04]  /*1b4c0*/  STL.64 [R1+0xf8], R18 ;  /* 0x0000f81201007387 */ /* 0x0003e80000100a00 */
[----:B0-----:R-:W2:Y:S04]  /*1b4d0*/  LDL.LU R16, [R1+0x670] ;  /* 0x0006700001107983 */ /* 0x001ea80000300800 */
[----:B------:R-:W3:Y:S04]  /*1b4e0*/  LDL.LU R17, [R1+0x674] ;  /* 0x0006740001117983 */ /* 0x000ee80000300800 */
[----:B-1----:R-:W4:Y:S04]  /*1b4f0*/  LDL.LU R18, [R1+0x678] ;  /* 0x0006780001127983 */ /* 0x002f280000300800 */
[----:B------:R-:W2:Y:S04]  /*1b500*/  LDL.LU R19, [R1+0x67c] ;  /* 0x00067c0001137983 */ /* 0x000ea80000300800 */
[----:B------:R-:W2:Y:S04]  /*1b510*/  LDL.LU R7, [R1+0x6fc] ;  /* 0x0006fc0001077983 */ /* 0x000ea80000300800 */
[----:B------:R-:W2:Y:S01]  /*1b520*/  LDL.LU R6, [R1+0x54] ;  /* 0x0000540001067983 */ /* 0x000ea20000300800 */
[----:B------:R-:W-:-:S02]  /*1b530*/  FMUL R24, R2, R27 ;  /* 0x0000001b02187220 */ /* 0x000fc40000400000 */
[----:B-----5:R-:W-:-:S07]  /*1b540*/  FMUL R27, R0, R3 ;  /* 0x00000003001b7220 */ /* 0x020fce0000400000 */
[----:B------:R-:W-:Y:S01]  /*1b550*/  HMMA.16816.F32 R24, R12, R8, R24 ;  /* 0x000000080c18723c */ /* 0x000fe20000001818 */
[----:B--2---:R0:W-:Y:S04]  /*1b560*/  STL.64 [R1+0xd40], R6 ;  /* 0x000d400601007387 */ /* 0x0041e80000100a00 */
[----:B0-----:R-:W2:Y:S04]  /*1b570*/  LDL.LU R7, [R1+0x10] ;  /* 0x0000100001077983 */ /* 0x001ea80000300800 */
[----:B------:R-:W-:Y:S04]  /*1b580*/  STL.64 [R1+0xd38], R4 ;  /* 0x000d380401007387 */ /* 0x000fe80000100a00 */
[----:B------:R-:W5:Y:S04]  /*1b590*/  LDL.LU.64 R10, [R1+0xd58] ;  /* 0x000d5800010a7983 */ /* 0x000f680000300a00 */
[----:B------:R-:W2:Y:S07]  /*1b5a0*/  LDL.LU.64 R8, [R1+0xd50] ;  /* 0x000d500001087983 */ /* 0x000eae0000300a00 */
[----:B------:R-:W-:Y:S01]  /*1b5b0*/  MOV R3, R25 ;  /* 0x0000001900037202 */ /* 0x000fe20000000f00 */
[----:B------:R0:W-:Y:S04]  /*1b5c0*/  STL [R1+0xc0], R24 ;  /* 0x0000c01801007387 */ /* 0x0001e80000100800 */
[----:B------:R1:W-:Y:S04]  /*1b5d0*/  STL.64 [R1+0xc8], R26 ;  /* 0x0000c81a01007387 */ /* 0x0003e80000100a00 */
[----:B0-----:R-:W5:Y:S04]  /*1b5e0*/  LDL.LU R24, [R1+0x650] ;  /* 0x0006500001187983 */ /* 0x001f680000300800 */
[----:B------:R-:W5:Y:S04]  /*1b5f0*/  LDL.LU R25, [R1+0x654] ;  /* 0x0006540001197983 */ /* 0x000f680000300800 */
[----:B-1----:R-:W5:Y:S04]  /*1b600*/  LDL.LU R26, [R1+0x658] ;  /* 0x00065800011a7983 */ /* 0x002f680000300800 */
[----:B------:R-:W5:Y:S01]  /*1b610*/  LDL.LU R27, [R1+0x65c] ;  /* 0x00065c00011b7983 */ /* 0x000f620000300800 */
[----:B------:R-:W-:-:S02]  /*1b620*/  FMUL R16, R29, R16 ;  /* 0x000000101d107220 */ /* 0x000fc40000400000 */
[----:B---3--:R-:W-:Y:S02]  /*1b630*/  FMUL R17, R29, R17 ;  /* 0x000000111d117220 */ /* 0x008fe40000400000 */
[C---:B----4-:R-:W-:Y:S02]  /*1b640*/  FMUL R18, R28.reuse, R18 ;  /* 0x000000121c127220 */ /* 0x050fe40000400000 */
[----:B------:R-:W-:Y:S01]  /*1b650*/  FMUL R19, R28, R19 ;  /* 0x000000131c137220 */ /* 0x000fe20000400000 */
[----:B------:R-:W-:Y:S01]  /*1b660*/  STL [R1+0xa0c], R3 ;  /* 0x000a0c0301007387 */ /* 0x000fe20000100800 */
[----:B--2---:R-:W-:-:S03]  /*1b670*/  FADD R9, R9, R7 ;  /* 0x0000000709097221 */ /* 0x004fc60000000000 */
[----:B-----5:R-:W0:Y:S01]  /*1b680*/  LDSM.16.M88.4 R4, [R11+0x23a00] ;  /* 0x023a00000b04783b */ /* 0x020e220000000200 */
[----:B------:R-:W-:-:S03]  /*1b690*/  FADD R10, R10, R8 ;  /* 0x000000080a0a7221 */ /* 0x000fc60000000000 */
[----:B------:R-:W2:Y:S01]  /*1b6a0*/  LDL.LU R8, [R1+0xd48] ;  /* 0x000d480001087983 */ /* 0x000ea20000300800 */
[----:B0-----:R-:W-:Y:S03]  /*1b6b0*/  HMMA.16816.F32 R16, R20, R4, R16 ;  /* 0x000000041410723c */ /* 0x001fe60000001810 */
[----:B------:R0:W-:Y:S01]  /*1b6c0*/  STL.64 [R1+0x18], R6 ;  /* 0x0000180601007387 */ /* 0x0001e20000100a00 */
[----:B------:R-:W-:Y:S11]  /*1b6d0*/  MOV R3, R5 ;  /* 0x0000000500037202 */ /* 0x000ff60000000f00 */
[----:B------:R-:W-:Y:S08]  /*1b6e0*/  @!UPT UIADD3 URZ, URZ, URZ, URZ ;  /* 0x0000003f3f3ff290 */ /* 0x000ff0000fffe03f */
[----:B------:R1:W-:Y:S04]  /*1b6f0*/  STL.64 [R1+0x90], R16 ;  /* 0x0000901001007387 */ /* 0x0003e80000100a00 */
[----:B------:R3:W-:Y:S04]  /*1b700*/  STL.64 [R1+0x98], R18 ;  /* 0x0000981201007387 */ /* 0x0007e80000100a00 */
[----:B0-----:R-:W4:Y:S01]  /*1b710*/  LDL.LU.64 R6, [R1+0xd40] ;  /* 0x000d400001067983 */ /* 0x001f220000300a00 */
[----:B-1----:R-:W-:-:S03]  /*1b720*/  MOV R16, R4 ;  /* 0x0000000400107202 */ /* 0x002fc60000000f00 */
[----:B------:R-:W4:Y:S01]  /*1b730*/  LDL.LU.64 R4, [R1+0xd38] ;  /* 0x000d380001047983 */ /* 0x000f220000300a00 */
[----:B------:R-:W-:-:S03]  /*1b740*/  FMUL R24, R2, R24 ;  /* 0x0000001802187220 */ /* 0x000fc60000400000 */
[----:B------:R-:W-:Y:S01]  /*1b750*/  STL.64 [R1+0xd30], R22 ;  /* 0x000d301601007387 */ /* 0x000fe20000100a00 */
[----:B------:R-:W-:Y:S02]  /*1b760*/  FMUL R25, R2, R25 ;  /* 0x0000001902197220 */ /* 0x000fe40000400000 */
[C---:B------:R-:W-:Y:S01]  /*1b770*/  FMUL R26, R0.reuse, R26 ;  /* 0x0000001a001a7220 */ /* 0x040fe20000400000 */
[----:B------:R-:W-:Y:S01]  /*1b780*/  STL.64 [R1+0xd28], R20 ;  /* 0x000d281401007387 */ /* 0x000fe20000100a00 */
[----:B------:R-:W-:Y:S02]  /*1b790*/  IMAD.MOV.U32 R17, RZ, RZ, R3 ;  /* 0x000000ffff117224 */ /* 0x000fe400078e0003 */
[----:B------:R-:W-:Y:S01]  /*1b7a0*/  FMUL R27, R0, R27 ;  /* 0x0000001b001b7220 */ /* 0x000fe20000400000 */
[----:B------:R-:W0:Y:S06]  /*1b7b0*/  LDSM.16.M88.4 R20, [R11+0x23c00] ;  /* 0x023c00000b14783b */ /* 0x000e2c0000000200 */
[----:B---3--:R-:W-:Y:S11]  /*1b7c0*/  HMMA.16816.F32 R16, R12, R16, R24 ;  /* 0x000000100c10723c */ /* 0x008ff60000001818 */
[----:B------:R-:W-:Y:S11]  /*1b7d0*/  @!UPT UIADD3 URZ, URZ, URZ, URZ ;  /* 0x0000003f3f3ff290 */ /* 0x000ff6000fffe03f */
[----:B------:R-:W-:Y:S01]  /*1b7e0*/  @!UPT UIADD3 URZ, URZ, URZ, URZ ;  /* 0x0000003f3f3ff290 */ /* 0x000fe2000fffe03f */
[----:B------:R1:W-:Y:S01]  /*1b7f0*/  STL [R1+0x74], R17 ;  /* 0x0000741101007387 */ /* 0x0003e20000100800 */
[----:B------:R-:W-:-:S03]  /*1b800*/  MOV R3, R16 ;  /* 0x0000001000037202 */ /* 0x000fc60000000f00 */
[----:B------:R3:W-:Y:S04]  /*1b810*/  STL.64 [R1+0x78], R18 ;  /* 0x0000781201007387 */ /* 0x0007e80000100a00 */
[----:B------:R-:W5:Y:S04]  /*1b820*/  LDL.LU R16, [R1+0x690] ;  /* 0x0006900001107983 */ /* 0x000f680000300800 */
[----:B-1----:R-:W5:Y:S04]  /*1b830*/  LDL.LU R17, [R1+0x694] ;  /* 0x0006940001117983 */ /* 0x002f680000300800 */
[----:B---3--:R-:W3:Y:S04]  /*1b840*/  LDL.LU R18, [R1+0x698] ;  /* 0x0006980001127983 */ /* 0x008ee80000300800 */
[----:B------:R-:W3:Y:S04]  /*1b850*/  LDL.LU R19, [R1+0x69c] ;  /* 0x00069c0001137983 */ /* 0x000ee80000300800 */
[----:B------:R-:W3:Y:S01]  /*1b860*/  LDL.LU R24, [R1+0x680] ;  /* 0x0006800001187983 */ /* 0x000ee20000300800 */
[----:B0-----:R-:W-:-:S03]  /*1b870*/  MOV R11, R22 ;  /* 0x00000016000b7202 */ /* 0x001fc60000000f00 */
[----:B------:R-:W3:Y:S04]  /*1b880*/  LDL.LU R25, [R1+0x684] ;  /* 0x0006840001197983 */ /* 0x000ee80000300800 */
[----:B------:R-:W3:Y:S04]  /*1b890*/  LDL.LU R26, [R1+0x688] ;  /* 0x00068800011a7983 */ /* 0x000ee80000300800 */
[----:B------:R0:W-:Y:S04]  /*1b8a0*/  STL [R1+0xa10], R3 ;  /* 0x000a100301007387 */ /* 0x0001e80000100800 */
[----:B0-----:R-:W3:Y:S04]  /*1b8b0*/  LDL.LU R3, [R1+0x710] ;  /* 0x0007100001037983 */ /* 0x001ee80000300800 */
[----:B------:R0:W-:Y:S01]  /*1b8c0*/  STL [R1], R20 ;  /* 0x0000001401007387 */ /* 0x0001e20000100800 */
[----:B----4-:R-:W-:Y:S01]  /*1b8d0*/  FADD R6, R6, R4 ;  /* 0x0000000406067221 */ /* 0x010fe20000000000 */
[----:B------:R-:W-:Y:S01]  /*1b8e0*/  MOV R4, R23 ;  /* 0x0000001700047202 */ /* 0x000fe20000000f00 */
[----:B------:R-:W-:Y:S01]  /*1b8f0*/  FADD R7, R7, R5 ;  /* 0x0000000507077221 */ /* 0x000fe20000000000 */
[----:B------:R-:W-:Y:S01]  /*1b900*/  MOV R5, R21 ;  /* 0x0000001500057202 */ /* 0x000fe20000000f00 */
[----:B------:R-:W4:Y:S04]  /*1b910*/  LDL.LU.64 R22, [R1+0xd30] ;  /* 0x000d300001167983 */ /* 0x000f280000300a00 */
[----:B0-----:R-:W4:Y:S04]  /*1b920*/  LDL.LU.64 R20, [R1+0xd28] ;  /* 0x000d280001147983 */ /* 0x001f280000300a00 */
[----:B------:R-:W4:Y:S04]  /*1b930*/  LDL.LU R27, [R1+0x68c] ;  /* 0x00068c00011b7983 */ /* 0x000f280000300800 */
[----:B------:R-:W-:Y:S04]  /*1b940*/  STL.64 [R1+0xd18], R10 ;  /* 0x000d180a01007387 */ /* 0x000fe80000100a00 */
[----:B--2---:R0:W-:Y:S04]  /*1b950*/  STL.64 [R1+0xd10], R8 ;  /* 0x000d100801007387 */ /* 0x0041e80000100a00 */
[----:B0-----:R-:W2:Y:S01]  /*1b960*/  LDL.LU R8, [R1] ;  /* 0x0000000001087983 */ /* 0x001ea20000300800 */
[----:B------:R-:W-:-:S03]  /*1b970*/  MOV R9, R5 ;  /* 0x0000000500097202 */ /* 0x000fc60000000f00 */
[----:B------:R-:W2:Y:S01]  /*1b980*/  LDL.LU R5, [R1+0xd20] ;  /* 0x000d200001057983 */ /* 0x000ea20000300800 */
[C---:B-----5:R-:W-:Y:S02]  /*1b990*/  FMUL R16, R29.reuse, R16 ;  /* 0x000000101d107220 */ /* 0x060fe40000400000 */
[----:B------:R-:W-:Y:S02]  /*1b9a0*/  FMUL R17, R29, R17 ;  /* 0x000000111d117220 */ /* 0x000fe40000400000 */
[C---:B---3--:R-:W-:Y:S02]  /*1b9b0*/  FMUL R18, R28.reuse, R18 ;  /* 0x000000121c127220 */ /* 0x048fe40000400000 */
[----:B------:R-:W-:Y:S02]  /*1b9c0*/  FMUL R19, R28, R19 ;  /* 0x000000131c137220 */ /* 0x000fe40000400000 */
[C---:B------:R-:W-:Y:S02]  /*1b9d0*/  FMUL R24, R2.reuse, R24 ;  /* 0x0000001802187220 */ /* 0x040fe40000400000 */
[----:B------:R-:W-:-:S02]  /*1b9e0*/  FMUL R25, R2, R25 ;  /* 0x0000001902197220 */ /* 0x000fc40000400000 */
[C---:B------:R-:W-:Y:S02]  /*1b9f0*/  FMUL R26, R0.reuse, R26 ;  /* 0x0000001a001a7220 */ /* 0x040fe40000400000 */
[----:B----4-:R-:W-:Y:S01]  /*1ba00*/  FMUL R27, R0, R27 ;  /* 0x0000001b001b7220 */ /* 0x010fe20000400000 */
[-C--:B--2---:R-:W-:Y:S08]  /*1ba10*/  HMMA.16816.F32 R16, R20, R8.reuse, R16 ;  /* 0x000000081410723c */ /* 0x084ff00000001810 */
[----:B------:R-:W-:Y:S11]  /*1ba20*/  HMMA.16816.F32 R24, R12, R8, R24 ;  /* 0x000000080c18723c */ /* 0x000ff60000001818 */
[----:B------:R-:W-:Y:S04]  /*1ba30*/  @!UPT UIADD3 URZ, URZ, URZ, URZ ;  /* 0x0000003f3f3ff290 */ /* 0x000fe8000fffe03f */
[----:B------:R-:W-:Y:S04]  /*1ba40*/  STL.64 [R1+0x50], R16 ;  /* 0x0000501001007387 */ /* 0x000fe80000100a00 */
[----:B------:R0:W-:Y:S04]  /*1ba50*/  STL.64 [R1+0x58], R18 ;  /* 0x0000581201007387 */ /* 0x0001e80000100a00 */
[----:B0-----:R-:W2:Y:S04]  /*1ba60*/  LDL.LU R18, [R1+0x71c] ;  /* 0x00071c0001127983 */ /* 0x001ea80000300800 */
[----:B------:R-:W3:Y:S04]  /*1ba70*/  LDL R19, [R1+0x3f8] ;  /* 0x0003f80001137983 */ /* 0x000ee80000100800 */
[----:B------:R-:W4:Y:S04]  /*1ba80*/  LDL.LU.64 R10, [R1+0xd18] ;  /* 0x000d1800010a7983 */ /* 0x000f280000300a00 */
[----:B------:R-:W2:Y:S04]  /*1ba90*/  LDL.LU.64 R8, [R1+0xd10] ;  /* 0x000d100001087983 */ /* 0x000ea80000300a00 */
[----:B------:R0:W-:Y:S04]  /*1baa0*/  STL.64 [R1+0x30], R24 ;  /* 0x0000301801007387 */ /* 0x0001e80000100a00 */
[----:B------:R1:W-:Y:S04]  /*1bab0*/  STL.64 [R1+0x38], R26 ;  /* 0x0000381a01007387 */ /* 0x0003e80000100a00 */
[----:B0-----:R-:W5:Y:S04]  /*1bac0*/  LDL.LU R24, [R1+0x6b0] ;  /* 0x0006b00001187983 */ /* 0x001f680000300800 */
[----:B------:R-:W5:Y:S04]  /*1bad0*/  LDL.LU R25, [R1+0x6b4] ;  /* 0x0006b40001197983 */ /* 0x000f680000300800 */
[----:B-1----:R-:W5:Y:S04]  /*1bae0*/  LDL.LU R26, [R1+0x6b8] ;  /* 0x0006b800011a7983 */ /* 0x002f680000300800 */
[----:B------:R-:W5:Y:S01]  /*1baf0*/  LDL.LU R27, [R1+0x6bc] ;  /* 0x0006bc00011b7983 */ /* 0x000f620000300800 */
[----:B----4-:R-:W-:-:S02]  /*1bb00*/  FADD R3, R3, R10 ;  /* 0x0000000a03037221 */ /* 0x010fc40000000000 */
[----:B--2---:R-:W-:Y:S02]  /*1bb10*/  FADD R16, R18, R9 ;  /* 0x0000000912107221 */ /* 0x004fe40000000000 */
[----:B------:R-:W2:Y:S04]  /*1bb20*/  LDL.LU R9, [R1+0xd0c] ;  /* 0x000d0c0001097983 */ /* 0x000ea80000300800 */
[----:B------:R-:W2:Y:S04]  /*1bb30*/  LDL.LU R10, [R1+0xd08] ;  /* 0x000d0800010a7983 */ /* 0x000ea80000300800 */
[----:B------:R-:W-:Y:S04]  /*1bb40*/  STL [R1+0x4], R16 ;  /* 0x0000041001007387 */ /* 0x000fe80000100800 */
[----:B---3--:R-:W0:Y:S01]  /*1bb50*/  LDSM.16.M88.4 R16, [R19+0x23e00] ;  /* 0x023e00001310783b */ /* 0x008e220000000200 */
[----:B-----5:R-:W-:-:S02]  /*1bb60*/  FMUL R24, R29, R24 ;  /* 0x000000181d187220 */ /* 0x020fc40000400000 */
[----:B------:R-:W-:Y:S02]  /*1bb70*/  FMUL R25, R29, R25 ;  /* 0x000000191d197220 */ /* 0x000fe40000400000 */
[C---:B------:R-:W-:Y:S02]  /*1bb80*/  FMUL R26, R28.reuse, R26 ;  /* 0x0000001a1c1a7220 */ /* 0x040fe40000400000 */
[----:B------:R-:W-:Y:S01]  /*1bb90*/  FMUL R27, R28, R27 ;  /* 0x0000001b1c1b7220 */ /* 0x000fe20000400000 */
[----:B------:R1:W-:Y:S04]  /*1bba0*/  STL [R1+0xa14], R29 ;  /* 0x000a141d01007387 */ /* 0x0003e80000100800 */
[----:B-1----:R-:W3:Y:S04]  /*1bbb0*/  LDL.LU R29, [R1+0x4] ;  /* 0x00000400011d7983 */ /* 0x002ee80000300800 */
[----:B------:R1:W-:Y:S04]  /*1bbc0*/  STL [R1+0xa18], R28 ;  /* 0x000a181c01007387 */ /* 0x0003e80000100800 */
[----:B-1----:R-:W4:Y:S01]  /*1bbd0*/  LDL.LU R28, [R1+0x70c] ;  /* 0x00070c00011c7983 */ /* 0x002f220000300800 */
[----:B0-----:R-:W-:Y:S03]  /*1bbe0*/  HMMA.16816.F32 R24, R20, R16, R24 ;  /* 0x000000101418723c */ /* 0x001fe60000001818 */
[----:B------:R-:W5:Y:S04]  /*1bbf0*/  LDL.LU R20, [R1+0x6a0] ;  /* 0x0006a00001147983 */ /* 0x000f680000300800 */
[----:B------:R-:W2:Y:S04]  /*1bc00*/  LDL.LU R21, [R1+0x6a4] ;  /* 0x0006a40001157983 */ /* 0x000ea80000300800 */
[----:B------:R-:W3:Y:S04]  /*1bc10*/  LDL.LU R22, [R1+0x6a8] ;  /* 0x0006a80001167983 */ /* 0x000ee80000300800 */
[----:B------:R-:W4:Y:S08]  /*1bc20*/  LDL.LU R23, [R1+0x6ac] ;  /* 0x0006ac0001177983 */ /* 0x000f300000300800 */
[----:B------:R-:W-:Y:S04]  /*1bc30*/  STL.64 [R1+0xb50], R26 ;  /* 0x000b501a01007387 */ /* 0x000fe80000100a00 */
[----:B------:R0:W-:Y:S04]  /*1bc40*/  STL.64 [R1+0xb48], R24 ;  /* 0x000b481801007387 */ /* 0x0001e80000100a00 */
[----:B0-----:R-:W4:Y:S04]  /*1bc50*/  LDL.LU R25, [R1+0x718] ;  /* 0x0007180001197983 */ /* 0x001f280000300800 */
[----:B------:R-:W4:Y:S04]  /*1bc60*/  LDL.LU.64 R26, [R1+0x2e8] ;  /* 0x0002e800011a7983 */ /* 0x000f280000300a00 */
[----:B------:R-:W-:Y:S04]  /*1bc70*/  STL [R1+0xa1c], R2 ;  /* 0x000a1c0201007387 */ /* 0x000fe80000100800 */
[----:B------:R-:W-:Y:S04]  /*1bc80*/  STL [R1+0xa20], R0 ;  /* 0x000a200001007387 */ /* 0x000fe80000100800 */
[----:B------:R0:W-:Y:S01]  /*1bc90*/  STL.64 [R1+0xbe0], R18 ;  /* 0x000be01201007387 */ /* 0x0001e20000100a00 */
[----:B-----5:R-:W-:-:S02]  /*1bca0*/  FMUL R20, R2, R20 ;  /* 0x0000001402147220 */ /* 0x020fc40000400000 */
[----:B--2---:R-:W-:Y:S02]  /*1bcb0*/  FMUL R21, R2, R21 ;  /* 0x0000001502157220 */ /* 0x004fe40000400000 */
[C---:B---3--:R-:W-:Y:S02]  /*1bcc0*/  FMUL R22, R0.reuse, R22 ;  /* 0x0000001600167220 */ /* 0x048fe40000400000 */
[----:B----4-:R-:W-:-:S07]  /*1bcd0*/  FMUL R23, R0, R23 ;  /* 0x0000001700177220 */ /* 0x010fce0000400000 */
[----:B------:R-:W-:Y:S01]  /*1bce0*/  HMMA.16816.F32 R20, R12, R16, R20 ;  /* 0x000000100c14723c */ /* 0x000fe20000001814 */
[----:B------:R-:W2:Y:S04]  /*1bcf0*/  LDL.LU R16, [R1+0x3e0] ;  /* 0x0003e00001107983 */ /* 0x000ea80000300800 */
[----:B------:R-:W2:Y:S04]  /*1bd00*/  LDL.LU R17, [R1+0x3e4] ;  /* 0x0003e40001117983 */ /* 0x000ea80000300800 */
[----:B0-----:R-:W2:Y:S04]  /*1bd10*/  LDL.LU R18, [R1+0x3e8] ;  /* 0x0003e80001127983 */ /* 0x001ea80000300800 */
[----:B------:R-:W2:Y:S10]  /*1bd20*/  LDL.LU R19, [R1+0x3ec] ;  /* 0x0003ec0001137983 */ /* 0x000eb40000300800 */
[----:B------:R0:W-:Y:S04]  /*1bd30*/  STL.64 [R1+0x960], R22 ;  /* 0x0009601601007387 */ /* 0x0001e80000100a00 */
[----:B------:R-:W-:Y:S01]  /*1bd40*/  STL.64 [R1+0x958], R20 ;  /* 0x0009581401007387 */ /* 0x000fe20000100a00 */
[----:B0-----:R-:W-:-:S03]  /*1bd50*/  MOV R22, R11 ;  /* 0x0000000b00167202 */ /* 0x001fc60000000f00 */
[----:B------:R-:W2:Y:S01]  /*1bd60*/  LDL.LU R11, [R1+0xd04] ;  /* 0x000d0400010b7983 */ /* 0x000ea20000300800 */
[----:B------:R-:W-:Y:S02]  /*1bd70*/  IMAD.MOV.U32 R23, RZ, RZ, R4 ;  /* 0x000000ffff177224 */ /* 0x000fe400078e0004 */
[----:B------:R-:W-:Y:S01]  /*1bd80*/  FADD R14, R25, R7 ;  /* 0x00000007190e7221 */ /* 0x000fe20000000000 */
[----:B------:R-:W3:Y:S01]  /*1bd90*/  LDL.LU R4, [R1+0xd00] ;  /* 0x000d000001047983 */ /* 0x000ee20000300800 */
[----:B------:R-:W-:-:S03]  /*1bda0*/  FADD R15, R28, R6 ;  /* 0x000000061c0f7221 */ /* 0x000fc60000000000 */
[----:B------:R-:W-:Y:S04]  /*1bdb0*/  STL.64 [R1+0xbc0], R22 ;  /* 0x000bc01601007387 */ /* 0x000fe80000100a00 */
[----:B------:R-:W4:Y:S04]  /*1bdc0*/  LDL.LU R7, [R1+0xcfc] ;  /* 0x000cfc0001077983 */ /* 0x000f280000300800 */
[----:B------:R-:W5:Y:S04]  /*1bdd0*/  LDL.LU R6, [R1+0xcf8] ;  /* 0x000cf80001067983 */ /* 0x000f680000300800 */
[----:B------:R-:W-:Y:S04]  /*1bde0*/  SHFL.BFLY PT, R13, R29, 0x2, 0x1f ;  /* 0x0c401f001d0d7f89 */ /* 0x000fe800000e0000 */
[----:B------:R-:W0:Y:S04]  /*1bdf0*/  SHFL.BFLY PT, R12, R3, 0x2, 0x1f ;  /* 0x0c401f00030c7f89 */ /* 0x000e2800000e0000 */
[----:B------:R-:W-:Y:S04]  /*1be00*/  STL.64 [R1+0xbf8], R14 ;  /* 0x000bf80e01007387 */ /* 0x000fe80000100a00 */
[----:B0-----:R2:W-:Y:S01]  /*1be10*/  STL.64 [R1+0xbf0], R12 ;  /* 0x000bf00c01007387 */ /* 0x0015e20000100a00 */
[----:B------:R-:W-:Y:S01]  /*1be20*/  MOV R23, R5 ;  /* 0x0000000500177202 */ /* 0x000fe20000000f00 */
[----:B--2---:R-:W-:Y:S01]  /*1be30*/  HMMA.16816.F32 R12, R8, R26, R16 ;  /* 0x0000001a080c723c */ /* 0x004fe20000001810 */
[----:B---3--:R-:W-:-:S06]  /*1be40*/  MOV R22, R4 ;  /* 0x0000000400167202 */ /* 0x008fcc0000000f00 */
[----:B----4-:R-:W-:Y:S02]  /*1be50*/  MOV R19, R7 ;  /* 0x0000000700137202 */ /* 0x010fe40000000f00 */
[----:B-----5:R-:W-:Y:S11]  /*1be60*/  MOV R18, R6 ;  /* 0x0000000600127202 */ /* 0x020ff60000000f00 */
[----:B------:R-:W-:Y:S03]  /*1be70*/  @!UPT UIADD3 URZ, URZ, URZ, URZ ;  /* 0x0000003f3f3ff290 */ /* 0x000fe6000fffe03f */
[----:B------:R-:W-:Y:S04]  /*1be80*/  STL.64 [R1+0x3e0], R12 ;  /* 0x0003e00c01007387 */ /* 0x000fe80000100a00 */
[----:B------:R0:W-:Y:S04]  /*1be90*/  STL.64 [R1+0x3e8], R14 ;  /* 0x0003e80e01007387 */ /* 0x0001e80000100a00 */
[----:B------:R-:W2:Y:S04]  /*1bea0*/  LDL.LU R20, [R1+0x1d0] ;  /* 0x0001d00001147983 */ /* 0x000ea80000300800 */
[----:B------:R-:W2:Y:S04]  /*1beb0*/  LDL.LU R21, [R1+0x1d4] ;  /* 0x0001d40001157983 */ /* 0x000ea80000300800 */
[----:B------:R-:W3:Y:S04]  /*1bec0*/  LDL.LU R4, [R1+0xcf4] ;  /* 0x000cf40001047983 */ /* 0x000ee80000300800 */
[----:B------:R-:W4:Y:S04]  /*1bed0*/  LDL.LU R5, [R1+0xcf0] ;  /* 0x000cf00001057983 */ /* 0x000f280000300800 */
[----:B------:R-:W5:Y:S04]  /*1bee0*/  LDL.LU R6, [R1+0xcec] ;  /* 0x000cec0001067983 */ /* 0x000f680000300800 */
[----:B------:R-:W2:Y:S04]  /*1bef0*/  LDL.LU R7, [R1+0xce8] ;  /* 0x000ce80001077983 */ /* 0x000ea80000300800 */
[----:B------:R2:W-:Y:S04]  /*1bf00*/  STL.64 [R1+0xc00], R18 ;  /* 0x000c001201007387 */ /* 0x0005e80000100a00 */
[----:B0-----:R-:W2:Y:S04]  /*1bf10*/  LDL R14, [R1+0x108] ;  /* 0x00010800010e7983 */ /* 0x001ea80000100800 */
[----:B------:R-:W2:Y:S04]  /*1bf20*/  LDL R15, [R1+0x10c] ;  /* 0x00010c00010f7983 */ /* 0x000ea80000100800 */
[----:B--2---:R0:W-:Y:S04]  /*1bf30*/  STL.64 [R1+0xc08], R14 ;  /* 0x000c080e01007387 */ /* 0x0041e80000100a00 */
[----:B------:R-:W2:Y:S04]  /*1bf40*/  LDL.LU R16, [R1+0x270] ;  /* 0x0002700001107983 */ /* 0x000ea80000300800 */
[----:B------:R-:W2:Y:S01]  /*1bf50*/  LDL.LU R17, [R1+0x274] ;  /* 0x0002740001117983 */ /* 0x000ea20000300800 */
[----:B------:R-:W-:Y:S01]  /*1bf60*/  IMAD.MOV.U32 R18, RZ, RZ, R7 ;  /* 0x000000ffff127224 */ /* 0x000fe200078e0007 */
[----:B-----5:R-:W-:-:S02]  /*1bf70*/  MOV R19, R6 ;  /* 0x0000000600137202 */ /* 0x020fc40000000f00 */
[----:B------:R-:W5:Y:S04]  /*1bf80*/  LDL.LU R7, [R1+0xce4] ;  /* 0x000ce40001077983 */ /* 0x000f680000300800 */
[----:B------:R-:W3:Y:S04]  /*1bf90*/  LDL.LU R6, [R1+0xce0] ;  /* 0x000ce00001067983 */ /* 0x000ee80000300800 */
[----:B------:R-:W-:Y:S04]  /*1bfa0*/  STL.64 [R1+0xc18], R18 ;  /* 0x000c181201007387 */ /* 0x000fe80000100a00 */
[----:B--2---:R-:W-:Y:S04]  /*1bfb0*/  STL.64 [R1+0xc10], R16 ;  /* 0x000c101001007387 */ /* 0x004fe80000100a00 */
[----:B0-----:R-:W2:Y:S04]  /*1bfc0*/  LDL R14, [R1+0x128] ;  /* 0x00012800010e7983 */ /* 0x001ea80000100800 */
[----:B------:R-:W2:Y:S04]  /*1bfd0*/  LDL R15, [R1+0x12c] ;  /* 0x00012c00010f7983 */ /* 0x000ea80000100800 */
[----:B--2---:R0:W-:Y:S04]  /*1bfe0*/  STL.64 [R1+0xc20], R14 ;  /* 0x000c200e01007387 */ /* 0x0041e80000100a00 */
[----:B0-----:R-:W2:Y:S04]  /*1bff0*/  LDL R14, [R1+0x148] ;  /* 0x00014800010e7983 */ /* 0x001ea80000100800 */
[----:B------:R-:W2:Y:S01]  /*1c000*/  LDL R15, [R1+0x14c] ;  /* 0x00014c00010f7983 */ /* 0x000ea20000100800 */
[----:B---3--:R-:W-:-:S02]  /*1c010*/  MOV R18, R6 ;  /* 0x0000000600127202 */ /* 0x008fc40000000f00 */
[----:B-----5:R-:W-:Y:S01]  /*1c020*/  MOV R19, R7 ;  /* 0x0000000700137202 */ /* 0x020fe20000000f00 */
[----:B--2---:R0:W-:Y:S04]  /*1c030*/  STL.64 [R1+0xc38], R14 ;  /* 0x000c380e01007387 */ /* 0x0041e80000100a00 */
[----:B------:R-:W2:Y:S04]  /*1c040*/  LDL.LU R16, [R1+0x2a0] ;  /* 0x0002a00001107983 */ /* 0x000ea80000300800 */
[----:B------:R-:W2:Y:S04]  /*1c050*/  LDL.LU R17, [R1+0x2a4] ;  /* 0x0002a40001117983 */ /* 0x000ea80000300800 */
[----:B------:R-:W3:Y:S04]  /*1c060*/  LDL.LU R6, [R1+0xcdc] ;  /* 0x000cdc0001067983 */ /* 0x000ee80000300800 */
[----:B------:R-:W5:Y:S04]  /*1c070*/  LDL.LU R7, [R1+0xcd8] ;  /* 0x000cd80001077983 */ /* 0x000f680000300800 */
[----:B0-----:R-:W2:Y:S04]  /*1c080*/  LDL R14, [R1+0x178] ;  /* 0x00017800010e7983 */ /* 0x001ea80000100800 */
[----:B------:R-:W2:Y:S04]  /*1c090*/  LDL R15, [R1+0x17c] ;  /* 0x00017c00010f7983 */ /* 0x000ea80000100800 */
[----:B--2---:R-:W-:Y:S04]  /*1c0a0*/  STL.64 [R1+0xc50], R14 ;  /* 0x000c500e01007387 */ /* 0x004fe80000100a00 */
[----:B------:R-:W-:Y:S04]  /*1c0b0*/  STL.64 [R1+0xc30], R18 ;  /* 0x000c301201007387 */ /* 0x000fe80000100a00 */
[----:B------:R0:W-:Y:S04]  /*1c0c0*/  STL.64 [R1+0xc28], R16 ;  /* 0x000c281001007387 */ /* 0x0001e80000100a00 */
[----:B0-----:R-:W2:Y:S04]  /*1c0d0*/  LDL.LU R16, [R1+0x2d0] ;  /* 0x0002d00001107983 */ /* 0x001ea80000300800 */
[----:B------:R-:W2:Y:S04]  /*1c0e0*/  LDL.LU R17, [R1+0x2d4] ;  /* 0x0002d40001117983 */ /* 0x000ea80000300800 */
[----:B------:R-:W2:Y:S04]  /*1c0f0*/  LDL R14, [R1+0x1a8] ;  /* 0x0001a800010e7983 */ /* 0x000ea80000100800 */
[----:B------:R-:W2:Y:S01]  /*1c100*/  LDL R15, [R1+0x1ac] ;  /* 0x0001ac00010f7983 */ /* 0x000ea20000100800 */
[----:B-----5:R-:W-:-:S02]  /*1c110*/  MOV R18, R7 ;  /* 0x0000000700127202 */ /* 0x020fc40000000f00 */
[----:B---3--:R-:W-:Y:S01]  /*1c120*/  MOV R19, R6 ;  /* 0x0000000600137202 */ /* 0x008fe20000000f00 */
[----:B--2---:R-:W-:Y:S04]  /*1c130*/  STL.64 [R1+0xc68], R14 ;  /* 0x000c680e01007387 */ /* 0x004fe80000100a00 */
[----:B------:R-:W-:Y:S04]  /*1c140*/  STL.64 [R1+0xc48], R18 ;  /* 0x000c481201007387 */ /* 0x000fe80000100a00 */
[----:B------:R0:W-:Y:S04]  /*1c150*/  STL.64 [R1+0xc40], R16 ;  /* 0x000c401001007387 */ /* 0x0001e80000100a00 */
[----:B0-----:R-:W2:Y:S04]  /*1c160*/  LDL.LU R16, [R1+0x300] ;  /* 0x0003000001107983 */ /* 0x001ea80000300800 */
[----:B------:R-:W2:Y:S04]  /*1c170*/  LDL.LU R17, [R1+0x304] ;  /* 0x0003040001117983 */ /* 0x000ea80000300800 */
[----:B------:R-:W3:Y:S04]  /*1c180*/  LDL.LU R18, [R1+0x308] ;  /* 0x0003080001127983 */ /* 0x000ee80000300800 */
[----:B------:R-:W3:Y:S04]  /*1c190*/  LDL.LU R19, [R1+0x30c] ;  /* 0x00030c0001137983 */ /* 0x000ee80000300800 */
[----:B------:R-:W5:Y:S04]  /*1c1a0*/  LDL R14, [R1+0x1c8] ;  /* 0x0001c800010e7983 */ /* 0x000f680000100800 */
[----:B------:R-:W5:Y:S04]  /*1c1b0*/  LDL R15, [R1+0x1cc] ;  /* 0x0001cc00010f7983 */ /* 0x000f680000100800 */
[----:B-----5:R-:W-:Y:S04]  /*1c1c0*/  STL.64 [R1+0xc80], R14 ;  /* 0x000c800e01007387 */ /* 0x020fe80000100a00 */
[----:B---3--:R-:W-:Y:S04]  /*1c1d0*/  STL.64 [R1+0xc60], R18 ;  /* 0x000c601201007387 */ /* 0x008fe80000100a00 */
[----:B--2---:R0:W-:Y:S04]  /*1c1e0*/  STL.64 [R1+0xc58], R16 ;  /* 0x000c581001007387 */ /* 0x0041e80000100a00 */
[----:B0-----:R-:W2:Y:S04]  /*1c1f0*/  LDL.LU R16, [R1+0x320] ;  /* 0x0003200001107983 */ /* 0x001ea80000300800 */
[----:B------:R-:W2:Y:S04]  /*1c200*/  LDL.LU R17, [R1+0x324] ;  /* 0x0003240001117983 */ /* 0x000ea80000300800 */
[----:B------:R-:W3:Y:S04]  /*1c210*/  LDL.LU R18, [R1+0x328] ;  /* 0x0003280001127983 */ /* 0x000ee80000300800 */
[----:B------:R-:W3:Y:S04]  /*1c220*/  LDL.LU R19, [R1+0x32c] ;  /* 0x00032c0001137983 */ /* 0x000ee80000300800 */
[----:B------:R-:W5:Y:S04]  /*1c230*/  LDL.64 R6, [R1+0x288] ;  /* 0x0002880001067983 */ /* 0x000f680000100a00 */
[----:B------:R-:W2:Y:S04]  /*1c240*/  LDL R14, [R1+0x218] ;  /* 0x00021800010e7983 */ /* 0x000ea80000100800 */
[----:B------:R-:W2:Y:S04]  /*1c250*/  LDL R15, [R1+0x21c] ;  /* 0x00021c00010f7983 */ /* 0x000ea80000100800 */
[----:B-----5:R-:W-:Y:S04]  /*1c260*/  STL.64 [R1+0xcc0], R6 ;  /* 0x000cc00601007387 */ /* 0x020fe80000100a00 */
[----:B--2---:R0:W-:Y:S04]  /*1c270*/  STL.64 [R1+0xc98], R14 ;  /* 0x000c980e01007387 */ /* 0x0041e80000100a00 */
[----:B0-----:R-:W2:Y:S04]  /*1c280*/  LDL.LU.64 R14, [R1+0x248] ;  /* 0x00024800010e7983 */ /* 0x001ea80000300a00 */
[----:B--2---:R0:W-:Y:S04]  /*1c290*/  STL.64 [R1+0xcb8], R14 ;  /* 0x000cb80e01007387 */ /* 0x0041e80000100a00 */
[----:B------:R-:W2:Y:S04]  /*1c2a0*/  LDL.LU R12, [R1+0x3a0] ;  /* 0x0003a000010c7983 */ /* 0x000ea80000300800 */
[----:B------:R-:W2:Y:S04]  /*1c2b0*/  LDL.LU R13, [R1+0x3a4] ;  /* 0x0003a400010d7983 */ /* 0x000ea80000300800 */
[----:B0-----:R-:W5:Y:S04]  /*1c2c0*/  LDL.LU R14, [R1+0x3a8] ;  /* 0x0003a800010e7983 */ /* 0x001f680000300800 */
[----:B------:R-:W5:Y:S04]  /*1c2d0*/  LDL.LU R15, [R1+0x3ac] ;  /* 0x0003ac00010f7983 */ /* 0x000f680000300800 */
[----:B-----5:R-:W-:Y:S04]  /*1c2e0*/  STL.64 [R1+0xcd0], R14 ;  /* 0x000cd00e01007387 */ /* 0x020fe80000100a00 */
[----:B--2---:R0:W-:Y:S04]  /*1c2f0*/  STL.64 [R1+0xcc8], R12 ;  /* 0x000cc80c01007387 */ /* 0x0041e80000100a00 */
[----:B0-----:R-:W2:Y:S04]  /*1c300*/  LDL.LU R12, [R1+0x3c0] ;  /* 0x0003c000010c7983 */ /* 0x001ea80000300800 */
[----:B------:R-:W2:Y:S04]  /*1c310*/  LDL.LU R13, [R1+0x3c4] ;  /* 0x0003c400010d7983 */ /* 0x000ea80000300800 */
[----:B------:R-:W2:Y:S04]  /*1c320*/  LDL.LU R14, [R1+0x3c8] ;  /* 0x0003c800010e7983 */ /* 0x000ea80000300800 */
[----:B------:R-:W2:Y:S04]  /*1c330*/  LDL.LU R15, [R1+0x3cc] ;  /* 0x0003cc00010f7983 */ /* 0x000ea80000300800 */
[----:B------:R-:W2:Y:S04]  /*1c340*/  LDL.64 R6, [R1+0x2b8] ;  /* 0x0002b80001067983 */ /* 0x000ea80000100a00 */
[----:B---3--:R-:W-:Y:S04]  /*1c350*/  STL.64 [R1+0xc78], R18 ;  /* 0x000c781201007387 */ /* 0x008fe80000100a00 */
[----:B------:R0:W-:Y:S04]  /*1c360*/  STL.64 [R1+0xc70], R16 ;  /* 0x000c701001007387 */ /* 0x0001e80000100a00 */
[----:B0-----:R-:W3:Y:S04]  /*1c370*/  LDL.LU R16, [R1+0x340] ;  /* 0x0003400001107983 */ /* 0x001ee80000300800 */
[----:B------:R-:W3:Y:S04]  /*1c380*/  LDL.LU R17, [R1+0x344] ;  /* 0x0003440001117983 */ /* 0x000ee80000300800 */
[----:B------:R-:W5:Y:S04]  /*1c390*/  LDL.LU R18, [R1+0x348] ;  /* 0x0003480001127983 */ /* 0x000f680000300800 */
[----:B------:R-:W5:Y:S04]  /*1c3a0*/  LDL.LU R19, [R1+0x34c] ;  /* 0x00034c0001137983 */ /* 0x000f680000300800 */
[----:B-----5:R-:W-:Y:S04]  /*1c3b0*/  STL.64 [R1+0xc90], R18 ;  /* 0x000c901201007387 */ /* 0x020fe80000100a00 */
[----:B---3--:R0:W-:Y:S04]  /*1c3c0*/  STL.64 [R1+0xc88], R16 ;  /* 0x000c881001007387 */ /* 0x0081e80000100a00 */
        /* <DEDUP_REMOVED lines=8> */
[----:B------:R-:W3:Y:S04]  /*1c450*/  LDL.LU R18, [R1+0x388] ;  /* 0x0003880001127983 */ /* 0x000ee80000300800 */
[----:B------:R-:W3:Y:S04]  /*1c460*/  LDL.LU R19, [R1+0x38c] ;  /* 0x00038c0001137983 */ /* 0x000ee80000300800 */
[----:B------:R0:W-:Y:S04]  /*1c470*/  STL.64 [R1+0xbd0], R22 ;  /* 0x000bd01601007387 */ /* 0x0001e80000100a00 */
[----:B------:R1:W-:Y:S04]  /*1c480*/  STL.64 [R1+0xbc8], R20 ;  /* 0x000bc81401007387 */ /* 0x0003e80000100a00 */
[----:B0-----:R-:W5:Y:S01]  /*1c490*/  LDL.LU.64 R22, [R1+0xd8] ;  /* 0x0000d80001167983 */ /* 0x001f620000300a00 */
[----:B------:R-:W-:-:S02]  /*1c4a0*/  MOV R2, R26 ;  /* 0x0000001a00027202 */ /* 0x000fc40000000f00 */
[----:B------:R-:W-:Y:S01]  /*1c4b0*/  MOV R0, R27 ;  /* 0x0000001b00007202 */ /* 0x000fe20000000f00 */
[----:B--2---:R-:W-:Y:S01]  /*1c4c0*/  HMMA.16816.F32 R12, R8, R6, R12 ;  /* 0x00000006080c723c */ /* 0x004fe2000000180c */
[----:B-----5:R0:W-:Y:S04]  /*1c4d0*/  STL.64 [R1+0xbe8], R22 ;  /* 0x000be81601007387 */ /* 0x0201e80000100a00 */
[----:B-1----:R-:W2:Y:S04]  /*1c4e0*/  LDL.LU R20, [R1+0x250] ;  /* 0x0002500001147983 */ /* 0x002ea80000300800 */
[----:B------:R-:W2:Y:S04]  /*1c4f0*/  LDL.LU R21, [R1+0x254] ;  /* 0x0002540001157983 */ /* 0x000ea80000300800 */
[----:B0-----:R-:W2:Y:S04]  /*1c500*/  LDL.LU R22, [R1+0x258] ;  /* 0x0002580001167983 */ /* 0x001ea80000300800 */
[----:B------:R-:W2:Y:S04]  /*1c510*/  LDL.LU R23, [R1+0x25c] ;  /* 0x00025c0001177983 */ /* 0x000ea80000300800 */
[----:B------:R-:W5:Y:S01]  /*1c520*/  LDL.LU.64 R26, [R1+0xa8] ;  /* 0x0000a800011a7983 */ /* 0x000f620000300a00 */
[----:B------:R-:W-:-:S03]  /*1c530*/  MOV R28, R7 ;  /* 0x00000007001c7202 */ /* 0x000fc60000000f00 */
[----:B-----5:R-:W-:Y:S04]  /*1c540*/  STL.64 [R1+0xbd8], R26 ;  /* 0x000bd81a01007387 */ /* 0x020fe80000100a00 */
[----:B------:R-:W5:Y:S04]  /*1c550*/  LDL.LU R24, [R1+0x220] ;  /* 0x0002200001187983 */ /* 0x000f680000300800 */
[----:B------:R-:W5:Y:S04]  /*1c560*/  LDL.LU R25, [R1+0x224] ;  /* 0x0002240001197983 */ /* 0x000f680000300800 */
        /* <DEDUP_REMOVED lines=10> */
[----:B0-----:R-:W3:Y:S01]  /*1c610*/  LDL.LU.64 R14, [R1+0xcb8] ;  /* 0x000cb800010e7983 */ /* 0x001ee20000300a00 */
[----:B------:R-:W-:-:S03]  /*1c620*/  IMAD.MOV.U32 R27, RZ, RZ, R4 ;  /* 0x000000ffff1b7224 */ /* 0x000fc600078e0004 */
[----:B------:R-:W2:Y:S01]  /*1c630*/  LDL.LU R4, [R1+0xcb0] ;  /* 0x000cb00001047983 */ /* 0x000ea20000300800 */
[----:B----4-:R-:W-:Y:S02]  /*1c640*/  MOV R26, R5 ;  /* 0x00000005001a7202 */ /* 0x010fe40000000f00 */
[----:B------:R-:W-:Y:S01]  /*1c650*/  MOV R7, R6 ;  /* 0x0000000600077202 */ /* 0x000fe20000000f00 */
[C---:B---3--:R-:W-:Y:S01]  /*1c660*/  HMMA.16816.F32 R16, R8.reuse, R14, R16 ;  /* 0x0000000e0810723c */ /* 0x048fe20000001810 */
[----:B------:R-:W-:Y:S02]  /*1c670*/  MOV R5, R14 ;  /* 0x0000000e00057202 */ /* 0x000fe40000000f00 */
[----:B------:R-:W-:Y:S11]  /*1c680*/  MOV R6, R15 ;  /* 0x0000000f00067202 */ /* 0x000ff60000000f00 */
[----:B------:R-:W-:Y:S09]  /*1c690*/  @!UPT UIADD3 URZ, URZ, URZ, URZ ;  /* 0x0000003f3f3ff290 */ /* 0x000ff2000fffe03f */
[----:B------:R-:W-:Y:S04]  /*1c6a0*/  STL.64 [R1+0x380], R16 ;  /* 0x0003801001007387 */ /* 0x000fe80000100a00 */
[----:B------:R0:W-:Y:S04]  /*1c6b0*/  STL.64 [R1+0x388], R18 ;  /* 0x0003881201007387 */ /* 0x0001e80000100a00 */
[----:B0-----:R-:W3:Y:S04]  /*1c6c0*/  LDL.LU.64 R18, [R1+0xca8] ;  /* 0x000ca80001127983 */ /* 0x001ee80000300a00 */
[----:B------:R-:W3:Y:S04]  /*1c6d0*/  LDL.LU.64 R16, [R1+0xca0] ;  /* 0x000ca00001107983 */ /* 0x000ee80000300a00 */
[----:B------:R-:W3:Y:S04]  /*1c6e0*/  LDL.LU.64 R14, [R1+0xc98] ;  /* 0x000c9800010e7983 */ /* 0x000ee80000300a00 */
[----:B------:R0:W-:Y:S04]  /*1c6f0*/  STL.64 [R1+0xb60], R6 ;  /* 0x000b600601007387 */ /* 0x0001e80000100a00 */
[----:B--2---:R-:W-:Y:S04]  /*1c700*/  STL.64 [R1+0xb58], R4 ;  /* 0x000b580401007387 */ /* 0x004fe80000100a00 */
[----:B0-----:R-:W2:Y:S04]  /*1c710*/  LDL R6, [R1+0xb8] ;  /* 0x0000b80001067983 */ /* 0x001ea80000100800 */
[----:B------:R-:W2:Y:S01]  /*1c720*/  LDL R7, [R1+0xbc] ;  /* 0x0000bc0001077983 */ /* 0x000ea20000100800 */
[C---:B---3--:R-:W-:Y:S03]  /*1c730*/  HMMA.16816.F32 R12, R8.reuse, R14, R16 ;  /* 0x0000000e080c723c */ /* 0x048fe60000001810 */
[----:B------:R-:W3:Y:S04]  /*1c740*/  LDL.LU.64 R18, [R1+0xc90] ;  /* 0x000c900001127983 */ /* 0x000ee80000300a00 */
[----:B------:R-:W3:Y:S11]  /*1c750*/  LDL.LU.64 R16, [R1+0xc88] ;  /* 0x000c880001107983 */ /* 0x000ef60000300a00 */
[----:B------:R-:W-:Y:S05]  /*1c760*/  @!UPT UIADD3 URZ, URZ, URZ, URZ ;  /* 0x0000003f3f3ff290 */ /* 0x000fea000fffe03f */
[----:B------:R-:W-:Y:S04]  /*1c770*/  STL.64 [R1+0x360], R12 ;  /* 0x0003600c01007387 */ /* 0x000fe80000100a00 */
[----:B------:R0:W-:Y:S04]  /*1c780*/  STL.64 [R1+0x368], R14 ;  /* 0x0003680e01007387 */ /* 0x0001e80000100a00 */
[----:B0-----:R-:W3:Y:S02]  /*1c790*/  LDL.LU.64 R14, [R1+0xc80] ;  /* 0x000c8000010e7983 */ /* 0x001ee40000300a00 */
[C---:B---3--:R-:W-:Y:S02]  /*1c7a0*/  HMMA.16816.F32 R12, R8.reuse, R14, R16 ;  /* 0x0000000e080c723c */ /* 0x048fe40000001810 */
[----:B------:R-:W3:Y:S04]  /*1c7b0*/  LDL.LU.64 R18, [R1+0xc78] ;  /* 0x000c780001127983 */ /* 0x000ee80000300a00 */
[----:B------:R-:W3:Y:S11]  /*1c7c0*/  LDL.LU.64 R16, [R1+0xc70] ;  /* 0x000c700001107983 */ /* 0x000ef60000300a00 */
[----:B------:R-:W-:Y:S06]  /*1c7d0*/  @!UPT UIADD3 URZ, URZ, URZ, URZ ;  /* 0x0000003f3f3ff290 */ /* 0x000fec000fffe03f */
        /* <DEDUP_REMOVED lines=32> */
[----:B------:R-:W3:Y:S11]  /*1c9e0*/  LDL.LU.64 R18, [R1+0xc00] ;  /* 0x000c000001127983 */ /* 0x000ef60000300a00 */
[----:B------:R-:W-:Y:S10]  /*1c9f0*/  @!UPT UIADD3 URZ, URZ, URZ, URZ ;  /* 0x0000003f3f3ff290 */ /* 0x000ff4000fffe03f */
[----:B------:R-:W-:Y:S04]  /*1ca00*/  STL.64 [R1+0x440], R12 ;  /* 0x0004400c01007387 */ /* 0x000fe80000100a00 */
[----:B------:R0:W-:Y:S04]  /*1ca10*/  STL.64 [R1+0x448], R14 ;  /* 0x0004480e01007387 */ /* 0x0001e80000100a00 */
[----:B0-----:R-:W4:Y:S04]  /*1ca20*/  LDL.LU.64 R14, [R1+0xbf8] ;  /* 0x000bf800010e7983 */ /* 0x001f280000300a00 */
[----:B------:R-:W2:Y:S01]  /*1ca30*/  LDL.LU.64 R12, [R1+0xbf0] ;  /* 0x000bf000010c7983 */ /* 0x000ea20000300a00 */
[----:B---3--:R-:W-:Y:S01]  /*1ca40*/  HMMA.16816.F32 R16, R8, R18, R20 ;  /* 0x000000120810723c */ /* 0x008fe20000001814 */
[----:B--2---:R-:W-:-:S02]  /*1ca50*/  FADD R13, R29, R13 ;  /* 0x0000000d1d0d7221 */ /* 0x004fc40000000000 */
[----:B------:R-:W-:-:S03]  /*1ca60*/  FADD R12, R3, R12 ;  /* 0x0000000c030c7221 */ /* 0x000fc60000000000 */
[----:B------:R-:W-:Y:S04]  /*1ca70*/  STL [R1+0xaf0], R13 ;  /* 0x000af00d01007387 */ /* 0x000fe80000100800 */
[----:B------:R-:W-:Y:S04]  /*1ca80*/  STL [R1+0xaf4], R12 ;  /* 0x000af40c01007387 */ /* 0x000fe80000100800 */
[----:B------:R-:W5:Y:S09]  /*1ca90*/  LDL.LU.64 R22, [R1+0xbe8] ;  /* 0x000be80001167983 */ /* 0x000f720000300a00 */
[----:B------:R-:W-:Y:S04]  /*1caa0*/  STL.64 [R1+0x460], R16 ;  /* 0x0004601001007387 */ /* 0x000fe80000100a00 */
[----:B------:R0:W-:Y:S04]  /*1cab0*/  STL.64 [R1+0x468], R18 ;  /* 0x0004681201007387 */ /* 0x0001e80000100a00 */
[----:B0-----:R-:W2:Y:S04]  /*1cac0*/  LDL.LU.64 R18, [R1+0xbe0] ;  /* 0x000be00001127983 */ /* 0x001ea80000300a00 */
[----:B----4-:R-:W-:Y:S04]  /*1cad0*/  SHFL.BFLY PT, R16, R14, 0x2, 0x1f ;  /* 0x0c401f000e107f89 */ /* 0x010fe800000e0000 */
[----:B------:R-:W0:Y:S01]  /*1cae0*/  SHFL.BFLY PT, R17, R15, 0x2, 0x1f ;  /* 0x0c401f000f117f89 */ /* 0x000e2200000e0000 */
[----:B-----5:R-:W-:Y:S01]  /*1caf0*/  HMMA.16816.F32 R24, R8, R22, R24 ;  /* 0x000000160818723c */ /* 0x020fe20000001818 */
[----:B------:R-:W-:-:S02]  /*1cb00*/  MOV R12, R22 ;  /* 0x00000016000c7202 */ /* 0x000fc40000000f00 */
[----:B------:R-:W-:Y:S01]  /*1cb10*/  MOV R13, R23 ;  /* 0x00000017000d7202 */ /* 0x000fe20000000f00 */
[----:B--2---:R-:W-:Y:S04]  /*1cb20*/  STL.64 [R1+0xb70], R18 ;  /* 0x000b701201007387 */ /* 0x004fe80000100a00 */
[----:B0-----:R0:W-:Y:S04]  /*1cb30*/  STL.64 [R1+0xb68], R16 ;  /* 0x000b681001007387 */ /* 0x0011e80000100a00 */
[----:B0-----:R-:W2:Y:S04]  /*1cb40*/  LDL.LU R16, [R1+0x1f0] ;  /* 0x0001f00001107983 */ /* 0x001ea80000300800 */
[----:B------:R-:W2:Y:S04]  /*1cb50*/  LDL.LU R17, [R1+0x1f4] ;  /* 0x0001f40001117983 */ /* 0x000ea80000300800 */
[----:B------:R-:W2:Y:S04]  /*1cb60*/  LDL.LU R18, [R1+0x1f8] ;  /* 0x0001f80001127983 */ /* 0x000ea80000300800 */
[----:B------:R-:W2:Y:S04]  /*1cb70*/  LDL.LU R19, [R1+0x1fc] ;  /* 0x0001fc0001137983 */ /* 0x000ea80000300800 */
[----:B------:R-:W-:Y:S04]  /*1cb80*/  STL.64 [R1+0x470], R24 ;  /* 0x0004701801007387 */ /* 0x000fe80000100a00 */
[----:B------:R0:W-:Y:S04]  /*1cb90*/  STL.64 [R1+0x478], R26 ;  /* 0x0004781a01007387 */ /* 0x0001e80000100a00 */
[----:B0-----:R-:W3:Y:S04]  /*1cba0*/  LDL.LU.64 R26, [R1+0xbd8] ;  /* 0x000bd800011a7983 */ /* 0x001ee80000300a00 */
[----:B------:R-:W3:Y:S04]  /*1cbb0*/  LDL.LU.64 R22, [R1+0xbd0] ;  /* 0x000bd00001167983 */ /* 0x000ee80000300a00 */
[----:B------:R-:W3:Y:S04]  /*1cbc0*/  LDL.LU.64 R20, [R1+0xbc8] ;  /* 0x000bc80001147983 */ /* 0x000ee80000300a00 */
[----:B------:R-:W-:Y:S04]  /*1cbd0*/  STL.64 [R1+0xb00], R14 ;  /* 0x000b000e01007387 */ /* 0x000fe80000100a00 */
[----:B------:R2:W-:Y:S02]  /*1cbe0*/  STL.64 [R1+0xaf8], R12 ;  /* 0x000af80c01007387 */ /* 0x0005e40000100a00 */
[C---:B--2---:R-:W-:Y:S08]  /*1cbf0*/  HMMA.16816.F32 R12, R8.reuse, R6, R16 ;  /* 0x00000006080c723c */ /* 0x044ff00000001810 */
[----:B---3--:R-:W-:Y:S11]  /*1cc00*/  HMMA.16816.F32 R4, R8, R26, R20 ;  /* 0x0000001a0804723c */ /* 0x008ff60000001814 */
[----:B------:R-:W-:Y:S04]  /*1cc10*/  @!UPT UIADD3 URZ, URZ, URZ, URZ ;  /* 0x0000003f3f3ff290 */ /* 0x000fe8000fffe03f */
[----:B------:R-:W-:Y:S04]  /*1cc20*/  STL.64 [R1+0x530], R12 ;  /* 0x0005300c01007387 */ /* 0x000fe80000100a00 */
[----:B------:R-:W-:Y:S04]  /*1cc30*/  STL.64 [R1+0x538], R14 ;  /* 0x0005380e01007387 */ /* 0x000fe80000100a00 */
[----:B------:R-:W-:Y:S04]  /*1cc40*/  STL.64 [R1+0x5f0], R4 ;  /* 0x0005f00401007387 */ /* 0x000fe80000100a00 */
[----:B------:R-:W-:Y:S04]  /*1cc50*/  STL.64 [R1+0x5f8], R6 ;  /* 0x0005f80601007387 */ /* 0x000fe80000100a00 */
[----:B------:R-:W2:Y:S04]  /*1cc60*/  LDL.LU R16, [R1+0x90] ;  /* 0x0000900001107983 */ /* 0x000ea80000300800 */
[----:B------:R-:W2:Y:S04]  /*1cc70*/  LDL.LU R17, [R1+0x94] ;  /* 0x0000940001117983 */ /* 0x000ea80000300800 */
[----:B------:R-:W3:Y:S04]  /*1cc80*/  LDL.LU R18, [R1+0x98] ;  /* 0x0000980001127983 */ /* 0x000ee80000300800 */
[----:B------:R-:W3:Y:S04]  /*1cc90*/  LDL.LU R19, [R1+0x9c] ;  /* 0x00009c0001137983 */ /* 0x000ee80000300800 */
[----:B------:R-:W4:Y:S04]  /*1cca0*/  LDL.LU R20, [R1+0x190] ;  /* 0x0001900001147983 */ /* 0x000f280000300800 */
[----:B------:R-:W4:Y:S04]  /*1ccb0*/  LDL.LU R21, [R1+0x194] ;  /* 0x0001940001157983 */ /* 0x000f280000300800 */
[----:B------:R-:W4:Y:S04]  /*1ccc0*/  LDL.LU R22, [R1+0x198] ;  /* 0x0001980001167983 */ /* 0x000f280000300800 */
[----:B------:R-:W4:Y:S04]  /*1ccd0*/  LDL.LU R23, [R1+0x19c] ;  /* 0x00019c0001177983 */ /* 0x000f280000300800 */
[----:B---3--:R0:W-:Y:S04]  /*1cce0*/  STL.64 [R1+0xb80], R18 ;  /* 0x000b801201007387 */ /* 0x0081e80000100a00 */
[----:B--2---:R-:W-:Y:S04]  /*1ccf0*/  STL.64 [R1+0xb78], R16 ;  /* 0x000b781001007387 */ /* 0x004fe80000100a00 */
[----:B0-----:R-:W2:Y:S04]  /*1cd00*/  LDL.LU.64 R18, [R1+0x28] ;  /* 0x0000280001127983 */ /* 0x001ea80000300a00 */
[----:B--2---:R0:W-:Y:S04]  /*1cd10*/  STL.64 [R1+0xb90], R18 ;  /* 0x000b901201007387 */ /* 0x0041e80000100a00 */
[----:B0-----:R-:W2:Y:S04]  /*1cd20*/  LDL.LU.64 R18, [R1+0x48] ;  /* 0x0000480001127983 */ /* 0x001ea80000300a00 */
[----:B--2---:R0:W-:Y:S04]  /*1cd30*/  STL.64 [R1+0xba8], R18 ;  /* 0x000ba81201007387 */ /* 0x0041e80000100a00 */
[----:B0-----:R-:W2:Y:S04]  /*1cd40*/  LDL.LU.64 R18, [R1+0x68] ;  /* 0x0000680001127983 */ /* 0x001ea80000300a00 */
[----:B------:R-:W3:Y:S04]  /*1cd50*/  LDL.LU.64 R6, [R1+0x18] ;  /* 0x0000180001067983 */ /* 0x000ee80000300a00 */
[----:B---3--:R0:W-:Y:S04]  /*1cd60*/  STL.64 [R1+0xb88], R6 ;  /* 0x000b880601007387 */ /* 0x0081e80000100a00 */
[----:B------:R-:W3:Y:S04]  /*1cd70*/  LDL.LU R4, [R1+0xf0] ;  /* 0x0000f00001047983 */ /* 0x000ee80000300800 */
[----:B------:R-:W3:Y:S04]  /*1cd80*/  LDL.LU R5, [R1+0xf4] ;  /* 0x0000f40001057983 */ /* 0x000ee80000300800 */
[----:B0-----:R-:W5:Y:S04]  /*1cd90*/  LDL.LU R6, [R1+0xf8] ;  /* 0x0000f80001067983 */ /* 0x001f680000300800 */
[----:B------:R-:W5:Y:S04]  /*1cda0*/  LDL.LU R7, [R1+0xfc] ;  /* 0x0000fc0001077983 */ /* 0x000f680000300800 */
[----:B-----5:R-:W-:Y:S04]  /*1cdb0*/  STL.64 [R1+0xba0], R6 ;  /* 0x000ba00601007387 */ /* 0x020fe80000100a00 */
[----:B---3--:R0:W-:Y:S04]  /*1cdc0*/  STL.64 [R1+0xb98], R4 ;  /* 0x000b980401007387 */ /* 0x0081e80000100a00 */
[----:B0-----:R-:W3:Y:S04]  /*1cdd0*/  LDL.LU R4, [R1+0x130] ;  /* 0x0001300001047983 */ /* 0x001ee80000300800 */
[----:B------:R-:W3:Y:S04]  /*1cde0*/  LDL.LU R5, [R1+0x134] ;  /* 0x0001340001057983 */ /* 0x000ee80000300800 */
[----:B------:R-:W5:Y:S04]  /*1cdf0*/  LDL.LU R6, [R1+0x138] ;  /* 0x0001380001067983 */ /* 0x000f680000300800 */
[----:B------:R-:W5:Y:S01]  /*1ce00*/  LDL.LU R7, [R1+0x13c] ;  /* 0x00013c0001077983 */ /* 0x000f620000300800 */
[----:B------:R-:W-:Y:S01]  /*1ce10*/  IMAD.MOV.U32 R29, RZ, RZ, R26 ;  /* 0x000000ffff1d7224 */ /* 0x000fe200078e001a */
[----:B------:R-:W-:-:S02]  /*1ce20*/  MOV R3, R27 ;  /* 0x0000001b00037202 */ /* 0x000fc40000000f00 */
[----:B-----5:R-:W-:Y:S04]  /*1ce30*/  STL.64 [R1+0xbb8], R6 ;  /* 0x000bb80601007387 */ /* 0x020fe80000100a00 */
[----:B---3--:R0:W-:Y:S04]  /*1ce40*/  STL.64 [R1+0xbb0], R4 ;  /* 0x000bb00401007387 */ /* 0x0081e80000100a00 */
[----:B0-----:R-:W2:Y:S04]  /*1ce50*/  LDL.LU R4, [R1+0x160] ;  /* 0x0001600001047983 */ /* 0x001ea80000300800 */
[----:B------:R-:W2:Y:S04]  /*1ce60*/  LDL.LU R5, [R1+0x164] ;  /* 0x0001640001057983 */ /* 0x000ea80000300800 */
[----:B------:R-:W2:Y:S04]  /*1ce70*/  LDL.LU R6, [R1+0x168] ;  /* 0x0001680001067983 */ /* 0x000ea80000300800 */
[----:B------:R-:W2:Y:S04]  /*1ce80*/  LDL.LU R7, [R1+0x16c] ;  /* 0x00016c0001077983 */ /* 0x000ea80000300800 */
[----:B------:R-:W3:Y:S04]  /*1ce90*/  LDL.LU R24, [R1+0x50] ;  /* 0x0000500001187983 */ /* 0x000ee80000300800 */
[----:B------:R-:W3:Y:S04]  /*1cea0*/  LDL.LU R25, [R1+0x54] ;  /* 0x0000540001197983 */ /* 0x000ee80000300800 */
[----:B------:R-:W3:Y:S04]  /*1ceb0*/  LDL.LU R26, [R1+0x58] ;  /* 0x00005800011a7983 */ /* 0x000ee80000300800 */
[----:B------:R-:W3:Y:S04]  /*1cec0*/  LDL.LU R27, [R1+0x5c] ;  /* 0x00005c00011b7983 */ /* 0x000ee80000300800 */
[----:B------:R-:W5:Y:S04]  /*1ced0*/  LDL.LU R12, [R1+0x390] ;  /* 0x00039000010c7983 */ /* 0x000f680000300800 */
[----:B------:R-:W5:Y:S04]  /*1cee0*/  LDL.LU R13, [R1+0x394] ;  /* 0x00039400010d7983 */ /* 0x000f680000300800 */
[----:B------:R-:W2:Y:S04]  /*1cef0*/  LDL.LU R14, [R1+0x398] ;  /* 0x00039800010e7983 */ /* 0x000ea80000300800 */
[----:B------:R-:W2:Y:S04]  /*1cf00*/  LDL.LU R15, [R1+0x39c] ;  /* 0x00039c00010f7983 */ /* 0x000ea80000300800 */
[----:B--2---:R0:W-:Y:S04]  /*1cf10*/  STL.64 [R1+0xb10], R14 ;  /* 0x000b100e01007387 */ /* 0x0041e80000100a00 */
[----:B-----5:R-:W-:Y:S04]  /*1cf20*/  STL.64 [R1+0xb08], R12 ;  /* 0x000b080c01007387 */ /* 0x020fe80000100a00 */
[----:B0-----:R-:W2:Y:S01]  /*1cf30*/  LDL.LU R14, [R1+0x2b8] ;  /* 0x0002b800010e7983 */ /* 0x001ea20000300800 */
[----:B------:R-:W-:-:S05]  /*1cf40*/  MOV R15, R28 ;  /* 0x0000001c000f7202 */ /* 0x000fca0000000f00 */
[----:B--2---:R0:W-:Y:S04]  /*1cf50*/  STL.64 [R1+0xb20], R14 ;  /* 0x000b200e01007387 */ /* 0x0041e80000100a00 */
[----:B0-----:R-:W4:Y:S01]  /*1cf60*/  LDL.LU.64 R14, [R1+0x88] ;  /* 0x00008800010e7983 */ /* 0x001f220000300a00 */
[C---:B------:R-:W-:Y:S03]  /*1cf70*/  HMMA.16816.F32 R4, R8.reuse, R18, R4 ;  /* 0x000000120804723c */ /* 0x040fe60000001804 */
[----:B------:R-:W-:Y:S04]  /*1cf80*/  STL [R1+0xa80], R3 ;  /* 0x000a800301007387 */ /* 0x000fe80000100800 */
[----:B------:R-:W-:Y:S01]  /*1cf90*/  STL [R1+0xa24], R29 ;  /* 0x000a241d01007387 */ /* 0x000fe20000100800 */
[----:B------:R-:W-:Y:S01]  /*1cfa0*/  MOV R28, R19 ;  /* 0x00000013001c7202 */ /* 0x000fe20000000f00 */
[----:B----4-:R-:W-:Y:S11]  /*1cfb0*/  HMMA.16816.F32 R20, R8, R14, R20 ;  /* 0x0000000e0814723c */ /* 0x010ff60000001814 */
[----:B------:R-:W-:Y:S11]  /*1cfc0*/  @!UPT UIADD3 URZ, URZ, URZ, URZ ;  /* 0x0000003f3f3ff290 */ /* 0x000ff6000fffe03f */
[----:B------:R-:W-:Y:S01]  /*1cfd0*/  @!UPT UIADD3 URZ, URZ, URZ, URZ ;  /* 0x0000003f3f3ff290 */ /* 0x000fe2000fffe03f */
[----:B------:R0:W-:Y:S04]  /*1cfe0*/  STL.64 [R1+0x610], R20 ;  /* 0x0006101401007387 */ /* 0x0001e80000100a00 */
[----:B------:R1:W-:Y:S01]  /*1cff0*/  STL.64 [R1+0x618], R22 ;  /* 0x0006181601007387 */ /* 0x0003e20000100a00 */
[----:B0-----:R-:W-:Y:S02]  /*1d000*/  MOV R20, R15 ;  /* 0x0000000f00147202 */ /* 0x001fe40000000f00 */
[----:B------:R-:W-:Y:S01]  /*1d010*/  MOV R21, R14 ;  /* 0x0000000e00157202 */ /* 0x000fe20000000f00 */
[----:B-1----:R-:W3:Y:S04]  /*1d020*/  LDL.LU.64 R22, [R1+0xbc0] ;  /* 0x000bc00001167983 */ /* 0x002ee80000300a00 */
[----:B------:R-:W-:Y:S01]  /*1d030*/  STL [R1+0xac0], R20 ;  /* 0x000ac01401007387 */ /* 0x000fe20000100800 */
[----:B------:R-:W-:-:S03]  /*1d040*/  MOV R14, R2 ;  /* 0x00000002000e7202 */ /* 0x000fc60000000f00 */
[----:B------:R-:W-:Y:S01]  /*1d050*/  STL [R1+0xa84], R21 ;  /* 0x000a841501007387 */ /* 0x000fe20000100800 */
[----:B------:R-:W-:-:S03]  /*1d060*/  IMAD.MOV.U32 R2, RZ, RZ, R18 ;  /* 0x000000ffff027224 */ /* 0x000fc600078e0012 */
[----:B------:R-:W-:Y:S04]  /*1d070*/  STL.64 [R1+0x620], R4 ;  /* 0x0006200401007387 */ /* 0x000fe80000100a00 */
[----:B------:R0:W-:Y:S04]  /*1d080*/  STL.64 [R1+0x628], R6 ;  /* 0x0006280601007387 */ /* 0x0001e80000100a00 */
[----:B0-----:R-:W2:Y:S04]  /*1d090*/  LDL.LU.64 R6, [R1+0xbb8] ;  /* 0x000bb80001067983 */ /* 0x001ea80000300a00 */
[----:B------:R-:W2:Y:S04]  /*1d0a0*/  LDL.LU.64 R4, [R1+0xbb0] ;  /* 0x000bb00001047983 */ /* 0x000ea80000300a00 */
[----:B------:R-:W2:Y:S01]  /*1d0b0*/  LDL.LU.64 R18, [R1+0xba8] ;  /* 0x000ba80001127983 */ /* 0x000ea20000300a00 */
[----:B------:R-:W-:-:S03]  /*1d0c0*/  MOV R15, R0 ;  /* 0x00000000000f7202 */ /* 0x000fc60000000f00 */
[----:B------:R-:W-:Y:S01]  /*1d0d0*/  STL [R1+0xac4], R2 ;  /* 0x000ac40201007387 */ /* 0x000fe20000100800 */
[C---:B--2---:R-:W-:Y:S01]  /*1d0e0*/  HMMA.16816.F32 R4, R8.reuse, R18, R4 ;  /* 0x000000120804723c */ /* 0x044fe20000001804 */
[----:B------:R-:W-:Y:S02]  /*1d0f0*/  MOV R29, R18 ;  /* 0x00000012001d7202 */ /* 0x000fe40000000f00 */
[----:B------:R-:W-:Y:S11]  /*1d100*/  MOV R0, R19 ;  /* 0x0000001300007202 */ /* 0x000ff60000000f00 */
[----:B------:R-:W-:Y:S09]  /*1d110*/  @!UPT UIADD3 URZ, URZ, URZ, URZ ;  /* 0x0000003f3f3ff290 */ /* 0x000ff2000fffe03f */
[----:B------:R-:W-:Y:S04]  /*1d120*/  STL.64 [R1+0x640], R4 ;  /* 0x0006400401007387 */ /* 0x000fe80000100a00 */
[----:B------:R0:W-:Y:S04]  /*1d130*/  STL.64 [R1+0x648], R6 ;  /* 0x0006480601007387 */ /* 0x0001e80000100a00 */
[----:B0-----:R-:W2:Y:S04]  /*1d140*/  LDL.LU.64 R6, [R1+0xba0] ;  /* 0x000ba00001067983 */ /* 0x001ea80000300a00 */
[----:B------:R-:W2:Y:S04]  /*1d150*/  LDL.LU.64 R4, [R1+0xb98] ;  /* 0x000b980001047983 */ /* 0x000ea80000300a00 */
[----:B------:R-:W2:Y:S02]  /*1d160*/  LDL.LU.64 R18, [R1+0xb90] ;  /* 0x000b900001127983 */ /* 0x000ea40000300a00 */
[----:B--2---:R-:W-:Y:S01]  /*1d170*/  HMMA.16816.F32 R4, R8, R18, R4 ;  /* 0x000000120804723c */ /* 0x004fe20000001804 */
[----:B------:R-:W-:-:S02]  /*1d180*/  MOV R21, R18 ;  /* 0x0000001200157202 */ /* 0x000fc40000000f00 */
[----:B------:R-:W-:Y:S11]  /*1d190*/  MOV R3, R19 ;  /* 0x0000001300037202 */ /* 0x000ff60000000f00 */
[----:B------:R-:W-:Y:S09]  /*1d1a0*/  @!UPT UIADD3 URZ, URZ, URZ, URZ ;  /* 0x0000003f3f3ff290 */ /* 0x000ff2000fffe03f */
[----:B------:R-:W-:Y:S04]  /*1d1b0*/  STL.64 [R1+0x660], R4 ;  /* 0x0006600401007387 */ /* 0x000fe80000100a00 */
[----:B------:R0:W-:Y:S04]  /*1d1c0*/  STL.64 [R1+0x668], R6 ;  /* 0x0006680601007387 */ /* 0x0001e80000100a00 */
[----:B0-----:R-:W2:Y:S04]  /*1d1d0*/  LDL.LU.64 R6, [R1+0xb88] ;  /* 0x000b880001067983 */ /* 0x001ea80000300a00 */
[----:B------:R-:W2:Y:S04]  /*1d1e0*/  LDL.LU.64 R18, [R1+0xb80] ;  /* 0x000b800001127983 */ /* 0x000ea80000300a00 */
[----:B------:R-:W2:Y:S02]  /*1d1f0*/  LDL.LU.64 R16, [R1+0xb78] ;  /* 0x000b780001107983 */ /* 0x000ea40000300a00 */
[C---:B--2---:R-:W-:Y:S01]  /*1d200*/  HMMA.16816.F32 R16, R8.reuse, R6, R16 ;  /* 0x000000060810723c */ /* 0x044fe20000001810 */
[----:B------:R-:W-:Y:S01]  /*1d210*/  MOV R2, R6 ;  /* 0x0000000600027202 */ /* 0x000fe20000000f00 */
[----:B------:R-:W-:Y:S11]  /*1d220*/  IMAD.MOV.U32 R20, RZ, RZ, R7 ;  /* 0x000000ffff147224 */ /* 0x000ff600078e0007 */
[----:B------:R-:W-:Y:S10]  /*1d230*/  @!UPT UIADD3 URZ, URZ, URZ, URZ ;  /* 0x0000003f3f3ff290 */ /* 0x000ff4000fffe03f */
[----:B------:R-:W-:Y:S04]  /*1d240*/  STL.64 [R1+0x670], R16 ;  /* 0x0006701001007387 */ /* 0x000fe80000100a00 */
[----:B------:R0:W-:Y:S04]  /*1d250*/  STL.64 [R1+0x678], R18 ;  /* 0x0006781201007387 */ /* 0x0001e80000100a00 */
[----:B0-----:R-:W2:Y:S04]  /*1d260*/  LDL.LU.64 R18, [R1+0xb70] ;  /* 0x000b700001127983 */ /* 0x001ea80000300a00 */
[----:B------:R-:W4:Y:S04]  /*1d270*/  LDL.LU.64 R16, [R1+0xb68] ;  /* 0x000b680001107983 */ /* 0x000f280000300a00 */
[----:B------:R-:W5:Y:S04]  /*1d280*/  LDL.LU.64 R6, [R1+0xb60] ;  /* 0x000b600001067983 */ /* 0x000f680000300a00 */
[----:B------:R-:W2:Y:S01]  /*1d290*/  LDL.LU.64 R4, [R1+0xb58] ;  /* 0x000b580001047983 */ /* 0x000ea20000300a00 */
[----:B---3--:R-:W-:Y:S11]  /*1d2a0*/  HMMA.16816.F32 R24, R8, R22, R24 ;  /* 0x000000160818723c */ /* 0x008ff60000001818 */
[----:B------:R-:W-:Y:S11]  /*1d2b0*/  @!UPT UIADD3 URZ, URZ, URZ, URZ ;  /* 0x0000003f3f3ff290 */ /* 0x000ff6000fffe03f */
[----:B------:R-:W-:Y:S01]  /*1d2c0*/  @!UPT UIADD3 URZ, URZ, URZ, URZ ;  /* 0x0000003f3f3ff290 */ /* 0x000fe2000fffe03f */
[----:B------:R-:W-:Y:S04]  /*1d2d0*/  STL.64 [R1+0x690], R24 ;  /* 0x0006901801007387 */ /* 0x000fe80000100a00 */
[----:B------:R0:W-:Y:S04]  /*1d2e0*/  STL.64 [R1+0x698], R26 ;  /* 0x0006981a01007387 */ /* 0x0001e80000100a00 */
[----:B0-----:R-:W3:Y:S04]  /*1d2f0*/  LDL.LU.64 R26, [R1+0xb50] ;  /* 0x000b5000011a7983 */ /* 0x001ee80000300a00 */
[----:B------:R-:W3:Y:S04]  /*1d300*/  LDL.LU.64 R24, [R1+0xb48] ;  /* 0x000b480001187983 */ /* 0x000ee80000300a00 */
[----:B------:R5:W-:Y:S04]  /*1d310*/  STL.64 [R1+0x978], R22 ;  /* 0x0009781601007387 */ /* 0x000be80000100a00 */
[----:B------:R0:W-:Y:S01]  /*1d320*/  STL.64 [R1+0xac8], R20 ;  /* 0x000ac81401007387 */ /* 0x0001e20000100a00 */
[----:B-----5:R-:W-:-:S02]  /*1d330*/  MOV R23, R6 ;  /* 0x0000000600177202 */ /* 0x020fc40000000f00 */
[----:B--2---:R-:W-:Y:S02]  /*1d340*/  MOV R22, R5 ;  /* 0x0000000500167202 */ /* 0x004fe40000000f00 */
[----:B------:R-:W2:Y:S04]  /*1d350*/  LDL.LU R5, [R1+0xb40] ;  /* 0x000b400001057983 */ /* 0x000ea80000300800 */
[----:B------:R-:W2:Y:S04]  /*1d360*/  LDL.LU R6, [R1+0xb3c] ;  /* 0x000b3c0001067983 */ /* 0x000ea80000300800 */
[----:B------:R1:W-:Y:S04]  /*1d370*/  STL.64 [R1+0xb18], R22 ;  /* 0x000b181601007387 */ /* 0x0003e80000100a00 */
[----:B0-----:R-:W5:Y:S04]  /*1d380*/  LDL.LU R20, [R1+0x3b0] ;  /* 0x0003b00001147983 */ /* 0x001f680000300800 */
[----:B------:R-:W5:Y:S04]  /*1d390*/  LDL.LU R21, [R1+0x3b4] ;  /* 0x0003b40001157983 */ /* 0x000f680000300800 */
[----:B-1----:R-:W2:Y:S04]  /*1d3a0*/  LDL.LU R22, [R1+0x3b8] ;  /* 0x0003b80001167983 */ /* 0x002ea80000300800 */
[----:B------:R-:W2:Y:S01]  /*1d3b0*/  LDL.LU R23, [R1+0x3bc] ;  /* 0x0003bc0001177983 */ /* 0x000ea20000300800 */
[----:B---3--:R-:W-:Y:S07]  /*1d3c0*/  HMMA.16816.F32 R24, R8, R18, R24 ;  /* 0x000000120818723c */ /* 0x008fee0000001818 */
[----:B------:R-:W-:Y:S01]  /*1d3d0*/  MOV R10, R7 ;  /* 0x00000007000a7202 */ /* 0x000fe20000000f00 */
[----:B--2---:R-:W-:Y:S04]  /*1d3e0*/  STL.64 [R1+0xb30], R22 ;  /* 0x000b301601007387 */ /* 0x004fe80000100a00 */
[----:B-----5:R0:W-:Y:S04]  /*1d3f0*/  STL.64 [R1+0xb28], R20 ;  /* 0x000b281401007387 */ /* 0x0201e80000100a00 */
[----:B0-----:R-:W2:Y:S04]  /*1d400*/  LDL.LU R20, [R1+0x3d0] ;  /* 0x0003d00001147983 */ /* 0x001ea80000300800 */
[----:B------:R-:W2:Y:S04]  /*1d410*/  LDL.LU R21, [R1+0x3d4] ;  /* 0x0003d40001157983 */ /* 0x000ea80000300800 */
[----:B------:R-:W2:Y:S04]  /*1d420*/  LDL.LU R22, [R1+0x3d8] ;  /* 0x0003d80001167983 */ /* 0x000ea80000300800 */
[----:B------:R-:W2:Y:S04]  /*1d430*/  LDL.LU R23, [R1+0x3dc] ;  /* 0x0003dc0001177983 */ /* 0x000ea80000300800 */
[----:B------:R-:W2:Y:S04]  /*1d440*/  LDL.LU R7, [R1+0xb38] ;  /* 0x000b380001077983 */ /* 0x000ea80000300800 */
[----:B------:R0:W-:Y:S04]  /*1d450*/  STL.64 [R1+0x6b0], R24 ;  /* 0x0006b01801007387 */ /* 0x0001e80000100a00 */
[----:B------:R1:W-:Y:S04]  /*1d460*/  STL.64 [R1+0x6b8], R26 ;  /* 0x0006b81a01007387 */ /* 0x0003e80000100a00 */
[----:B------:R-:W3:Y:S04]  /*1d470*/  LDL.LU R11, [R1+0x28c] ;  /* 0x00028c00010b7983 */ /* 0x000ee80000300800 */
[----:B0-----:R-:W5:Y:S04]  /*1d480*/  LDL.LU R24, [R1+0x370] ;  /* 0x0003700001187983 */ /* 0x001f680000300800 */
[----:B------:R-:W5:Y:S04]  /*1d490*/  LDL.LU R25, [R1+0x374] ;  /* 0x0003740001197983 */ /* 0x000f680000300800 */
[----:B-1----:R-:W5:Y:S04]  /*1d4a0*/  LDL.LU R26, [R1+0x378] ;  /* 0x00037800011a7983 */ /* 0x002f680000300800 */
[----:B------:R-:W5:Y:S01]  /*1d4b0*/  LDL.LU R27, [R1+0x37c] ;  /* 0x00037c00011b7983 */ /* 0x000f620000300800 */
[C---:B--2---:R-:W-:Y:S03]  /*1d4c0*/  HMMA.16816.F32 R12, R4.reuse, R14, R20 ;  /* 0x0000000e040c723c */ /* 0x044fe60000001814 */
[----:B------:R-:W2:Y:S01]  /*1d4d0*/  LDL.LU.64 R22, [R1+0xb30] ;  /* 0x000b300001167983 */ /* 0x000ea20000300a00 */
[----:B------:R-:W2:Y:S11]  /*1d4e0*/  LDL.LU.64 R20, [R1+0xb28] ;  /* 0x000b280001147983 */ /* 0x000eb60000300a00 */
[----:B------:R-:W-:Y:S08]  /*1d4f0*/  @!UPT UIADD3 URZ, URZ, URZ, URZ ;  /* 0x0000003f3f3ff290 */ /* 0x000ff0000fffe03f */
[----:B------:R-:W-:Y:S01]  /*1d500*/  STL.64 [R1+0x1f0], R12 ;  /* 0x0001f00c01007387 */ /* 0x000fe20000100a00 */
[----:B------:R0:W-:Y:S03]  /*1d510*/  STL.64 [R1+0x1f8], R14 ;  /* 0x0001f80e01007387 */ /* 0x0001e60000100a00 */
[----:B0-----:R-:W2:Y:S02]  /*1d520*/  LDL.LU.64 R14, [R1+0xb20] ;  /* 0x000b2000010e7983 */ /* 0x001ea40000300a00 */
[C---:B--2---:R-:W-:Y:S02]  /*1d530*/  HMMA.16816.F32 R12, R4.reuse, R14, R20 ;  /* 0x0000000e040c723c */ /* 0x044fe40000001814 */
[----:B------:R-:W5:Y:S11]  /*1d540*/  LDL.LU.64 R22, [R1+0xb18] ;  /* 0x000b180001167983 */ /* 0x000f760000300a00 */
[----:B------:R-:W-:Y:S10]  /*1d550*/  @!UPT UIADD3 URZ, URZ, URZ, URZ ;  /* 0x0000003f3f3ff290 */ /* 0x000ff4000fffe03f */
[----:B------:R-:W-:Y:S01]  /*1d560*/  STL.64 [R1+0x220], R12 ;  /* 0x0002200c01007387 */ /* 0x000fe20000100a00 */
[----:B------:R0:W-:Y:S03]  /*1d570*/  STL.64 [R1+0x228], R14 ;  /* 0x0002280e01007387 */ /* 0x0001e60000100a00 */
[----:B0-----:R-:W3:Y:S01]  /*1d580*/  LDL.LU.64 R14, [R1+0xb10] ;  /* 0x000b1000010e7983 */ /* 0x001ee20000300a00 */
[----:B------:R-:W3:Y:S02]  /*1d590*/  LDL.LU.64 R12, [R1+0xb08] ;  /* 0x000b0800010c7983 */ /* 0x000ee40000300a00 */
[C---:B---3--:R-:W-:Y:S01]  /*1d5a0*/  HMMA.16816.F32 R8, R4.reuse, R10, R12 ;  /* 0x0000000a0408723c */ /* 0x048fe2000000180c */
[----:B------:R-:W4:Y:S01]  /*1d5b0*/  LDL.LU.64 R14, [R1+0xb00] ;  /* 0x000b0000010e7983 */ /* 0x000f220000300a00 */
[----:B------:R-:W2:Y:S06]  /*1d5c0*/  LDL.LU.64 R12, [R1+0xaf8] ;  /* 0x000af800010c7983 */ /* 0x000eac0000300a00 */
[----:B-----5:R-:W-:Y:S11]  /*1d5d0*/  HMMA.16816.F32 R20, R4, R22, R24 ;  /* 0x000000160414723c */ /* 0x020ff60000001818 */
[----:B------:R-:W-:Y:S04]  /*1d5e0*/  @!UPT UIADD3 URZ, URZ, URZ, URZ ;  /* 0x0000003f3f3ff290 */ /* 0x000fe8000fffe03f */
[----:B------:R-:W-:Y:S01]  /*1d5f0*/  STL.64 [R1+0x250], R8 ;  /* 0x0002500801007387 */ /* 0x000fe20000100a00 */
[----:B------:R-:W-:Y:S07]  /*1d600*/  STL.64 [R1+0x258], R10 ;  /* 0x0002580a01007387 */ /* 0x000fee0000100a00 */
[----:B------:R-:W-:Y:S02]  /*1d610*/  STL.64 [R1+0x270], R20 ;  /* 0x0002701401007387 */ /* 0x000fe40000100a00 */
[----:B------:R-:W-:Y:S01]  /*1d620*/  STL.64 [R1+0x278], R22 ;  /* 0x0002781601007387 */ /* 0x000fe20000100a00 */
[----:B------:R2:W-:Y:S02]  /*1d630*/  STL.64 [R1+0xa28], R18 ;  /* 0x000a281201007387 */ /* 0x0005e40000100a00 */
[----:B--2---:R-:W-:-:S02]  /*1d640*/  MOV R18, R12 ;  /* 0x0000000c00127202 */ /* 0x004fc40000000f00 */
[----:B------:R-:W-:Y:S01]  /*1d650*/  MOV R19, R13 ;  /* 0x0000000d00137202 */ /* 0x000fe20000000f00 */
[----:B------:R-:W2:Y:S01]  /*1d660*/  LDL.LU R12, [R1+0xaf4] ;  /* 0x000af400010c7983 */ /* 0x000ea20000300800 */
[----:B------:R-:W3:Y:S03]  /*1d670*/  LDL.LU R13, [R1+0xaf0] ;  /* 0x000af000010d7983 */ /* 0x000ee60000300800 */
[----:B------:R0:W-:Y:S04]  /*1d680*/  STL.64 [R1+0xa38], R18 ;  /* 0x000a381201007387 */ /* 0x0001e80000100a00 */
[----:B0-----:R-:W5:Y:S01]  /*1d690*/  LDL.LU R18, [R1+0xe8] ;  /* 0x0000e80001127983 */ /* 0x001f620000300800 */
[----:B------:R-:W5:Y:S03]  /*1d6a0*/  LDL.LU R19, [R1+0xec] ;  /* 0x0000ec0001137983 */ /* 0x000f660000300800 */
[----:B-----5:R0:W-:Y:S04]  /*1d6b0*/  STL.64 [R1+0xa50], R18 ;  /* 0x000a501201007387 */ /* 0x0201e80000100a00 */
[----:B0-----:R-:W5:Y:S01]  /*1d6c0*/  LDL.LU R18, [R1+0x108] ;  /* 0x0001080001127983 */ /* 0x001f620000300800 */
[----:B------:R-:W5:Y:S03]  /*1d6d0*/  LDL.LU R19, [R1+0x10c] ;  /* 0x00010c0001137983 */ /* 0x000f660000300800 */
[----:B-----5:R0:W-:Y:S04]  /*1d6e0*/  STL.64 [R1+0xa68], R18 ;  /* 0x000a681201007387 */ /* 0x0201e80000100a00 */
[----:B0-----:R-:W5:Y:S01]  /*1d6f0*/  LDL.LU R18, [R1+0x128] ;  /* 0x0001280001127983 */ /* 0x001f620000300800 */
[----:B------:R-:W5:Y:S03]  /*1d700*/  LDL.LU R19, [R1+0x12c] ;  /* 0x00012c0001137983 */ /* 0x000f660000300800 */
[----:B---3--:R-:W-:Y:S04]  /*1d710*/  SHFL.BFLY PT, R10, R13, 0x1, 0x1f ;  /* 0x0c201f000d0a7f89 */ /* 0x008fe800000e0000 */
[----:B--2---:R-:W0:Y:S04]  /*1d720*/  SHFL.BFLY PT, R11, R12, 0x1, 0x1f ;  /* 0x0c201f000c0b7f89 */ /* 0x004e2800000e0000 */
[----:B-----5:R1:W-:Y:S04]  /*1d730*/  STL.64 [R1+0xa88], R18 ;  /* 0x000a881201007387 */ /* 0x0203e80000100a00 */
[----:B-1----:R-:W2:Y:S01]  /*1d740*/  LDL.LU R18, [R1+0x148] ;  /* 0x0001480001127983 */ /* 0x002ea20000300800 */
[----:B------:R-:W2:Y:S02]  /*1d750*/  LDL.LU R19, [R1+0x14c] ;  /* 0x00014c0001137983 */ /* 0x000ea40000300800 */
[----:B----4-:R-:W-:-:S02]  /*1d760*/  FADD R9, R14, R16 ;  /* 0x000000100e097221 */ /* 0x010fc40000000000 */
[----:B------:R-:W-:Y:S01]  /*1d770*/  FADD R8, R15, R17 ;  /* 0x000000110f087221 */ /* 0x000fe20000000000 */
[----:B--2---:R-:W-:Y:S01]  /*1d780*/  STL.64 [R1+0xaa0], R18 ;  /* 0x000aa01201007387 */ /* 0x004fe20000100a00 */
[----:B0-----:R-:W-:Y:S03]  /*1d790*/  STL.64 [R1+0xa48], R10 ;  /* 0x000a480a01007387 */ /* 0x001fe60000100a00 */
[----:B------:R0:W-:Y:S02]  /*1d7a0*/  STL.64 [R1+0xa40], R8 ;  /* 0x000a400801007387 */ /* 0x0001e40000100a00 */
[----:B0-----:R-:W2:Y:S01]  /*1d7b0*/  LDL.LU R8, [R1+0x230] ;  /* 0x0002300001087983 */ /* 0x001ea20000300800 */
[----:B------:R-:W2:Y:S02]  /*1d7c0*/  LDL.LU R9, [R1+0x234] ;  /* 0x0002340001097983 */ /* 0x000ea40000300800 */
[----:B------:R-:W3:Y:S02]  /*1d7d0*/  LDL.LU R10, [R1+0x238] ;  /* 0x00023800010a7983 */ /* 0x000ee40000300800 */
[----:B------:R-:W3:Y:S01]  /*1d7e0*/  LDL.LU R11, [R1+0x23c] ;  /* 0x00023c00010b7983 */ /* 0x000ee20000300800 */
[----:B------:R-:W4:Y:S01]  /*1d7f0*/  LDL.LU R18, [R1+0x178] ;  /* 0x0001780001127983 */ /* 0x000f220000300800 */
[----:B------:R-:W4:Y:S03]  /*1d800*/  LDL.LU R19, [R1+0x17c] ;  /* 0x00017c0001137983 */ /* 0x000f260000300800 */
[----:B----4-:R0:W-:Y:S01]  /*1d810*/  STL.64 [R1+0xab8], R18 ;  /* 0x000ab81201007387 */ /* 0x0101e20000100a00 */
[----:B------:R-:W4:Y:S02]  /*1d820*/  LDL.LU R26, [R1+0x1a8] ;  /* 0x0001a800011a7983 */ /* 0x000f240000300800 */
[----:B------:R-:W4:Y:S02]  /*1d830*/  LDL.LU R27, [R1+0x1ac] ;  /* 0x0001ac00011b7983 */ /* 0x000f240000300800 */
[----:B----4-:R-:W-:Y:S01]  /*1d840*/  STL.64 [R1+0xad0], R26 ;  /* 0x000ad01a01007387 */ /* 0x010fe20000100a00 */
[----:B------:R-:W4:Y:S02]  /*1d850*/  LDL.LU R16, [R1+0x310] ;  /* 0x0003100001107983 */ /* 0x000f240000300800 */
[----:B------:R-:W4:Y:S02]  /*1d860*/  LDL.LU R17, [R1+0x314] ;  /* 0x0003140001117983 */ /* 0x000f240000300800 */
[----:B0-----:R-:W5:Y:S01]  /*1d870*/  LDL.LU R18, [R1+0x318] ;  /* 0x0003180001127983 */ /* 0x001f620000300800 */
[----:B------:R-:W5:Y:S04]  /*1d880*/  LDL.LU R19, [R1+0x31c] ;  /* 0x00031c0001137983 */ /* 0x000f680000300800 */
[----:B-----5:R0:W-:Y:S01]  /*1d890*/  STL.64 [R1+0xae0], R18 ;  /* 0x000ae01201007387 */ /* 0x0201e20000100a00 */
[----:B----4-:R-:W-:Y:S02]  /*1d8a0*/  STL.64 [R1+0xad8], R16 ;  /* 0x000ad81001007387 */ /* 0x010fe40000100a00 */
[----:B------:R-:W4:Y:S02]  /*1d8b0*/  LDL.LU R22, [R1+0x1c8] ;  /* 0x0001c80001167983 */ /* 0x000f240000300800 */
[----:B------:R-:W4:Y:S02]  /*1d8c0*/  LDL.LU R23, [R1+0x1cc] ;  /* 0x0001cc0001177983 */ /* 0x000f240000300800 */
[----:B----4-:R1:W-:Y:S01]  /*1d8d0*/  STL.64 [R1+0xae8], R22 ;  /* 0x000ae81601007387 */ /* 0x0103e20000100a00 */
[----:B0-----:R-:W4:Y:S02]  /*1d8e0*/  LDL.LU R18, [R1+0x218] ;  /* 0x0002180001127983 */ /* 0x001f240000300800 */
[----:B------:R-:W4:Y:S02]  /*1d8f0*/  LDL.LU R19, [R1+0x21c] ;  /* 0x00021c0001137983 */ /* 0x000f240000300800 */
[----:B------:R-:W4:Y:S01]  /*1d900*/  LDL.LU R20, [R1+0x350] ;  /* 0x0003500001147983 */ /* 0x000f220000300800 */
[----:B------:R-:W4:Y:S04]  /*1d910*/  LDL.LU R21, [R1+0x354] ;  /* 0x0003540001157983 */ /* 0x000f280000300800 */
[----:B-1----:R-:W4:Y:S01]  /*1d920*/  LDL.LU R22, [R1+0x358] ;  /* 0x0003580001167983 */ /* 0x002f220000300800 */
[----:B------:R-:W4:Y:S02]  /*1d930*/  LDL.LU R23, [R1+0x35c] ;  /* 0x00035c0001177983 */ /* 0x000f240000300800 */
[----:B------:R-:W5:Y:S02]  /*1d940*/  LDL.LU R24, [R1+0x330] ;  /* 0x0003300001187983 */ /* 0x000f640000300800 */
[----:B------:R-:W5:Y:S01]  /*1d950*/  LDL.LU R25, [R1+0x334] ;  /* 0x0003340001197983 */ /* 0x000f620000300800 */
[----:B------:R-:W5:Y:S01]  /*1d960*/  LDL.LU R26, [R1+0x338] ;  /* 0x00033800011a7983 */ /* 0x000f620000300800 */
[----:B------:R-:W5:Y:S02]  /*1d970*/  LDL.LU R27, [R1+0x33c] ;  /* 0x00033c00011b7983 */ /* 0x000f640000300800 */
[----:B---3--:R-:W-:Y:S02]  /*1d980*/  STL.64 [R1+0xa60], R10 ;  /* 0x000a600a01007387 */ /* 0x008fe40000100a00 */
[----:B--2---:R0:W-:Y:S02]  /*1d990*/  STL.64 [R1+0xa58], R8 ;  /* 0x000a580801007387 */ /* 0x0041e40000100a00 */
[----:B0-----:R-:W2:Y:S01]  /*1d9a0*/  LDL.LU R8, [R1+0x260] ;  /* 0x0002600001087983 */ /* 0x001ea20000300800 */
[----:B------:R-:W2:Y:S02]  /*1d9b0*/  LDL.LU R9, [R1+0x264] ;  /* 0x0002640001097983 */ /* 0x000ea40000300800 */
[----:B------:R-:W3:Y:S02]  /*1d9c0*/  LDL.LU R10, [R1+0x268] ;  /* 0x00026800010a7983 */ /* 0x000ee40000300800 */
[----:B------:R-:W3:Y:S02]  /*1d9d0*/  LDL.LU R11, [R1+0x26c] ;  /* 0x00026c00010b7983 */ /* 0x000ee40000300800 */
[----:B---3--:R-:W-:Y:S01]  /*1d9e0*/  STL.64 [R1+0xa78], R10 ;  /* 0x000a780a01007387 */ /* 0x008fe20000100a00 */
[----:B--2---:R0:W-:Y:S03]  /*1d9f0*/  STL.64 [R1+0xa70], R8 ;  /* 0x000a700801007387 */ /* 0x0041e60000100a00 */
        /* <DEDUP_REMOVED lines=9> */
[----:B------:R-:W3:Y:S01]  /*1da90*/  LDL.LU R11, [R1+0x2cc] ;  /* 0x0002cc00010b7983 */ /* 0x000ee20000300800 */
[C---:B----4-:R-:W-:Y:S01]  /*1daa0*/  HMMA.16816.F32 R16, R4.reuse, R18, R20 ;  /* 0x000000120410723c */ /* 0x050fe20000001814 */
[----:B---3--:R-:W-:Y:S01]  /*1dab0*/  STL.64 [R1+0xab0], R10 ;  /* 0x000ab00a01007387 */ /* 0x008fe20000100a00 */
[----:B--2---:R0:W-:Y:S03]  /*1dac0*/  STL.64 [R1+0xaa8], R8 ;  /* 0x000aa80801007387 */ /* 0x0041e60000100a00 */
[----:B0-----:R-:W2:Y:S01]  /*1dad0*/  LDL.LU R8, [R1+0x2f0] ;  /* 0x0002f00001087983 */ /* 0x001ea20000300800 */
[----:B------:R-:W2:Y:S02]  /*1dae0*/  LDL.LU R9, [R1+0x2f4] ;  /* 0x0002f40001097983 */ /* 0x000ea40000300800 */
[----:B------:R-:W2:Y:S02]  /*1daf0*/  LDL.LU R10, [R1+0x2f8] ;  /* 0x0002f800010a7983 */ /* 0x000ea40000300800 */
[----:B------:R-:W2:Y:S01]  /*1db00*/  LDL.LU R11, [R1+0x2fc] ;  /* 0x0002fc00010b7983 */ /* 0x000ea20000300800 */
[----:B------:R0:W-:Y:S04]  /*1db10*/  STL.64 [R1+0xa30], R12 ;  /* 0x000a300c01007387 */ /* 0x0001e80000100a00 */
[----:B0-----:R-:W3:Y:S01]  /*1db20*/  LDL.LU R12, [R1+0x200] ;  /* 0x00020000010c7983 */ /* 0x001ee20000300800 */
[----:B------:R-:W3:Y:S02]  /*1db30*/  LDL.LU R13, [R1+0x204] ;  /* 0x00020400010d7983 */ /* 0x000ee40000300800 */
[----:B------:R-:W3:Y:S02]  /*1db40*/  LDL.LU R14, [R1+0x208] ;  /* 0x00020800010e7983 */ /* 0x000ee40000300800 */
[----:B------:R-:W3:Y:S01]  /*1db50*/  LDL.LU R15, [R1+0x20c] ;  /* 0x00020c00010f7983 */ /* 0x000ee20000300800 */
[----:B------:R-:W5:Y:S02]  /*1db60*/  LDL.LU.64 R22, [R1+0xae8] ;  /* 0x000ae80001167983 */ /* 0x000f640000300a00 */
[----:B------:R-:W-:Y:S02]  /*1db70*/  STL.64 [R1+0x2a0], R16 ;  /* 0x0002a01001007387 */ /* 0x000fe40000100a00 */
[----:B------:R0:W-:Y:S02]  /*1db80*/  STL.64 [R1+0x2a8], R18 ;  /* 0x0002a81201007387 */ /* 0x0001e40000100a00 */
[----:B0-----:R-:W4:Y:S01]  /*1db90*/  LDL.LU.64 R18, [R1+0xae0] ;  /* 0x000ae00001127983 */ /* 0x001f220000300a00 */
[----:B------:R-:W4:Y:S01]  /*1dba0*/  LDL.LU.64 R16, [R1+0xad8] ;  /* 0x000ad80001107983 */ /* 0x000f220000300a00 */
[C---:B-----5:R-:W-:Y:S02]  /*1dbb0*/  HMMA.16816.F32 R20, R4.reuse, R22, R24 ;  /* 0x000000160414723c */ /* 0x060fe40000001818 */
[----:B------:R-:W4:Y:S11]  /*1dbc0*/  LDL.LU.64 R26, [R1+0xad0] ;  /* 0x000ad000011a7983 */ /* 0x000f360000300a00 */
[----:B------:R-:W-:Y:S10]  /*1dbd0*/  @!UPT UIADD3 URZ, URZ, URZ, URZ ;  /* 0x0000003f3f3ff290 */ /* 0x000ff4000fffe03f */
[----:B------:R0:W-:Y:S01]  /*1dbe0*/  STL.64 [R1+0x2d0], R20 ;  /* 0x0002d01401007387 */ /* 0x0001e20000100a00 */
[----:B------:R1:W-:Y:S03]  /*1dbf0*/  STL.64 [R1+0x2d8], R22 ;  /* 0x0002d81601007387 */ /* 0x0003e60000100a00 */
[----:B0-----:R-:W5:Y:S01]  /*1dc00*/  LDL.LU.64 R20, [R1+0xac8] ;  /* 0x000ac80001147983 */ /* 0x001f620000300a00 */
[----:B-1----:R-:W-:Y:S02]  /*1dc10*/  MOV R22, R2 ;  /* 0x0000000200167202 */ /* 0x002fe40000000f00 */
[----:B------:R-:W2:Y:S01]  /*1dc20*/  LDL.LU R2, [R1+0xac4] ;  /* 0x000ac40001027983 */ /* 0x000ea20000300800 */
[C---:B----4-:R-:W-:Y:S01]  /*1dc30*/  HMMA.16816.F32 R24, R4.reuse, R26, R16 ;  /* 0x0000001a0418723c */ /* 0x050fe20000001810 */
[----:B-----5:R-:W-:Y:S02]  /*1dc40*/  IMAD.MOV.U32 R23, RZ, RZ, R20 ;  /* 0x000000ffff177224 */ /* 0x020fe400078e0014 */
[----:B------:R-:W4:Y:S03]  /*1dc50*/  LDL.LU R20, [R1+0xac0] ;  /* 0x000ac00001147983 */ /* 0x000f260000300800 */
[----:B------:R-:W-:Y:S02]  /*1dc60*/  STL.64 [R1+0x990], R22 ;  /* 0x0009901601007387 */ /* 0x000fe40000100a00 */
[----:B------:R-:W2:Y:S11]  /*1dc70*/  LDL.LU.64 R18, [R1+0xab8] ;  /* 0x000ab80001127983 */ /* 0x000eb60000300a00 */
[----:B------:R-:W-:Y:S04]  /*1dc80*/  @!UPT UIADD3 URZ, URZ, URZ, URZ ;  /* 0x0000003f3f3ff290 */ /* 0x000fe8000fffe03f */
[----:B------:R-:W-:Y:S01]  /*1dc90*/  STL.64 [R1+0x300], R24 ;  /* 0x0003001801007387 */ /* 0x000fe20000100a00 */
[----:B------:R0:W-:Y:S04]  /*1dca0*/  STL.64 [R1+0x308], R26 ;  /* 0x0003081a01007387 */ /* 0x0001e80000100a00 */
[----:B0-----:R-:W5:Y:S01]  /*1dcb0*/  LDL R27, [R1+0x408] ;  /* 0x00040800011b7983 */ /* 0x001f620000100800 */
[C---:B--2---:R-:W-:Y:S03]  /*1dcc0*/  HMMA.16816.F32 R16, R4.reuse, R18, R8 ;  /* 0x000000120410723c */ /* 0x044fe60000001808 */
[----:B------:R-:W2:Y:S01]  /*1dcd0*/  LDL.LU.64 R10, [R1+0xab0] ;  /* 0x000ab000010a7983 */ /* 0x000ea20000300a00 */
[----:B------:R-:W2:Y:S11]  /*1dce0*/  LDL.LU.64 R8, [R1+0xaa8] ;  /* 0x000aa80001087983 */ /* 0x000eb60000300a00 */
[----:B------:R-:W-:Y:S08]  /*1dcf0*/  @!UPT UIADD3 URZ, URZ, URZ, URZ ;  /* 0x0000003f3f3ff290 */ /* 0x000ff0000fffe03f */
[----:B------:R-:W-:Y:S01]  /*1dd00*/  STL.64 [R1+0x2f0], R16 ;  /* 0x0002f01001007387 */ /* 0x000fe20000100a00 */
[----:B------:R0:W-:Y:S03]  /*1dd10*/  STL.64 [R1+0x2f8], R18 ;  /* 0x0002f81201007387 */ /* 0x0001e60000100a00 */
[----:B0-----:R-:W2:Y:S01]  /*1dd20*/  LDL.LU.64 R18, [R1+0xaa0] ;  /* 0x000aa00001127983 */ /* 0x001ea20000300a00 */
[----:B------:R-:W5:Y:S01]  /*1dd30*/  LDL R26, [R1+0x404] ;  /* 0x00040400011a7983 */ /* 0x000f620000100800 */
[----:B------:R-:W-:Y:S02]  /*1dd40*/  MOV R22, R21 ;  /* 0x0000001500167202 */ /* 0x000fe40000000f00 */
[----:B------:R-:W-:Y:S01]  /*1dd50*/  MOV R23, R3 ;  /* 0x0000000300177202 */ /* 0x000fe20000000f00 */
[C---:B--2---:R-:W-:Y:S01]  /*1dd60*/  HMMA.16816.F32 R16, R4.reuse, R18, R8 ;  /* 0x000000120410723c */ /* 0x044fe20000001808 */
[----:B------:R-:W2:Y:S01]  /*1dd70*/  LDL.LU.64 R10, [R1+0xa98] ;  /* 0x000a9800010a7983 */ /* 0x000ea20000300a00 */
[----:B------:R-:W2:Y:S11]  /*1dd80*/  LDL.LU.64 R8, [R1+0xa90] ;  /* 0x000a900001087983 */ /* 0x000eb60000300a00 */
[----:B------:R-:W-:Y:S10]  /*1dd90*/  @!UPT UIADD3 URZ, URZ, URZ, URZ ;  /* 0x0000003f3f3ff290 */ /* 0x000ff4000fffe03f */
[----:B------:R-:W-:Y:S01]  /*1dda0*/  STL.64 [R1+0x2c0], R16 ;  /* 0x0002c01001007387 */ /* 0x000fe20000100a00 */
[----:B------:R0:W-:Y:S03]  /*1ddb0*/  STL.64 [R1+0x2c8], R18 ;  /* 0x0002c81201007387 */ /* 0x0001e60000100a00 */
[----:B0-----:R-:W2:Y:S01]  /*1ddc0*/  LDL.LU.64 R18, [R1+0xa88] ;  /* 0x000a880001127983 */ /* 0x001ea20000300a00 */
[----:B------:R-:W3:Y:S02]  /*1ddd0*/  LDL.LU R21, [R1+0xa84] ;  /* 0x000a840001157983 */ /* 0x000ee40000300800 */
[----:B------:R-:W3:Y:S02]  /*1dde0*/  LDL.LU R3, [R1+0xa80] ;  /* 0x000a800001037983 */ /* 0x000ee40000300800 */
[----:B------:R-:W-:Y:S01]  /*1ddf0*/  STL.64 [R1+0x9a8], R22 ;  /* 0x0009a81601007387 */ /* 0x000fe20000100a00 */
[----:B------:R-:W3:Y:S01]  /*1de00*/  LDL R25, [R1+0x400] ;  /* 0x0004000001197983 */ /* 0x000ee20000100800 */
[----:B-----5:R0:W-:Y:S01]  /*1de10*/  STL.64 [R1+0x9f0], R26 ;  /* 0x0009f01a01007387 */ /* 0x0201e20000100a00 */
[C---:B--2---:R-:W-:Y:S02]  /*1de20*/  HMMA.16816.F32 R16, R4.reuse, R18, R8 ;  /* 0x000000120410723c */ /* 0x044fe40000001808 */
[----:B---3--:R-:W-:Y:S01]  /*1de30*/  STL [R1+0x9e8], R25 ;  /* 0x0009e81901007387 */ /* 0x008fe20000100800 */
[----:B0-----:R-:W2:Y:S02]  /*1de40*/  LDL.LU R26, [R1+0xb8] ;  /* 0x0000b800011a7983 */ /* 0x001ea40000300800 */
[----:B------:R-:W2:Y:S02]  /*1de50*/  LDL.LU R27, [R1+0xbc] ;  /* 0x0000bc00011b7983 */ /* 0x000ea40000300800 */
[----:B------:R-:W3:Y:S01]  /*1de60*/  LDL.LU.64 R10, [R1+0xa78] ;  /* 0x000a7800010a7983 */ /* 0x000ee20000300a00 */
[----:B------:R-:W3:Y:S11]  /*1de70*/  LDL.LU.64 R8, [R1+0xa70] ;  /* 0x000a700001087983 */ /* 0x000ef60000300a00 */
[----:B------:R-:W-:Y:S04]  /*1de80*/  @!UPT UIADD3 URZ, URZ, URZ, URZ ;  /* 0x0000003f3f3ff290 */ /* 0x000fe8000fffe03f */
[----:B------:R-:W-:Y:S01]  /*1de90*/  STL.64 [R1+0x290], R16 ;  /* 0x0002901001007387 */ /* 0x000fe20000100a00 */
[----:B------:R0:W-:Y:S03]  /*1dea0*/  STL.64 [R1+0x298], R18 ;  /* 0x0002981201007387 */ /* 0x0001e60000100a00 */
[----:B0-----:R-:W3:Y:S02]  /*1deb0*/  LDL.LU.64 R18, [R1+0xa68] ;  /* 0x000a680001127983 */ /* 0x001ee40000300a00 */
[C---:B---3--:R-:W-:Y:S02]  /*1dec0*/  HMMA.16816.F32 R16, R4.reuse, R18, R8 ;  /* 0x000000120410723c */ /* 0x048fe40000001808 */
[----:B------:R-:W3:Y:S01]  /*1ded0*/  LDL.LU.64 R10, [R1+0xa60] ;  /* 0x000a6000010a7983 */ /* 0x000ee20000300a00 */
[----:B------:R-:W3:Y:S11]  /*1dee0*/  LDL.LU.64 R8, [R1+0xa58] ;  /* 0x000a580001087983 */ /* 0x000ef60000300a00 */
[----:B------:R-:W-:Y:S09]  /*1def0*/  @!UPT UIADD3 URZ, URZ, URZ, URZ ;  /* 0x0000003f3f3ff290 */ /* 0x000ff2000fffe03f */
[----:B------:R-:W-:Y:S01]  /*1df00*/  STL.64 [R1+0x260], R16 ;  /* 0x0002601001007387 */ /* 0x000fe20000100a00 */
[----:B------:R0:W-:Y:S03]  /*1df10*/  STL.64 [R1+0x268], R18 ;  /* 0x0002681201007387 */ /* 0x0001e60000100a00 */
[----:B0-----:R-:W3:Y:S02]  /*1df20*/  LDL.LU.64 R18, [R1+0xa50] ;  /* 0x000a500001127983 */ /* 0x001ee40000300a00 */
[C---:B---3--:R-:W-:Y:S02]  /*1df30*/  HMMA.16816.F32 R16, R4.reuse, R18, R8 ;  /* 0x000000120410723c */ /* 0x048fe40000001808 */
[----:B------:R-:W3:Y:S01]  /*1df40*/  LDL.LU.64 R10, [R1+0xa48] ;  /* 0x000a4800010a7983 */ /* 0x000ee20000300a00 */
[----:B------:R-:W5:Y:S11]  /*1df50*/  LDL.LU.64 R8, [R1+0xa40] ;  /* 0x000a400001087983 */ /* 0x000f760000300a00 */
[----:B------:R-:W-:Y:S09]  /*1df60*/  @!UPT UIADD3 URZ, URZ, URZ, URZ ;  /* 0x0000003f3f3ff290 */ /* 0x000ff2000fffe03f */
[----:B------:R-:W-:Y:S01]  /*1df70*/  STL.64 [R1+0x230], R16 ;  /* 0x0002301001007387 */ /* 0x000fe20000100a00 */
[----:B------:R0:W-:Y:S03]  /*1df80*/  STL.64 [R1+0x238], R18 ;  /* 0x0002381201007387 */ /* 0x0001e60000100a00 */
[----:B0-----:R-:W2:Y:S02]  /*1df90*/  LDL.LU.64 R18, [R1+0xa38] ;  /* 0x000a380001127983 */ /* 0x001ea40000300a00 */
[----:B--2---:R-:W-:Y:S02]  /*1dfa0*/  HMMA.16816.F32 R16, R4, R18, R12 ;  /* 0x000000120410723c */ /* 0x004fe4000000180c */
[----:B------:R-:W3:Y:S01]  /*1dfb0*/  LDL.LU.64 R12, [R1+0xa30] ;  /* 0x000a3000010c7983 */ /* 0x000ee20000300a00 */
[----:B------:R-:W-:Y:S02]  /*1dfc0*/  MOV R22, R29 ;  /* 0x0000001d00167202 */ /* 0x000fe40000000f00 */
[----:B------:R-:W-:Y:S11]  /*1dfd0*/  MOV R23, R0 ;  /* 0x0000000000177202 */ /* 0x000ff60000000f00 */
[----:B------:R-:W-:Y:S07]  /*1dfe0*/  @!UPT UIADD3 URZ, URZ, URZ, URZ ;  /* 0x0000003f3f3ff290 */ /* 0x000fee000fffe03f */
[----:B------:R-:W-:Y:S01]  /*1dff0*/  STL.64 [R1+0x200], R16 ;  /* 0x0002001001007387 */ /* 0x000fe20000100a00 */
[----:B------:R0:W-:Y:S03]  /*1e000*/  STL.64 [R1+0x208], R18 ;  /* 0x0002081201007387 */ /* 0x0001e60000100a00 */
[----:B0-----:R-:W2:Y:S01]  /*1e010*/  LDL.LU.64 R18, [R1+0xa28] ;  /* 0x000a280001127983 */ /* 0x001ea20000300a00 */
[----:B------:R-:W2:Y:S02]  /*1e020*/  LDL.LU R29, [R1+0xa24] ;  /* 0x000a2400011d7983 */ /* 0x000ea40000300800 */
[----:B------:R-:W2:Y:S02]  /*1e030*/  LDL.LU R0, [R1+0xa20] ;  /* 0x000a200001007983 */ /* 0x000ea40000300800 */
[----:B------:R-:W-:Y:S02]  /*1e040*/  STL.64 [R1+0x9c0], R22 ;  /* 0x0009c01601007387 */ /* 0x000fe40000100a00 */
[----:B---3--:R-:W-:-:S02]  /*1e050*/  FADD R13, R13, R10 ;  /* 0x0000000a0d0d7221 */ /* 0x008fc40000000000 */
[----:B------:R-:W-:-:S05]  /*1e060*/  FADD R12, R12, R11 ;  /* 0x0000000b0c0c7221 */ /* 0x000fca0000000000 */
[----:B------:R0:W-:Y:S04]  /*1e070*/  STL.64 [R1+0x9d8], R12 ;  /* 0x0009d80c01007387 */ /* 0x0001e80000100a00 */
[----:B0-----:R-:W3:Y:S01]  /*1e080*/  LDL.LU R12, [R1+0x1e0] ;  /* 0x0001e000010c7983 */ /* 0x001ee20000300800 */
[----:B------:R-:W3:Y:S02]  /*1e090*/  LDL.LU R13, [R1+0x1e4] ;  /* 0x0001e400010d7983 */ /* 0x000ee40000300800 */
[----:B------:R-:W3:Y:S02]  /*1e0a0*/  LDL.LU R14, [R1+0x1e8] ;  /* 0x0001e800010e7983 */ /* 0x000ee40000300800 */
[----:B------:R-:W3:Y:S01]  /*1e0b0*/  LDL.LU R15, [R1+0x1ec] ;  /* 0x0001ec00010f7983 */ /* 0x000ee20000300800 */
[----:B-----5:R-:W-:Y:S04]  /*1e0c0*/  SHFL.BFLY PT, R11, R9, 0x1, 0x1f ;  /* 0x0c201f00090b7f89 */ /* 0x020fe800000e0000 */
[----:B------:R-:W0:Y:S01]  /*1e0d0*/  SHFL.BFLY PT, R10, R8, 0x1, 0x1f ;  /* 0x0c201f00080a7f89 */ /* 0x000e2200000e0000 */
[----:B------:R-:W-:-:S02]  /*1e0e0*/  MOV R22, R2 ;  /* 0x0000000200167202 */ /* 0x000fc40000000f00 */
[----:B------:R-:W5:Y:S01]  /*1e0f0*/  LDL.LU R2, [R1+0xa1c] ;  /* 0x000a1c0001027983 */ /* 0x000f620000300800 */
[----:B------:R-:W-:Y:S01]  /*1e100*/  MOV R23, R28 ;  /* 0x0000001c00177202 */ /* 0x000fe20000000f00 */
[----:B---3--:R-:W-:Y:S07]  /*1e110*/  HMMA.16816.F32 R12, R4, R26, R12 ;  /* 0x0000001a040c723c */ /* 0x008fee000000180c */
[----:B--2---:R-:W-:Y:S02]  /*1e120*/  MOV R26, R29 ;  /* 0x0000001d001a7202 */ /* 0x004fe40000000f00 */
[----:B------:R-:W-:Y:S11]  /*1e130*/  MOV R27, R3 ;  /* 0x00000003001b7202 */ /* 0x000ff60000000f00 */
[----:B------:R-:W-:Y:S03]  /*1e140*/  @!UPT UIADD3 URZ, URZ, URZ, URZ ;  /* 0x0000003f3f3ff290 */ /* 0x000fe6000fffe03f */
[----:B------:R-:W-:Y:S01]  /*1e150*/  STL.64 [R1+0x1e0], R12 ;  /* 0x0001e00c01007387 */ /* 0x000fe20000100a00 */
[----:B------:R1:W-:Y:S02]  /*1e160*/  STL.64 [R1+0x1e8], R14 ;  /* 0x0001e80e01007387 */ /* 0x0003e40000100a00 */
[----:B------:R-:W2:Y:S02]  /*1e170*/  LDL.LU R28, [R1+0xa18] ;  /* 0x000a1800011c7983 */ /* 0x000ea40000300800 */
[----:B------:R3:W-:Y:S02]  /*1e180*/  STL.64 [R1+0x9e0], R22 ;  /* 0x0009e01601007387 */ /* 0x0007e40000100a00 */
[----:B-1----:R-:W-:Y:S01]  /*1e190*/  IMAD.MOV.U32 R14, RZ, RZ, R21 ;  /* 0x000000ffff0e7224 */ /* 0x002fe200078e0015 */
[----:B----4-:R-:W-:-:S05]  /*1e1a0*/  MOV R15, R20 ;  /* 0x00000014000f7202 */ /* 0x010fca0000000f00 */
[----:B------:R1:W-:Y:S01]  /*1e1b0*/  STL.64 [R1+0x9f8], R14 ;  /* 0x0009f80e01007387 */ /* 0x0003e20000100a00 */
[----:B------:R-:W4:Y:S02]  /*1e1c0*/  LDL.LU R20, [R1+0x180] ;  /* 0x0001800001147983 */ /* 0x000f240000300800 */
[----:B------:R-:W4:Y:S02]  /*1e1d0*/  LDL.LU R21, [R1+0x184] ;  /* 0x0001840001157983 */ /* 0x000f240000300800 */
[----:B---3--:R-:W4:Y:S01]  /*1e1e0*/  LDL.LU R22, [R1+0x188] ;  /* 0x0001880001167983 */ /* 0x008f220000300800 */
[----:B------:R-:W4:Y:S01]  /*1e1f0*/  LDL.LU R23, [R1+0x18c] ;  /* 0x00018c0001177983 */ /* 0x000f220000300800 */
[----:B------:R-:W3:Y:S02]  /*1e200*/  LDL.LU R29, [R1+0xa14] ;  /* 0x000a1400011d7983 */ /* 0x000ee40000300800 */
[----:B------:R-:W2:Y:S02]  /*1e210*/  LDL.LU R3, [R1+0xa10] ;  /* 0x000a100001037983 */ /* 0x000ea40000300800 */
[----:B------:R-:W2:Y:S01]  /*1e220*/  LDL.LU R12, [R1+0x1b0] ;  /* 0x0001b000010c7983 */ /* 0x000ea20000300800 */
[----:B------:R-:W2:Y:S04]  /*1e230*/  LDL.LU R13, [R1+0x1b4] ;  /* 0x0001b400010d7983 */ /* 0x000ea80000300800 */
[----:B-1----:R-:W2:Y:S01]  /*1e240*/  LDL.LU R14, [R1+0x1b8] ;  /* 0x0001b800010e7983 */ /* 0x002ea20000300800 */
[----:B------:R-:W2:Y:S02]  /*1e250*/  LDL.LU R15, [R1+0x1bc] ;  /* 0x0001bc00010f7983 */ /* 0x000ea40000300800 */
[----:B------:R-:W2:Y:S02]  /*1e260*/  LDL.LU R17, [R1+0x724] ;  /* 0x0007240001117983 */ /* 0x000ea40000300800 */
[----:B0-----:R-:W-:Y:S01]  /*1e270*/  STL.64 [R1+0x970], R10 ;  /* 0x0009700a01007387 */ /* 0x001fe20000100a00 */
[----:B------:R0:W-:Y:S04]  /*1e280*/  STL.64 [R1+0x968], R8 ;  /* 0x0009680801007387 */ /* 0x0001e80000100a00 */
[----:B0-----:R-:W2:Y:S01]  /*1e290*/  LDL.LU R8, [R1+0x30] ;  /* 0x0000300001087983 */ /* 0x001ea20000300800 */
[----:B------:R-:W2:Y:S02]  /*1e2a0*/  LDL.LU R9, [R1+0x34] ;  /* 0x0000340001097983 */ /* 0x000ea40000300800 */
[----:B------:R-:W2:Y:S02]  /*1e2b0*/  LDL.LU R10, [R1+0x38] ;  /* 0x00003800010a7983 */ /* 0x000ea40000300800 */
[----:B------:R-:W2:Y:S02]  /*1e2c0*/  LDL.LU R11, [R1+0x3c] ;  /* 0x00003c00010b7983 */ /* 0x000ea40000300800 */
[----:B--2---:R-:W-:Y:S01]  /*1e2d0*/  STL.64 [R1+0x988], R10 ;  /* 0x0009880a01007387 */ /* 0x004fe20000100a00 */
[----:B------:R0:W-:Y:S02]  /*1e2e0*/  STL.64 [R1+0x980], R8 ;  /* 0x0009800801007387 */ /* 0x0001e40000100a00 */
[----:B0-----:R-:W-:-:S02]  /*1e2f0*/  MOV R8, R3 ;  /* 0x0000000300087202 */ /* 0x001fc40000000f00 */
[----:B------:R-:W2:Y:S01]  /*1e300*/  LDL.LU R3, [R1+0xa0c] ;  /* 0x000a0c0001037983 */ /* 0x000ea20000300800 */
[----:B------:R-:W2:Y:S02]  /*1e310*/  LDL.LU R9, [R1+0x74] ;  /* 0x0000740001097983 */ /* 0x000ea40000300800 */
[----:B------:R-:W2:Y:S02]  /*1e320*/  LDL.LU R10, [R1+0x78] ;  /* 0x00007800010a7983 */ /* 0x000ea40000300800 */
[----:B------:R-:W2:Y:S02]  /*1e330*/  LDL.LU R11, [R1+0x7c] ;  /* 0x00007c00010b7983 */ /* 0x000ea40000300800 */
[----:B--2---:R-:W-:Y:S01]  /*1e340*/  STL.64 [R1+0x9a0], R10 ;  /* 0x0009a00a01007387 */ /* 0x004fe20000100a00 */
[----:B------:R0:W-:Y:S03]  /*1e350*/  STL.64 [R1+0x998], R8 ;  /* 0x0009980801007387 */ /* 0x0001e60000100a00 */
[----:B0-----:R-:W2:Y:S01]  /*1e360*/  LDL.LU R8, [R1+0xc0] ;  /* 0x0000c00001087983 */ /* 0x001ea20000300800 */
[----:B------:R-:W-:-:S02]  /*1e370*/  MOV R9, R3 ;  /* 0x0000000300097202 */ /* 0x000fc40000000f00 */
[----:B------:R-:W2:Y:S02]  /*1e380*/  LDL.LU R3, [R1+0xa08] ;  /* 0x000a080001037983 */ /* 0x000ea40000300800 */
[----:B------:R-:W2:Y:S01]  /*1e390*/  LDL.LU R10, [R1+0xc8] ;  /* 0x0000c800010a7983 */ /* 0x000ea20000300800 */
[----:B------:R-:W2:Y:S04]  /*1e3a0*/  LDL.LU R11, [R1+0xcc] ;  /* 0x0000cc00010b7983 */ /* 0x000ea80000300800 */
[----:B--2---:R0:W-:Y:S01]  /*1e3b0*/  STL.64 [R1+0x9b8], R10 ;  /* 0x0009b80a01007387 */ /* 0x0041e20000100a00 */
[----:B------:R1:W-:Y:S01]  /*1e3c0*/  STL.64 [R1+0x9b0], R8 ;  /* 0x0009b00801007387 */ /* 0x0003e20000100a00 */
[----:B0-----:R-:W-:Y:S02]  /*1e3d0*/  MOV R10, R3 ;  /* 0x00000003000a7202 */ /* 0x001fe40000000f00 */
[----:B-1----:R-:W2:Y:S01]  /*1e3e0*/  LDL.LU R8, [R1+0x110] ;  /* 0x0001100001087983 */ /* 0x002ea20000300800 */
[----:B------:R-:W2:Y:S02]  /*1e3f0*/  LDL.LU R9, [R1+0x114] ;  /* 0x0001140001097983 */ /* 0x000ea40000300800 */
[----:B------:R-:W2:Y:S02]  /*1e400*/  LDL.LU R3, [R1+0xa04] ;  /* 0x000a040001037983 */ /* 0x000ea40000300800 */
[----:B------:R-:W2:Y:S01]  /*1e410*/  LDL.LU R11, [R1+0x11c] ;  /* 0x00011c00010b7983 */ /* 0x000ea20000300800 */
[----:B------:R-:W-:Y:S01]  /*1e420*/  HMMA.16816.F32 R24, R4, R26, R12 ;  /* 0x0000001a0418723c */ /* 0x000fe2000000180c */
[----:B--2---:R-:W-:Y:S01]  /*1e430*/  STL.64 [R1+0x9d0], R10 ;  /* 0x0009d00a01007387 */ /* 0x004fe20000100a00 */
[----:B------:R0:W-:Y:S03]  /*1e440*/  STL.64 [R1+0x9c8], R8 ;  /* 0x0009c80801007387 */ /* 0x0001e60000100a00 */
[----:B0-----:R-:W2:Y:S01]  /*1e450*/  LDL.LU R8, [R1+0x150] ;  /* 0x0001500001087983 */ /* 0x001ea20000300800 */
[----:B------:R-:W2:Y:S02]  /*1e460*/  LDL.LU R9, [R1+0x154] ;  /* 0x0001540001097983 */ /* 0x000ea40000300800 */
[----:B------:R-:W2:Y:S02]  /*1e470*/  LDL.LU R10, [R1+0x158] ;  /* 0x00015800010a7983 */ /* 0x000ea40000300800 */
[----:B------:R-:W-:-:S02]  /*1e480*/  IMAD.MOV.U32 R11, RZ, RZ, R3 ;  /* 0x000000ffff0b7224 */ /* 0x000fc400078e0003 */
[----:B------:R-:W2:Y:S01]  /*1e490*/  LDL.LU R3, [R1+0xa00] ;  /* 0x000a000001037983 */ /* 0x000ea20000300800 */
[----:B------:R-:W4:Y:S10]  /*1e4a0*/  LDL.LU.64 R14, [R1+0x9f8] ;  /* 0x0009f800010e7983 */ /* 0x000f340000300a00 */
[----:B------:R-:W-:Y:S02]  /*1e4b0*/  STL.64 [R1+0x450], R24 ;  /* 0x0004501801007387 */ /* 0x000fe40000100a00 */
[----:B------:R0:W-:Y:S02]  /*1e4c0*/  STL.64 [R1+0x458], R26 ;  /* 0x0004581a01007387 */ /* 0x0001e40000100a00 */
[----:B0-----:R-:W2:Y:S01]  /*1e4d0*/  LDL.LU.64 R26, [R1+0x9f0] ;  /* 0x0009f000011a7983 */ /* 0x001ea20000300a00 */
[----:B------:R-:W2:Y:S02]  /*1e4e0*/  LDL.LU R25, [R1+0x9e8] ;  /* 0x0009e80001197983 */ /* 0x000ea40000300800 */
[----:B------:R-:W2:Y:S01]  /*1e4f0*/  LDL.LU R24, [R1+0x72c] ;  /* 0x00072c0001187983 */ /* 0x000ea20000300800 */
[C---:B----4-:R-:W-:Y:S01]  /*1e500*/  HMMA.16816.F32 R12, R4.reuse, R14, R20 ;  /* 0x0000000e040c723c */ /* 0x050fe20000001814 */
[----:B------:R-:W2:Y:S11]  /*1e510*/  LDL.LU.64 R22, [R1+0x9e0] ;  /* 0x0009e00001167983 */ /* 0x000eb60000300a00 */
[----:B------:R-:W-:Y:S11]  /*1e520*/  @!UPT UIADD3 URZ, URZ, URZ, URZ ;  /* 0x0000003f3f3ff290 */ /* 0x000ff6000fffe03f */
[----:B------:R0:W-:Y:S01]  /*1e530*/  STL.64 [R1+0x480], R12 ;  /* 0x0004800c01007387 */ /* 0x0001e20000100a00 */
[----:B------:R1:W-:Y:S03]  /*1e540*/  STL.64 [R1+0x488], R14 ;  /* 0x0004880e01007387 */ /* 0x0003e60000100a00 */
[----:B0-----:R-:W4:Y:S01]  /*1e550*/  LDL.LU.64 R12, [R1+0x9d8] ;  /* 0x0009d800010c7983 */ /* 0x001f220000300a00 */
[----:B------:R-:W5:Y:S02]  /*1e560*/  LDL.LU R16, [R1+0x730] ;  /* 0x0007300001107983 */ /* 0x000f640000300800 */
[----:B-1----:R-:W3:Y:S01]  /*1e570*/  LDL.LU R15, [R1+0x734] ;  /* 0x00073400010f7983 */ /* 0x002ee20000300800 */
[C---:B--2---:R-:W-:Y:S01]  /*1e580*/  HMMA.16816.F32 R20, R4.reuse, R22, R8 ;  /* 0x000000160414723c */ /* 0x044fe20000001808 */
[----:B------:R-:W2:Y:S01]  /*1e590*/  LDL.LU.64 R10, [R1+0x9d0] ;  /* 0x0009d000010a7983 */ /* 0x000ea20000300a00 */
[----:B------:R-:W2:Y:S11]  /*1e5a0*/  LDL.LU.64 R8, [R1+0x9c8] ;  /* 0x0009c80001087983 */ /* 0x000eb60000300a00 */
[----:B------:R-:W-:Y:S10]  /*1e5b0*/  @!UPT UIADD3 URZ, URZ, URZ, URZ ;  /* 0x0000003f3f3ff290 */ /* 0x000ff4000fffe03f */
[----:B------:R-:W-:Y:S01]  /*1e5c0*/  STL.64 [R1+0x5e0], R20 ;  /* 0x0005e01401007387 */ /* 0x000fe20000100a00 */
[----:B------:R0:W-:Y:S03]  /*1e5d0*/  STL.64 [R1+0x5e8], R22 ;  /* 0x0005e81601007387 */ /* 0x0001e60000100a00 */
[----:B0-----:R-:W2:Y:S02]  /*1e5e0*/  LDL.LU.64 R22, [R1+0x9c0] ;  /* 0x0009c00001167983 */ /* 0x001ea40000300a00 */
[C---:B--2---:R-:W-:Y:S02]  /*1e5f0*/  HMMA.16816.F32 R20, R4.reuse, R22, R8 ;  /* 0x000000160414723c */ /* 0x044fe40000001808 */
[----:B------:R-:W2:Y:S01]  /*1e600*/  LDL.LU.64 R10, [R1+0x9b8] ;  /* 0x0009b800010a7983 */ /* 0x000ea20000300a00 */
[----:B------:R-:W2:Y:S11]  /*1e610*/  LDL.LU.64 R8, [R1+0x9b0] ;  /* 0x0009b00001087983 */ /* 0x000eb60000300a00 */
[----:B------:R-:W-:Y:S09]  /*1e620*/  @!UPT UIADD3 URZ, URZ, URZ, URZ ;  /* 0x0000003f3f3ff290 */ /* 0x000ff2000fffe03f */
        /* <DEDUP_REMOVED lines=23> */
[----:B0-----:R-:W2:Y:S01]  /*1e7a0*/  LDL.LU.64 R22, [R1+0x960] ;  /* 0x0009600001167983 */ /* 0x001ea20000300a00 */
[----:B------:R-:W2:Y:S02]  /*1e7b0*/  LDL.LU.64 R20, [R1+0x958] ;  /* 0x0009580001147983 */ /* 0x000ea40000300a00 */
[----:B--2---:R-:W-:Y:S01]  /*1e7c0*/  HMMA.16816.F32 R4, R4, R18, R20 ;  /* 0x000000120404723c */ /* 0x004fe20000001814 */
[----:B------:R-:W2:Y:S01]  /*1e7d0*/  LDL.LU R21, [R1+0x3f0] ;  /* 0x0003f00001157983 */ /* 0x000ea20000300800 */
[----:B------:R-:W2:Y:S11]  /*1e7e0*/  LDL.LU R22, [R1+0x3f4] ;  /* 0x0003f40001167983 */ /* 0x000eb60000300800 */
[----:B------:R-:W-:Y:S10]  /*1e7f0*/  @!UPT UIADD3 URZ, URZ, URZ, URZ ;  /* 0x0000003f3f3ff290 */ /* 0x000ff4000fffe03f */
[----:B------:R0:W-:Y:S01]  /*1e800*/  STL.64 [R1+0x6a0], R4 ;  /* 0x0006a00401007387 */ /* 0x0001e20000100a00 */
[----:B------:R0:W-:Y:S02]  /*1e810*/  STL.64 [R1+0x6a8], R6 ;  /* 0x0006a80601007387 */ /* 0x0001e40000100a00 */
[----:B------:R-:W2:Y:S01]  /*1e820*/  LDL.LU R23, [R1+0x728] ;  /* 0x0007280001177983 */ /* 0x000ea20000300800 */
[----:B------:R-:W-:Y:S01]  /*1e830*/  MOV R14, 0x20 ;  /* 0x00000020000e7802 */ /* 0x000fe20000000f00 */
[----:B------:R-:W-:Y:S01]  /*1e840*/  FADD R9, R9, R11 ;  /* 0x0000000b09097221 */ /* 0x000fe20000000000 */
[----:B------:R-:W-:Y:S01]  /*1e850*/  IADD3 R17, R17, 0x20, RZ ;  /* 0x0000002011117810 */ /* 0x000fe20007ffe0ff */
[----:B------:R-:W-:Y:S02]  /*1e860*/  FADD R8, R8, R10 ;  /* 0x0000000a08087221 */ /* 0x000fe40000000000 */
[----:B----4-:R-:W-:Y:S02]  /*1e870*/  FFMA R24, R28, R24, R12 ;  /* 0x000000181c187223 */ /* 0x010fe4000000000c */
[----:B-----5:R-:W-:-:S02]  /*1e880*/  FFMA R16, R2, R16, R9 ;  /* 0x0000001002107223 */ /* 0x020fc40000000009 */
[----:B---3--:R-:W-:Y:S01]  /*1e890*/  FFMA R15, R0, R15, R8 ;  /* 0x0000000f000f7223 */ /* 0x008fe20000000008 */
[----:B------:R-:W-:Y:S01]  /*1e8a0*/  ISETP.GE.AND P0, PT, R17, c[0x0][0x1d0], PT ;  /* 0x0000740011007a0c */ /* 0x000fe20003f06270 */
[C---:B--2---:R-:W-:Y:S02]  /*1e8b0*/  IMAD R21, R14.reuse, c[0x0][0x1b4], R21 ;  /* 0x00006d000e157a24 */ /* 0x044fe400078e0215 */
[----:B------:R-:W-:-:S03]  /*1e8c0*/  IMAD R22, R14, c[0x0][0x1a4], R22 ;  /* 0x000069000e167a24 */ /* 0x000fc600078e0216 */
[----:B------:R0:W-:Y:S02]  /*1e8d0*/  STL [R1+0x3f0], R21 ;  /* 0x0003f01501007387 */ /* 0x0001e40000100800 */
[----:B------:R0:W-:Y:S02]  /*1e8e0*/  STL [R1+0x3f4], R22 ;  /* 0x0003f41601007387 */ /* 0x0001e40000100800 */
[----:B------:R0:W-:Y:S02]  /*1e8f0*/  STL [R1+0x724], R17 ;  /* 0x0007241101007387 */ /* 0x0001e40000100800 */
[----:B------:R-:W-:-:S05]  /*1e900*/  FFMA R23, R29, R23, R13 ;  /* 0x000000171d177223 */ /* 0x000fca000000000d */
[----:B------:R0:W-:Y:S01]  /*1e910*/  STL [R1+0x728], R23 ;  /* 0x0007281701007387 */ /* 0x0001e20000100800 */
[----:B------:R0:W-:Y:S02]  /*1e920*/  STL [R1+0x72c], R24 ;  /* 0x00072c1801007387 */ /* 0x0001e40000100800 */
[----:B------:R0:W-:Y:S02]  /*1e930*/  STL [R1+0x100], R27 ;  /* 0x0001001b01007387 */ /* 0x0001e40000100800 */
[----:B------:R0:W-:Y:S01]  /*1e940*/  STL [R1+0x730], R16 ;  /* 0x0007301001007387 */ /* 0x0001e20000100800 */
[----:B------:R0:W-:Y:S01]  /*1e950*/  STL [R1+0x734], R15 ;  /* 0x0007340f01007387 */ /* 0x0001e20000100800 */
[----:B------:R0:W-:Y:S02]  /*1e960*/  STL [R1+0x104], R26 ;  /* 0x0001041a01007387 */ /* 0x0001e40000100800 */
[----:B------:R0:W-:Y:S02]  /*1e970*/  STL [R1+0x108], R25 ;  /* 0x0001081901007387 */ /* 0x0001e40000100800 */
[----:B------:R0:W-:Y:S01]  /*1e980*/  STL [R1+0x10c], R3 ;  /* 0x00010c0301007387 */ /* 0x0001e20000100800 */
[----:B------:R-:W-:Y:S01]  /*1e990*/  @P0 CALL.REL.NOINC `(.L_x_1) ;  /* 0x0000001000000944 */ /* 0x000fe20003c00000 */
[----:B------:R-:W-:Y:S05]  /*1e9a0*/  BRA `(.L_x_2) ;  /* 0xfffed45000007947 */ /* 0x000fea000383ffff */
.L_x_1:
[----:B------:R1:W-:Y:S01]  /*1e9b0*/  STL [R1+0x6dc], R3 ;  /* 0x0006dc0301007387 */ /* 0x0003e20000100800 */
[----:B------:R-:W-:-:S02]  /*1e9c0*/  MOV R0, R27 ;  /* 0x0000001b00007202 */ /* 0x000fc40000000f00 */
[----:B------:R-:W-:Y:S02]  /*1e9d0*/  MOV R2, R26 ;  /* 0x0000001a00027202 */ /* 0x000fe40000000f00 */
[----:B01----:R-:W-:-:S05]  /*1e9e0*/  MOV R3, R25 ;  /* 0x0000001900037202 */ /* 0x003fca0000000f00 */
[----:B------:R0:W-:Y:S04]  /*1e9f0*/  STL [R1+0x6d8], R3 ;  /* 0x0006d80301007387 */ /* 0x0001e80000100800 */
[----:B------:R0:W-:Y:S04]  /*1ea00*/  STL [R1+0x6d0], R0 ;  /* 0x0006d00001007387 */ /* 0x0001e80000100800 */
[----:B------:R0:W-:Y:S02]  /*1ea10*/  STL [R1+0x6d4], R2 ;  /* 0x0006d40201007387 */ /* 0x0001e40000100800 */
.L_x_0:
[----:B------:R-:W3:Y:S04]  /*1ea20*/  LDL.LU R7, [R1+0x72c] ;  /* 0x00072c0001077983 */ /* 0x000ee80000300800 */
[----:B------:R-:W4:Y:S04]  /*1ea30*/  LDL.LU R8, [R1+0x730] ;  /* 0x0007300001087983 */ /* 0x000f280000300800 */
[----:B0-----:R-:W5:Y:S04]  /*1ea40*/  LDL.LU R0, [R1+0x728] ;  /* 0x0007280001007983 */ /* 0x001f680000300800 */
[----:B--2---:R-:W2:Y:S01]  /*1ea50*/  LDL.LU R6, [R1+0x734] ;  /* 0x0007340001067983 */ /* 0x004ea20000300800 */
[----:B------:R-:W-:-:S03]  /*1ea60*/  MOV R5, 0x3dc6b27f ;  /* 0x3dc6b27f00057802 */ /* 0x000fc60000000f00 */
[----:B------:R-:W-:Y:S01]  /*1ea70*/  BAR.SYNC.DEFER_BLOCKING 0x0 ;  /* 0x0000000000007b1d */ /* 0x000fe20000010000 */
[----:B---3--:R-:W-:Y:S02]  /*1ea80*/  FSETP.GEU.AND P1, PT, R7, 1.175494350822287508e-38, PT ;  /* 0x008000000700780b */ /* 0x008fe40003f2e000 */
[----:B----4-:R-:W-:Y:S01]  /*1ea90*/  MOV R11, R8 ;  /* 0x00000008000b7202 */ /* 0x010fe20000000f00 */
[C---:B-----5:R-:W-:Y:S01]  /*1eaa0*/  FMUL R2, R0.reuse, 8388608 ;  /* 0x4b00000000027820 */ /* 0x060fe20000400000 */
[----:B------:R-:W-:Y:S01]  /*1eab0*/  FSETP.GEU.AND P0, PT, R0, 1.175494350822287508e-38, PT ;  /* 0x008000000000780b */ /* 0x000fe20003f0e000 */
[----:B------:R0:W-:Y:S03]  /*1eac0*/  STL [R1+0xa4], R0 ;  /* 0x0000a40001007387 */ /* 0x0001e60000100800 */
[----:B------:R-:W-:Y:S01]  /*1ead0*/  FSEL R2, R2, R0, !P0 ;  /* 0x0000000002027208 */ /* 0x000fe20004000000 */
[----:B------:R2:W-:Y:S01]  /*1eae0*/  STL [R1+0x9c], R7 ;  /* 0x00009c0701007387 */ /* 0x0005e20000100800 */
[----:B------:R-:W-:-:S02]  /*1eaf0*/  FSEL R3, RZ, -23, P0 ;  /* 0xc1b80000ff037808 */ /* 0x000fc40000000000 */
[C---:B------:R-:W-:Y:S02]  /*1eb00*/  ISETP.GE.U32.AND P0, PT, R2.reuse, 0x7f800000, PT ;  /* 0x7f8000000200780c */ /* 0x040fe40003f06070 */
[C---:B------:R-:W-:Y:S02]  /*1eb10*/  FSETP.NEU.AND P3, PT, R2.reuse, RZ, PT ;  /* 0x000000ff0200720b */ /* 0x040fe40003f6d000 */
[----:B0-----:R-:W-:-:S04]  /*1eb20*/  IADD3 R0, R2, -0x3f3504f3, RZ ;  /* 0xc0cafb0d02007810 */ /* 0x001fc80007ffe0ff */
[----:B------:R-:W-:-:S04]  /*1eb30*/  LOP3.LUT R0, R0, 0xff800000, RZ, 0xc0, !PT ;  /* 0xff80000000007812 */ /* 0x000fc800078ec0ff */
[----:B------:R0:W1:Y:S02]  /*1eb40*/  I2F R4, R0 ;  /* 0x0000000000047306 */ /* 0x0000640000201400 */
[----:B0-----:R-:W-:-:S05]  /*1eb50*/  IADD3 R0, R2, -R0, RZ ;  /* 0x8000000002007210 */ /* 0x001fca0007ffe0ff */
[----:B------:R-:W-:Y:S02]  /*1eb60*/  FADD R0, R0, -1 ;  /* 0xbf80000000007421 */ /* 0x000fe40000000000 */
[----:B-1----:R-:W-:Y:S02]  /*1eb70*/  FFMA.FTZ R4, R4, 1.1920928955078125e-07, R3 ;  /* 0x3400000004047823 */ /* 0x002fe40000010003 */
[----:B------:R-:W-:-:S04]  /*1eb80*/  FFMA.FTZ R3, R0, R5, -0.16845393180847167969 ;  /* 0xbe2c7f3000037423 */ /* 0x000fc80000010005 */
[----:B------:R-:W-:-:S04]  /*1eb90*/  FFMA.FTZ R3, R0, R3, 0.1716887056827545166 ;  /* 0x3e2fcf2a00037423 */ /* 0x000fc80000010003 */
[----:B------:R-:W-:-:S04]  /*1eba0*/  FFMA.FTZ R3, R0, R3, -0.17900948226451873779 ;  /* 0xbe374e4300037423 */ /* 0x000fc80000010003 */
[----:B------:R-:W-:-:S04]  /*1ebb0*/  FFMA.FTZ R3, R0, R3, 0.20512372255325317383 ;  /* 0x3e520bf400037423 */ /* 0x000fc80000010003 */
[----:B------:R-:W-:-:S04]  /*1ebc0*/  FFMA.FTZ R3, R0, R3, -0.24046532809734344482 ;  /* 0xbe763c8b00037423 */ /* 0x000fc80000010003 */
[----:B------:R-:W-:-:S04]  /*1ebd0*/  FFMA.FTZ R3, R0, R3, 0.28857114911079406738 ;  /* 0x3e93bf9900037423 */ /* 0x000fc80000010003 */
[----:B------:R-:W-:-:S04]  /*1ebe0*/  FFMA.FTZ R3, R0, R3, -0.36067417263984680176 ;  /* 0xbeb8aa4900037423 */ /* 0x000fc80000010003 */
[----:B------:R-:W-:-:S04]  /*1ebf0*/  FFMA.FTZ R3, R0, R3, 0.48089820146560668945 ;  /* 0x3ef6384a00037423 */ /* 0x000fc80000010003 */
[----:B------:R-:W-:-:S04]  /*1ec00*/  FFMA.FTZ R3, R0, R3, -0.72134751081466674805 ;  /* 0xbf38aa3b00037423 */ /* 0x000fc80000010003 */
[----:B------:R-:W-:-:S04]  /*1ec10*/  FMUL R3, R0, R3 ;  /* 0x0000000300037220 */ /* 0x000fc80000400000 */
[----:B------:R-:W-:-:S04]  /*1ec20*/  FMUL R3, R0, R3 ;  /* 0x0000000300037220 */ /* 0x000fc80000400000 */
[----:B------:R-:W-:Y:S02]  /*1ec30*/  FFMA.FTZ R0, R0, 1.4426950216293334961, R3 ;  /* 0x3fb8aa3b00007823 */ /* 0x000fe40000010003 */
[----:B------:R-:W-:Y:S02]  /*1ec40*/  FMUL R3, R7, 8388608 ;  /* 0x4b00000007037820 */ /* 0x000fe40000400000 */
[----:B------:R-:W-:Y:S02]  /*1ec50*/  FADD R4, R4, R0 ;  /* 0x0000000004047221 */ /* 0x000fe40000000000 */
[----:B------:R-:W-:Y:S01]  /*1ec60*/  @P0 IMAD.MOV.U32 R0, RZ, RZ, 0x7f800000 ;  /* 0x7f800000ff000424 */ /* 0x000fe200078e00ff */
[----:B------:R-:W-:Y:S02]  /*1ec70*/  FSEL R3, R3, R7, !P1 ;  /* 0x0000000703037208 */ /* 0x000fe40004800000 */
[----:B--2---:R-:W-:Y:S01]  /*1ec80*/  MOV R7, R6 ;  /* 0x0000000600077202 */ /* 0x004fe20000000f00 */
[----:B------:R-:W-:Y:S01]  /*1ec90*/  @P0 FFMA.FTZ R4, R2, R0, +INF ;  /* 0x7f80000002040423 */ /* 0x000fe20000010000 */
[----:B------:R-:W-:-:S02]  /*1eca0*/  IADD3 R0, R3, -0x3f3504f3, RZ ;  /* 0xc0cafb0d03007810 */ /* 0x000fc40007ffe0ff */
[----:B------:R-:W-:Y:S02]  /*1ecb0*/  FSEL R2, RZ, -23, P1 ;  /* 0xc1b80000ff027808 */ /* 0x000fe40000800000 */
[----:B------:R-:W-:Y:S01]  /*1ecc0*/  LOP3.LUT R0, R0, 0xff800000, RZ, 0xc0, !PT ;  /* 0xff80000000007812 */ /* 0x000fe200078ec0ff */
[----:B------:R0:W-:Y:S01]  /*1ecd0*/  STL [R1+0x6cc], R4 ;  /* 0x0006cc0401007387 */ /* 0x0001e20000100800 */
[C---:B------:R-:W-:Y:S02]  /*1ece0*/  ISETP.GE.U32.AND P0, PT, R3.reuse, 0x7f800000, PT ;  /* 0x7f8000000300780c */ /* 0x040fe40003f06070 */
[C---:B------:R-:W-:Y:S01]  /*1ecf0*/  FSETP.NEU.AND P2, PT, R3.reuse, RZ, PT ;  /* 0x000000ff0300720b */ /* 0x040fe20003f4d000 */
[----:B0-----:R0:W1:Y:S02]  /*1ed00*/  I2F R4, R0 ;  /* 0x0000000000047306 */ /* 0x0010640000201400 */
        /* <DEDUP_REMOVED lines=16> */
[----:B------:R-:W-:Y:S01]  /*1ee10*/  FADD R6, R4, R0 ;  /* 0x0000000004067221 */ /* 0x000fe20000000000 */
[----:B------:R-:W-:-:S05]  /*1ee20*/  @P0 MOV R0, 0x7f800000 ;  /* 0x7f80000000000802 */ /* 0x000fca0000000f00 */
[----:B------:R-:W-:Y:S01]  /*1ee30*/  @P0 FFMA.FTZ R6, R3, R0, +INF ;  /* 0x7f80000003060423 */ /* 0x000fe20000010000 */
[----:B------:R-:W-:-:S04]  /*1ee40*/  FSETP.GEU.AND P0, PT, R11, 1.175494350822287508e-38, PT ;  /* 0x008000000b00780b */ /* 0x000fc80003f0e000 */
[----:B------:R-:W-:Y:S01]  /*1ee50*/  FSEL R2, R2, R11, !P0 ;  /* 0x0000000b02027208 */ /* 0x000fe20004000000 */
[----:B------:R0:W-:Y:S01]  /*1ee60*/  STL [R1+0x6c8], R6 ;  /* 0x0006c80601007387 */ /* 0x0001e20000100800 */
[----:B------:R-:W-:Y:S02]  /*1ee70*/  FSEL R3, RZ, -23, P0 ;  /* 0xc1b80000ff037808 */ /* 0x000fe40000000000 */
[C---:B------:R-:W-:Y:S01]  /*1ee80*/  IADD3 R0, R2.reuse, -0x3f3504f3, RZ ;  /* 0xc0cafb0d02007810 */ /* 0x040fe20007ffe0ff */
[----:B------:R-:W-:Y:S01]  /*1ee90*/  STL [R1+0x1024], R11 ;  /* 0x0010240b01007387 */ /* 0x000fe20000100800 */
[----:B------:R-:W-:Y:S02]  /*1eea0*/  ISETP.GE.U32.AND P0, PT, R2, 0x7f800000, PT ;  /* 0x7f8000000200780c */ /* 0x000fe40003f06070 */
[----:B------:R-:W-:Y:S02]  /*1eeb0*/  LOP3.LUT R0, R0, 0xff800000, RZ, 0xc0, !PT ;  /* 0xff80000000007812 */ /* 0x000fe400078ec0ff */
[----:B------:R-:W-:-:S02]  /*1eec0*/  FSETP.NEU.AND P1, PT, R2, RZ, PT ;  /* 0x000000ff0200720b */ /* 0x000fc40003f2d000 */
[----:B------:R1:W2:Y:S02]  /*1eed0*/  I2F R4, R0 ;  /* 0x0000000000047306 */ /* 0x0002a40000201400 */
[----:B-1----:R-:W-:-:S05]  /*1eee0*/  IADD3 R0, R2, -R0, RZ ;  /* 0x8000000002007210 */ /* 0x002fca0007ffe0ff */
[----:B------:R-:W-:Y:S02]  /*1eef0*/  FADD R0, R0, -1 ;  /* 0xbf80000000007421 */ /* 0x000fe40000000000 */
[----:B--2---:R-:W-:Y:S02]  /*1ef00*/  FFMA.FTZ R4, R4, 1.1920928955078125e-07, R3 ;  /* 0x3400000004047823 */ /* 0x004fe40000010003 */
        /* <DEDUP_REMOVED lines=11> */
[----:B------:R-:W-:Y:S01]  /*1efc0*/  FFMA.FTZ R0, R0, 1.4426950216293334961, R3 ;  /* 0x3fb8aa3b00007823 */ /* 0x000fe20000010003 */
[----:B------:R-:W-:-:S03]  /*1efd0*/  @P0 MOV R3, 0x7f800000 ;  /* 0x7f80000000030802 */ /* 0x000fc60000000f00 */
[----:B0-----:R-:W-:Y:S02]  /*1efe0*/  FADD R6, R4, R0 ;  /* 0x0000000004067221 */ /* 0x001fe40000000000 */
[----:B------:R-:W-:Y:S02]  /*1eff0*/  IMAD.MOV.U32 R0, RZ, RZ, R7 ;  /* 0x000000ffff007224 */ /* 0x000fe400078e0007 */
[----:B------:R-:W-:Y:S02]  /*1f000*/  @P0 FFMA.FTZ R6, R2, R3, +INF ;  /* 0x7f80000002060423 */ /* 0x000fe40000010003 */
[C---:B------:R-:W-:Y:S01]  /*1f010*/  FMUL R2, R0.reuse, 8388608 ;  /* 0x4b00000000027820 */ /* 0x040fe20000400000 */
[----:B------:R-:W-:Y:S02]  /*1f020*/  FSETP.GEU.AND P0, PT, R0, 1.175494350822287508e-38, PT ;  /* 0x008000000000780b */ /* 0x000fe40003f0e000 */
[----:B------:R0:W-:Y:S02]  /*1f030*/  STL [R1+0x6c4], R6 ;  /* 0x0006c40601007387 */ /* 0x0001e40000100800 */
[----:B------:R-:W-:-:S02]  /*1f040*/  FSEL R3, RZ, -23, P0 ;  /* 0xc1b80000ff037808 */ /* 0x000fc40000000000 */
[----:B0-----:R-:W-:-:S04]  /*1f050*/  FSEL R6, R2, R0, !P0 ;  /* 0x0000000002067208 */ /* 0x001fc80004000000 */
[----:B------:R-:W-:Y:S01]  /*1f060*/  IADD3 R2, R6, -0x3f3504f3, RZ ;  /* 0xc0cafb0d06027810 */ /* 0x000fe20007ffe0ff */
[----:B------:R-:W-:Y:S03]  /*1f070*/  STL [R1+0xbc], R6 ;  /* 0x0000bc0601007387 */ /* 0x000fe60000100800 */
[----:B------:R-:W-:Y:S01]  /*1f080*/  LOP3.LUT R2, R2, 0xff800000, RZ, 0xc0, !PT ;  /* 0xff80000002027812 */ /* 0x000fe200078ec0ff */
[----:B------:R-:W2:Y:S03]  /*1f090*/  LDL.LU R11, [R1+0x498] ;  /* 0x00049800010b7983 */ /* 0x000ea60000300800 */
        /* <DEDUP_REMOVED lines=15> */
[----:B------:R-:W-:-:S04]  /*1f190*/  FFMA.FTZ R2, R2, 1.4426950216293334961, R3 ;  /* 0x3fb8aa3b02027823 */ /* 0x000fc80000010003 */
[----:B------:R-:W-:-:S05]  /*1f1a0*/  FADD R2, R4, R2 ;  /* 0x0000000204027221 */ /* 0x000fca0000000000 */
[----:B------:R-:W-:Y:S04]  /*1f1b0*/  STL [R1+0x6c0], R2 ;  /* 0x0006c00201007387 */ /* 0x000fe80000100800 */
[----:B--2---:R0:W-:Y:S04]  /*1f1c0*/  STL [R1+0x10a4], R11 ;  /* 0x0010a40b01007387 */ /* 0x0041e80000100800 */
[----:B0-----:R-:W2:Y:S04]  /*1f1d0*/  LDL.LU R11, [R1+0x49c] ;  /* 0x00049c00010b7983 */ /* 0x001ea80000300800 */
        /* <DEDUP_REMOVED lines=67> */
[----:B0-----:R-:W2:Y:S01]  /*1f610*/  LDL.LU R11, [R1+0x2fc] ;  /* 0x0002fc00010b7983 */ /* 0x001ea20000300800 */
[----:B------:R-:W-:-:S03]  /*1f620*/  FSETP.GT.AND P0, PT, |R0|, 8.50705917302346158658e+37, PT ;  /* 0x7e8000000000780b */ /* 0x000fc60003f04200 */
[----:B--2---:R0:W-:Y:S04]  /*1f630*/  STL [R1+0x1130], R11 ;  /* 0x0011300b01007387 */ /* 0x0041e80000100800 */
[----:B0-----:R-:W2:Y:S04]  /*1f640*/  LDL.LU R11, [R1+0x2c8] ;  /* 0x0002c800010b7983 */ /* 0x001ea80000300800 */
[----:B------:R-:W3:Y:S04]  /*1f650*/  LDL.LU R29, [R1+0x2cc] ;  /* 0x0002cc00011d7983 */ /* 0x000ee80000300800 */
        /* <DEDUP_REMOVED lines=26> */
[----:B--2---:R-:W-:-:S05]  /*1f800*/  @P0 FMUL R11, R11, 0.25 ;  /* 0x3e8000000b0b0820 */ /* 0x004fca0000400000 */
[----:B------:R0:W-:Y:S04]  /*1f810*/  STL [R1], R11 ;  /* 0x0000000b01007387 */ /* 0x0001e80000100800 */
[----:B0-----:R-:W2:Y:S02]  /*1f820*/  LDL.LU R11, [R1+0x1130] ;  /* 0x00113000010b7983 */ /* 0x001ea40000300800 */
[----:B--2---:R-:W-:-:S05]  /*1f830*/  @P0 FMUL R11, R11, 0.25 ;  /* 0x3e8000000b0b0820 */ /* 0x004fca0000400000 */
[----:B------:R0:W-:Y:S04]  /*1f840*/  STL [R1+0x4], R11 ;  /* 0x0000040b01007387 */ /* 0x0001e80000100800 */
        /* <DEDUP_REMOVED lines=99> */
[----:B0-----:R-:W2:Y:S01]  /*1fe80*/  LDL.LU R11, [R1+0x10a8] ;  /* 0x0010a800010b7983 */ /* 0x001ea20000300800 */
[----:B------:R-:W-:Y:S01]  /*1fe90*/  FSETP.GEU.AND P4, PT, |R0|, 1.175494350822287508e-38, PT ;  /* 0x008000000000780b */ /* 0x000fe20003f8e200 */
[----:B--2---:R-:W-:-:S05]  /*1fea0*/  @P0 FMUL R11, R11, 0.25 ;  /* 0x3e8000000b0b0820 */ /* 0x004fca0000400000 */
[----:B------:R0:W-:Y:S04]  /*1feb0*/  STL [R1+0x8c], R11 ;  /* 0x00008c0b01007387 */ /* 0x0001e80000100800 */
[----:B0-----:R-:W2:Y:S01]  /*1fec0*/  LDL.LU R11, [R1+0x10a4] ;  /* 0x0010a400010b7983 */ /* 0x001ea20000300800 */
[----:B---3--:R-:W-:Y:S02]  /*1fed0*/  @P0 FMUL R5, R5, 0.25 ;  /* 0x3e80000005050820 */ /* 0x008fe40000400000 */
[----:B------:R-:W-:Y:S02]  /*1fee0*/  @P0 FMUL R4, R4, 0.25 ;  /* 0x3e80000004040820 */ /* 0x000fe40000400000 */
[----:B------:R-:W-:Y:S02]  /*1fef0*/  @P0 FMUL R0, R0, 0.25 ;  /* 0x3e80000000000820 */ /* 0x000fe40000400000 */
[----:B------:R-:W-:-:S02]  /*1ff00*/  @P0 FMUL R3, R3, 0.25 ;  /* 0x3e80000003030820 */ /* 0x000fc40000400000 */
[----:B------:R-:W-:Y:S02]  /*1ff10*/  @!P4 FMUL R5, R5, 16777216 ;  /* 0x4b8000000505c820 */ /* 0x000fe40000400000 */
[----:B------:R-:W-:Y:S02]  /*1ff20*/  @P0 FMUL R2, R2, 0.25 ;  /* 0x3e80000002020820 */ /* 0x000fe40000400000 */
[----:B------:R-:W-:Y:S02]  /*1ff30*/  @!P4 FMUL R4, R4, 16777216 ;  /* 0x4b8000000404c820 */ /* 0x000fe40000400000 */
[----:B------:R-:W-:Y:S02]  /*1ff40*/  @P0 FMUL R6, R6, 0.25 ;  /* 0x3e80000006060820 */ /* 0x000fe40000400000 */
[----:B------:R-:W-:Y:S02]  /*1ff50*/  @!P4 FMUL R3, R3, 16777216 ;  /* 0x4b8000000303c820 */ /* 0x000fe40000400000 */
[----:B------:R-:W-:-:S02]  /*1ff60*/  @!P4 FMUL R2, R2, 16777216 ;  /* 0x4b8000000202c820 */ /* 0x000fc40000400000 */
[----:B------:R-:W-:Y:S02]  /*1ff70*/  @!P4 FMUL R6, R6, 16777216 ;  /* 0x4b8000000606c820 */ /* 0x000fe40000400000 */
[----:B--2---:R-:W-:-:S05]  /*1ff80*/  @P0 FMUL R11, R11, 0.25 ;  /* 0x3e8000000b0b0820 */ /* 0x004fca0000400000 */
[----:B------:R0:W-:Y:S04]  /*1ff90*/  STL [R1+0x1030], R11 ;  /* 0x0010300b01007387 */ /* 0x0001e80000100800 */
[----:B0-----:R-:W2:Y:S04]  /*1ffa0*/  LDL R11, [R1+0x18] ;  /* 0x00001800010b7983 */ /* 0x001ea80000100800 */
[----:B------:R0:W-:Y:S04]  /*1ffb0*/  STL [R1+0x1074], R0 ;  /* 0x0010740001007387 */ /* 0x0001e80000100800 */
[----:B0-----:R-:W3:Y:S04]  /*1ffc0*/  LDL R0, [R1+0x10] ;  /* 0x0000100001007983 */ /* 0x001ee80000100800 */
[----:B------:R0:W-:Y:S04]  /*1ffd0*/  STL [R1+0x1034], R5 ;  /* 0x0010340501007387 */ /* 0x0001e80000100800 */
[----:B0-----:R-:W2:Y:S04]  /*1ffe0*/  LDL R5, [R1+0x14] ;  /* 0x0000140001057983 */ /* 0x001ea80000100800 */
[----:B------:R0:W-:Y:S04]  /*1fff0*/  STL [R1+0x1038], R4 ;  /* 0x0010380401007387 */ /* 0x0001e80000100800 */
[----:B0-----:R-:W2:Y:S04]  /*20000*/  LDL R4, [R1+0xc] ;  /* 0x00000c0001047983 */ /* 0x001ea80000100800 */
[----:B------:R0:W-:Y:S04]  /*20010*/  STL [R1+0x103c], R3 ;  /* 0x00103c0301007387 */ /* 0x0001e80000100800 */
[----:B0-----:R-:W2:Y:S04]  /*20020*/  LDL R3, [R1+0x8] ;  /* 0x0000080001037983 */ /* 0x001ea80000100800 */
[----:B------:R0:W-:Y:S04]  /*20030*/  STL [R1+0x1040], R2 ;  /* 0x0010400201007387 */ /* 0x0001e80000100800 */
[----:B0-----:R-:W2:Y:S04]  /*20040*/  LDL R2, [R1+0x4] ;  /* 0x0000040001027983 */ /* 0x001ea80000100800 */
[----:B------:R0:W-:Y:S04]  /*20050*/  STL [R1+0x1044], R6 ;  /* 0x0010440601007387 */ /* 0x0001e80000100800 */
[----:B0-----:R-:W2:Y:S01]  /*20060*/  LDL R6, [R1] ;  /* 0x0000000001067983 */ /* 0x001ea20000100800 */
[----:B------:R-:W-:-:S02]  /*20070*/  @P0 FMUL R7, R7, 0.25 ;  /* 0x3e80000007070820 */ /* 0x000fc40000400000 */
[----:B------:R-:W-:Y:S02]  /*20080*/  @P0 FMUL R8, R8, 0.25 ;  /* 0x3e80000008080820 */ /* 0x000fe40000400000 */
[----:B------:R-:W-:Y:S02]  /*20090*/  @P0 FMUL R9, R9, 0.25 ;  /* 0x3e80000009090820 */ /* 0x000fe40000400000 */
[----:B------:R-:W-:Y:S02]  /*200a0*/  @P0 FMUL R10, R10, 0.25 ;  /* 0x3e8000000a0a0820 */ /* 0x000fe40000400000 */
[----:B------:R-:W-:Y:S02]  /*200b0*/  @P0 FMUL R12, R12, 0.25 ;  /* 0x3e8000000c0c0820 */ /* 0x000fe40000400000 */
[----:B------:R-:W-:Y:S02]  /*200c0*/  @!P4 FMUL R7, R7, 16777216 ;  /* 0x4b8000000707c820 */ /* 0x000fe40000400000 */
[----:B------:R-:W-:-:S02]  /*200d0*/  @P0 FMUL R13, R13, 0.25 ;  /* 0x3e8000000d0d0820 */ /* 0x000fc40000400000 */
[----:B------:R-:W-:Y:S02]  /*200e0*/  @!P4 FMUL R8, R8, 16777216 ;  /* 0x4b8000000808c820 */ /* 0x000fe40000400000 */
[----:B------:R-:W-:Y:S02]  /*200f0*/  @P0 FMUL R14, R14, 0.25 ;  /* 0x3e8000000e0e0820 */ /* 0x000fe40000400000 */
[----:B------:R-:W-:Y:S02]  /*20100*/  @!P4 FMUL R9, R9, 16777216 ;  /* 0x4b8000000909c820 */ /* 0x000fe40000400000 */
[----:B------:R-:W-:Y:S02]  /*20110*/  @P0 FMUL R15, R15, 0.25 ;  /* 0x3e8000000f0f0820 */ /* 0x000fe40000400000 */
[----:B------:R-:W-:Y:S01]  /*20120*/  @!P4 FMUL R10, R10, 16777216 ;  /* 0x4b8000000a0ac820 */ /* 0x000fe20000400000 */
[----:B------:R-:W-:Y:S01]  /*20130*/  STL [R1+0x1048], R7 ;  /* 0x0010480701007387 */ /* 0x000fe20000100800 */
[----:B------:R-:W-:-:S02]  /*20140*/  @P0 FMUL R16, R16, 0.25 ;  /* 0x3e80000010100820 */ /* 0x000fc40000400000 */
[----:B------:R-:W-:Y:S01]  /*20150*/  @!P4 FMUL R12, R12, 16777216 ;  /* 0x4b8000000c0cc820 */ /* 0x000fe20000400000 */
[----:B------:R-:W-:Y:S01]  /*20160*/  STL [R1+0x104c], R8 ;  /* 0x00104c0801007387 */ /* 0x000fe20000100800 */
[----:B------:R-:W-:Y:S02]  /*20170*/  @P0 FMUL R17, R17, 0.25 ;  /* 0x3e80000011110820 */ /* 0x000fe40000400000 */
[----:B------:R-:W-:Y:S01]  /*20180*/  @!P4 FMUL R13, R13, 16777216 ;  /* 0x4b8000000d0dc820 */ /* 0x000fe20000400000 */
[----:B------:R-:W-:Y:S01]  /*20190*/  STL [R1+0x1050], R9 ;  /* 0x0010500901007387 */ /* 0x000fe20000100800 */
        /* <DEDUP_REMOVED lines=27> */
[----:B-----5:R-:W-:Y:S02]  /*20350*/  @P0 FMUL R27, R27, 0.25 ;  /* 0x3e8000001b1b0820 */ /* 0x020fe40000400000 */
[----:B------:R-:W-:Y:S01]  /*20360*/  @!P4 FMUL R23, R23, 16777216 ;  /* 0x4b8000001717c820 */ /* 0x000fe20000400000 */
[----:B------:R-:W-:Y:S01]  /*20370*/  STL [R1+0x107c], R20 ;  /* 0x00107c1401007387 */ /* 0x000fe20000100800 */
[----:B----4-:R-:W-:-:S02]  /*20380*/  @P0 FMUL R28, R28, 0.25 ;  /* 0x3e8000001c1c0820 */ /* 0x010fc40000400000 */
[----:B------:R-:W-:Y:S01]  /*20390*/  @!P4 FMUL R24, R24, 16777216 ;  /* 0x4b8000001818c820 */ /* 0x000fe20000400000 */
[----:B------:R-:W-:Y:S01]  /*203a0*/  STL [R1+0x1080], R21 ;  /* 0x0010801501007387 */ /* 0x000fe20000100800 */
[----:B------:R-:W-:Y:S02]  /*203b0*/  @P0 FMUL R29, R29, 0.25 ;  /* 0x3e8000001d1d0820 */ /* 0x000fe40000400000 */
[----:B------:R-:W-:Y:S01]  /*203c0*/  @!P4 FMUL R25, R25, 16777216 ;  /* 0x4b8000001919c820 */ /* 0x000fe20000400000 */
[----:B------:R-:W-:Y:S01]  /*203d0*/  STL [R1+0x1084], R22 ;  /* 0x0010841601007387 */ /* 0x000fe20000100800 */
[----:B------:R-:W-:Y:S02]  /*203e0*/  @!P4 FMUL R26, R26, 16777216 ;  /* 0x4b8000001a1ac820 */ /* 0x000fe40000400000 */
[----:B------:R-:W-:Y:S01]  /*203f0*/  @!P4 FMUL R27, R27, 16777216 ;  /* 0x4b8000001b1bc820 */ /* 0x000fe20000400000 */
[----:B------:R-:W-:Y:S01]  /*20400*/  STL [R1+0x1088], R23 ;  /* 0x0010881701007387 */ /* 0x000fe20000100800 */
[----:B------:R-:W-:-:S02]  /*20410*/  @!P4 FMUL R28, R28, 16777216 ;  /* 0x4b8000001c1cc820 */ /* 0x000fc40000400000 */
[----:B------:R-:W-:Y:S01]  /*20420*/  @!P4 FMUL R29, R29, 16777216 ;  /* 0x4b8000001d1dc820 */ /* 0x000fe20000400000 */
[----:B------:R-:W-:Y:S04]  /*20430*/  STL [R1+0x108c], R24 ;  /* 0x00108c1801007387 */ /* 0x000fe80000100800 */
[----:B------:R-:W-:Y:S04]  /*20440*/  STL [R1+0x1090], R25 ;  /* 0x0010901901007387 */ /* 0x000fe80000100800 */
[----:B------:R-:W-:Y:S04]  /*20450*/  STL [R1+0x1094], R26 ;  /* 0x0010941a01007387 */ /* 0x000fe80000100800 */
[----:B------:R-:W-:Y:S04]  /*20460*/  STL [R1+0x1098], R27 ;  /* 0x0010981b01007387 */ /* 0x000fe80000100800 */
[----:B------:R-:W-:Y:S04]  /*20470*/  STL [R1+0x109c], R28 ;  /* 0x00109c1c01007387 */ /* 0x000fe80000100800 */
[----:B------:R0:W-:Y:S01]  /*20480*/  STL [R1+0x10a0], R29 ;  /* 0x0010a01d01007387 */ /* 0x0001e20000100800 */
[----:B---3--:R-:W-:-:S02]  /*20490*/  @!P4 FMUL R0, R0, 16777216 ;  /* 0x4b8000000000c820 */ /* 0x008fc40000400000 */
[----:B--2---:R-:W-:Y:S02]  /*204a0*/  @!P4 FMUL R4, R4, 16777216 ;  /* 0x4b8000000404c820 */ /* 0x004fe40000400000 */
[----:B------:R-:W-:Y:S02]  /*204b0*/  @!P4 FMUL R3, R3, 16777216 ;  /* 0x4b8000000303c820 */ /* 0x000fe40000400000 */
[----:B------:R-:W-:Y:S02]  /*204c0*/  @!P4 FMUL R2, R2, 16777216 ;  /* 0x4b8000000202c820 */ /* 0x000fe40000400000 */
[----:B------:R-:W-:-:S05]  /*204d0*/  @!P4 FMUL R6, R6, 16777216 ;  /* 0x4b8000000606c820 */ /* 0x000fca0000400000 */
[----:B------:R-:W-:Y:S04]  /*204e0*/  @!P4 STL [R1], R6 ;  /* 0x000000060100c387 */ /* 0x000fe80000100800 */
[----:B------:R-:W-:Y:S04]  /*204f0*/  @!P4 STL [R1+0x4], R2 ;  /* 0x000004020100c387 */ /* 0x000fe80000100800 */
[----:B0-----:R-:W2:Y:S04]  /*20500*/  LDL R29, [R1+0x1c] ;  /* 0x00001c00011d7983 */ /* 0x001ea80000100800 */
[----:B------:R-:W-:Y:S04]  /*20510*/  @!P4 STL [R1+0x8], R3 ;  /* 0x000008030100c387 */ /* 0x000fe80000100800 */
[----:B------:R-:W3:Y:S04]  /*20520*/  LDL R28, [R1+0x20] ;  /* 0x00002000011c7983 */ /* 0x000ee80000100800 */
[----:B------:R-:W-:Y:S04]  /*20530*/  @!P4 STL [R1+0xc], R4 ;  /* 0x00000c040100c387 */ /* 0x000fe80000100800 */
[----:B------:R-:W4:Y:S04]  /*20540*/  LDL R27, [R1+0x24] ;  /* 0x00002400011b7983 */ /* 0x000f280000100800 */
[----:B------:R0:W-:Y:S04]  /*20550*/  @!P4 STL [R1+0x10], R0 ;  /* 0x000010000100c387 */ /* 0x0001e80000100800 */
[----:B------:R-:W5:Y:S04]  /*20560*/  LDL R26, [R1+0x28] ;  /* 0x00002800011a7983 */ /* 0x000f680000100800 */
[----:B------:R-:W5:Y:S04]  /*20570*/  LDL R25, [R1+0x2c] ;  /* 0x00002c0001197983 */ /* 0x000f680000100800 */
[----:B------:R-:W5:Y:S04]  /*20580*/  LDL R24, [R1+0x30] ;  /* 0x0000300001187983 */ /* 0x000f680000100800 */
[----:B------:R-:W5:Y:S04]  /*20590*/  LDL R23, [R1+0x34] ;  /* 0x0000340001177983 */ /* 0x000f680000100800 */
[----:B------:R-:W5:Y:S04]  /*205a0*/  LDL R22, [R1+0x38] ;  /* 0x0000380001167983 */ /* 0x000f680000100800 */
[----:B------:R-:W5:Y:S04]  /*205b0*/  LDL R21, [R1+0x3c] ;  /* 0x00003c0001157983 */ /* 0x000f680000100800 */
[----:B------:R-:W5:Y:S04]  /*205c0*/  LDL R20, [R1+0x40] ;  /* 0x0000400001147983 */ /* 0x000f680000100800 */
[----:B------:R-:W5:Y:S01]  /*205d0*/  LDL R19, [R1+0x44] ;  /* 0x0000440001137983 */ /* 0x000f620000100800 */
[----:B------:R-:W-:-:S03]  /*205e0*/  @!P4 FMUL R5, R5, 16777216 ;  /* 0x4b8000000505c820 */ /* 0x000fc60000400000 */
[----:B0-----:R-:W5:Y:S04]  /*205f0*/  LDL R0, [R1+0x48] ;  /* 0x0000480001007983 */ /* 0x001f680000100800 */
[----:B------:R-:W5:Y:S04]  /*20600*/  LDL R18, [R1+0x4c] ;  /* 0x00004c0001127983 */ /* 0x000f680000100800 */
[----:B------:R-:W5:Y:S01]  /*20610*/  LDL R17, [R1+0x50] ;  /* 0x0000500001117983 */ /* 0x000f620000100800 */
[----:B------:R-:W-:-:S03]  /*20620*/  @!P4 FMUL R11, R11, 16777216 ;  /* 0x4b8000000b0bc820 */ /* 0x000fc60000400000 */
[----:B------:R-:W5:Y:S04]  /*20630*/  LDL R16, [R1+0x54] ;  /* 0x0000540001107983 */ /* 0x000f680000100800 */
[----:B------:R0:W-:Y:S04]  /*20640*/  @!P4 STL [R1+0x14], R5 ;  /* 0x000014050100c387 */ /* 0x0001e80000100800 */
[----:B------:R-:W5:Y:S04]  /*20650*/  LDL R15, [R1+0x58] ;  /* 0x00005800010f7983 */ /* 0x000f680000100800 */
[----:B------:R-:W5:Y:S04]  /*20660*/  LDL R14, [R1+0x5c] ;  /* 0x00005c00010e7983 */ /* 0x000f680000100800 */
[----:B------:R-:W5:Y:S04]  /*20670*/  LDL R13, [R1+0x60] ;  /* 0x00006000010d7983 */ /* 0x000f680000100800 */
        /* <DEDUP_REMOVED lines=10> */
[----:B0-----:R-:W5:Y:S04]  /*20720*/  LDL R5, [R1+0x88] ;  /* 0x0000880001057983 */ /* 0x001f680000100800 */
[----:B-1----:R-:W5:Y:S01]  /*20730*/  LDL R11, [R1+0x8c] ;  /* 0x00008c00010b7983 */ /* 0x002f620000100800 */
[----:B--2---:R-:W-:-:S05]  /*20740*/  @!P4 FMUL R29, R29, 16777216 ;  /* 0x4b8000001d1dc820 */ /* 0x004fca0000400000 */
[----:B------:R0:W-:Y:S01]  /*20750*/  @!P4 STL [R1+0x1c], R29 ;  /* 0x00001c1d0100c387 */ /* 0x0001e20000100800 */
[----:B---3--:R-:W-:-:S03]  /*20760*/  @!P4 FMUL R28, R28, 16777216 ;  /* 0x4b8000001c1cc820 */ /* 0x008fc60000400000 */
[----:B0-----:R-:W2:Y:S01]  /*20770*/  LDL.LU R29, [R1+0x10a0] ;  /* 0x0010a000011d7983 */ /* 0x001ea20000300800 */
[----:B----4-:R-:W-:-:S03]  /*20780*/  @!P4 FMUL R27, R27, 16777216 ;  /* 0x4b8000001b1bc820 */ /* 0x010fc60000400000 */
[----:B------:R0:W-:Y:S01]  /*20790*/  @!P4 STL [R1+0x20], R28 ;  /* 0x0000201c0100c387 */ /* 0x0001e20000100800 */
[----:B-----5:R-:W-:Y:S02]  /*207a0*/  @!P4 FMUL R26, R26, 16777216 ;  /* 0x4b8000001a1ac820 */ /* 0x020fe40000400000 */
[----:B------:R-:W-:Y:S01]  /*207b0*/  @!P4 FMUL R25, R25, 16777216 ;  /* 0x4b8000001919c820 */ /* 0x000fe20000400000 */
[----:B0-----:R-:W3:Y:S01]  /*207c0*/  LDL.LU R28, [R1+0x109c] ;  /* 0x00109c00011c7983 */ /* 0x001ee20000300800 */
[----:B------:R-:W-:-:S03]  /*207d0*/  @!P4 FMUL R24, R24, 16777216 ;  /* 0x4b8000001818c820 */ /* 0x000fc60000400000 */
[----:B------:R0:W-:Y:S01]  /*207e0*/  @!P4 STL [R1+0x24], R27 ;  /* 0x0000241b0100c387 */ /* 0x0001e20000100800 */
[----:B------:R-:W-:-:S03]  /*207f0*/  @!P4 FMUL R23, R23, 16777216 ;  /* 0x4b8000001717c820 */ /* 0x000fc60000400000 */
[----:B0-----:R-:W4:Y:S01]  /*20800*/  LDL.LU R27, [R1+0x1098] ;  /* 0x00109800011b7983 */ /* 0x001f220000300800 */
[----:B------:R-:W-:-:S03]  /*20810*/  @!P4 FMUL R22, R22, 16777216 ;  /* 0x4b8000001616c820 */ /* 0x000fc60000400000 */
[----:B------:R0:W-:Y:S01]  /*20820*/  @!P4 STL [R1+0x28], R26 ;  /* 0x0000281a0100c387 */ /* 0x0001e20000100800 */
[----:B------:R-:W-:Y:S02]  /*20830*/  @!P4 FMUL R21, R21, 16777216 ;  /* 0x4b8000001515c820 */ /* 0x000fe40000400000 */
[----:B------:R-:W-:Y:S01]  /*20840*/  @!P4 FMUL R20, R20, 16777216 ;  /* 0x4b8000001414c820 */ /* 0x000fe20000400000 */
[----:B0-----:R-:W5:Y:S04]  /*20850*/  LDL.LU R26, [R1+0x1094] ;  /* 0x00109400011a7983 */ /* 0x001f680000300800 */
[----:B------:R0:W-:Y:S01]  /*20860*/  @!P4 STL [R1+0x2c], R25 ;  /* 0x00002c190100c387 */ /* 0x0001e20000100800 */
[----:B------:R-:W-:-:S03]  /*20870*/  @!P4 FMUL R19, R19, 16777216 ;  /* 0x4b8000001313c820 */ /* 0x000fc60000400000 */
[----:B0-----:R-:W2:Y:S04]  /*20880*/  LDL.LU R25, [R1+0x1090] ;  /* 0x0010900001197983 */ /* 0x001ea80000300800 */
        /* <DEDUP_REMOVED lines=23> */
[----:B0-----:R-:W3:Y:S04]  /*20a00*/  LDL.LU R18, [R1+0x1070] ;  /* 0x0010700001127983 */ /* 0x001ee80000300800 */
        /* <DEDUP_REMOVED lines=30> */
[----:B------:R0:W-:Y:S04]  /*20bf0*/  @!P4 STL [R1+0x78], R6 ;  /* 0x000078060100c387 */ /* 0x0001e80000100800 */
[----:B0-----:R-:W3:Y:S04]  /*20c00*/  LDL.LU R6, [R1+0x1044] ;  /* 0x0010440001067983 */ /* 0x001ee80000300800 */
[----:B------:R0:W-:Y:S04]  /*20c10*/  @!P4 STL [R1+0x7c], R2 ;  /* 0x00007c020100c387 */ /* 0x0001e80000100800 */
[----:B0-----:R-:W3:Y:S04]  /*20c20*/  LDL.LU R2, [R1+0x1040] ;  /* 0x0010400001027983 */ /* 0x001ee80000300800 */
[----:B------:R0:W-:Y:S04]  /*20c30*/  @!P4 STL [R1+0x80], R3 ;  /* 0x000080030100c387 */ /* 0x0001e80000100800 */
[----:B0-----:R-:W4:Y:S04]  /*20c40*/  LDL.LU R3, [R1+0x103c] ;  /* 0x00103c0001037983 */ /* 0x001f280000300800 */
[----:B------:R0:W-:Y:S04]  /*20c50*/  @!P4 STL [R1+0x84], R4 ;  /* 0x000084040100c387 */ /* 0x0001e80000100800 */
[----:B0-----:R-:W4:Y:S04]  /*20c60*/  LDL.LU R4, [R1+0x1038] ;  /* 0x0010380001047983 */ /* 0x001f280000300800 */
[----:B------:R0:W-:Y:S04]  /*20c70*/  @!P4 STL [R1+0x88], R5 ;  /* 0x000088050100c387 */ /* 0x0001e80000100800 */
[----:B0-----:R-:W4:Y:S04]  /*20c80*/  LDL.LU R5, [R1+0x1034] ;  /* 0x0010340001057983 */ /* 0x001f280000300800 */
[----:B------:R0:W-:Y:S04]  /*20c90*/  @!P4 STL [R1+0x8c], R11 ;  /* 0x00008c0b0100c387 */ /* 0x0001e80000100800 */
[----:B0-----:R-:W4:Y:S01]  /*20ca0*/  LDL.LU R11, [R1+0x1030] ;  /* 0x00103000010b7983 */ /* 0x001f220000300800 */
[----:B--2---:R-:W-:-:S06]  /*20cb0*/  @!P4 FMUL R0, R0, 16777216 ;  /* 0x4b8000000000c820 */ /* 0x004fcc0000400000 */
[----:B------:R-:W3:Y:S02]  /*20cc0*/  MUFU.RCP R0, R0 ;  /* 0x0000000000007308 */ /* 0x000ee40000001000 */
[----:B---3--:R-:W-:Y:S02]  /*20cd0*/  FMUL R2, R0, R2 ;  /* 0x0000000200027220 */ /* 0x008fe40000400000 */
[----:B----4-:R-:W-:-:S05]  /*20ce0*/  @!P4 FMUL R11, R11, 16777216 ;  /* 0x4b8000000b0bc820 */ /* 0x010fca0000400000 */
[----:B------:R0:W-:Y:S02]  /*20cf0*/  STL [R1+0x1028], R11 ;  /* 0x0010280b01007387 */ /* 0x0001e40000100800 */
[C---:B0-----:R-:W-:Y:S02]  /*20d00*/  FMUL R11, R0.reuse, R5 ;  /* 0x00000005000b7220 */ /* 0x041fe40000400000 */
[----:B------:R-:W2:Y:S04]  /*20d10*/  LDL.LU R5, [R1+0xc] ;  /* 0x00000c0001057983 */ /* 0x000ea80000300800 */
[----:B------:R0:W-:Y:S02]  /*20d20*/  STL [R1+0x68c], R11 ;  /* 0x00068c0b01007387 */ /* 0x0001e40000100800 */
[----:B0-----:R-:W-:-:S02]  /*20d30*/  FMUL R11, R0, R4 ;  /* 0x00000004000b7220 */ /* 0x001fc40000400000 */
[----:B------:R-:W3:Y:S04]  /*20d40*/  LDL.LU R4, [R1+0x8] ;  /* 0x0000080001047983 */ /* 0x000ee80000300800 */
[----:B------:R0:W-:Y:S02]  /*20d50*/  STL [R1+0x688], R11 ;  /* 0x0006880b01007387 */ /* 0x0001e40000100800 */
[C---:B0-----:R-:W-:Y:S02]  /*20d60*/  FMUL R11, R0.reuse, R3 ;  /* 0x00000003000b7220 */ /* 0x041fe40000400000 */
[----:B------:R-:W4:Y:S04]  /*20d70*/  LDL.LU R3, [R1+0x4] ;  /* 0x0000040001037983 */ /* 0x000f280000300800 */
[----:B------:R0:W-:Y:S04]  /*20d80*/  STL [R1+0x65c], R11 ;  /* 0x00065c0b01007387 */ /* 0x0001e80000100800 */
[----:B0-----:R-:W2:Y:S04]  /*20d90*/  LDL.LU R11, [R1+0x10] ;  /* 0x00001000010b7983 */ /* 0x001ea80000300800 */
[----:B------:R0:W-:Y:S04]  /*20da0*/  STL [R1+0x658], R2 ;  /* 0x0006580201007387 */ /* 0x0001e80000100800 */
[----:B0-----:R-:W2:Y:S01]  /*20db0*/  LDL.LU R2, [R1] ;  /* 0x0000000001027983 */ /* 0x001ea20000300800 */
[----:B------:R-:W-:-:S05]  /*20dc0*/  FMUL R6, R0, R6 ;  /* 0x0000000600067220 */ /* 0x000fca0000400000 */
[----:B------:R0:W-:Y:S01]  /*20dd0*/  STL [R1+0x63c], R6 ;  /* 0x00063c0601007387 */ /* 0x0001e20000100800 */
[C---:B------:R-:W-:Y:S02]  /*20de0*/  FMUL R8, R0.reuse, R8 ;  /* 0x0000000800087220 */ /* 0x040fe40000400000 */
[C---:B0-----:R-:W-:Y:S02]  /*20df0*/  FMUL R6, R0.reuse, R7 ;  /* 0x0000000700067220 */ /* 0x041fe40000400000 */
[----:B------:R-:W-:-:S03]  /*20e00*/  FMUL R7, R0, R9 ;  /* 0x0000000900077220 */ /* 0x000fc60000400000 */
[----:B------:R0:W-:Y:S04]  /*20e10*/  STL [R1+0x638], R6 ;  /* 0x0006380601007387 */ /* 0x0001e80000100800 */
[----:B------:R1:W-:Y:S01]  /*20e20*/  STL [R1+0x60c], R8 ;  /* 0x00060c0801007387 */ /* 0x0003e20000100800 */
[----:B0-----:R-:W-:-:S03]  /*20e30*/  FMUL R6, R0, R10 ;  /* 0x0000000a00067220 */ /* 0x001fc60000400000 */
[----:B------:R0:W-:Y:S01]  /*20e40*/  STL [R1+0x608], R7 ;  /* 0x0006080701007387 */ /* 0x0001e20000100800 */
[----:B-1----:R-:W-:-:S03]  /*20e50*/  FMUL R8, R0, R12 ;  /* 0x0000000c00087220 */ /* 0x002fc60000400000 */
[----:B------:R1:W-:Y:S01]  /*20e60*/  STL [R1+0x5ec], R6 ;  /* 0x0005ec0601007387 */ /* 0x0003e20000100800 */
[----:B0-----:R-:W-:-:S03]  /*20e70*/  FMUL R7, R0, R13 ;  /* 0x0000000d00077220 */ /* 0x001fc60000400000 */
[----:B------:R0:W-:Y:S01]  /*20e80*/  STL [R1+0x5e8], R8 ;  /* 0x0005e80801007387 */ /* 0x0001e20000100800 */
[----:B-1----:R-:W-:-:S03]  /*20e90*/  FMUL R6, R0, R14 ;  /* 0x0000000e00067220 */ /* 0x002fc60000400000 */
[----:B------:R1:W-:Y:S04]  /*20ea0*/  STL [R1+0x52c], R7 ;  /* 0x00052c0701007387 */ /* 0x0003e80000100800 */
[----:B------:R5:W-:Y:S01]  /*20eb0*/  STL [R1+0x528], R6 ;  /* 0x0005280601007387 */ /* 0x000be20000100800 */
[C---:B0-----:R-:W-:Y:S02]  /*20ec0*/  FMUL R8, R0.reuse, R15 ;  /* 0x0000000f00087220 */ /* 0x041fe40000400000 */
[----:B-1----:R-:W-:-:S03]  /*20ed0*/  FMUL R7, R0, R16 ;  /* 0x0000001000077220 */ /* 0x002fc60000400000 */
[----:B------:R0:W-:Y:S01]  /*20ee0*/  STL [R1+0x51c], R8 ;  /* 0x00051c0801007387 */ /* 0x0001e20000100800 */
[----:B-----5:R-:W-:-:S03]  /*20ef0*/  FMUL R6, R0, R17 ;  /* 0x0000001100067220 */ /* 0x020fc60000400000 */
        /* <DEDUP_REMOVED lines=22> */
[----:B------:R-:W-:Y:S01]  /*21060*/  STL [R1+0x4bc], R8 ;  /* 0x0004bc0801007387 */ /* 0x000fe20000100800 */
[----:B-----5:R-:W-:-:S03]  /*21070*/  FMUL R6, R0, R29 ;  /* 0x0000001d00067220 */ /* 0x020fc60000400000 */
[----:B------:R-:W-:Y:S04]  /*21080*/  STL [R1+0x4b8], R7 ;  /* 0x0004b80701007387 */ /* 0x000fe80000100800 */
[----:B------:R-:W-:Y:S01]  /*21090*/  STL [R1+0x4ac], R6 ;  /* 0x0004ac0601007387 */ /* 0x000fe20000100800 */
[C---:B---3--:R-:W-:Y:S02]  /*210a0*/  FMUL R4, R0.reuse, R4 ;  /* 0x0000000400047220 */ /* 0x048fe40000400000 */
[C---:B----4-:R-:W-:Y:S02]  /*210b0*/  FMUL R3, R0.reuse, R3 ;  /* 0x0000000300037220 */ /* 0x050fe40000400000 */
[----:B--2---:R-:W-:-:S05]  /*210c0*/  FMUL R2, R0, R2 ;  /* 0x0000000200027220 */ /* 0x004fca0000400000 */
[----:B------:R0:W-:Y:S04]  /*210d0*/  STL [R1+0x4a8], R2 ;  /* 0x0004a80201007387 */ /* 0x0001e80000100800 */
[----:B------:R1:W-:Y:S01]  /*210e0*/  STL [R1+0x49c], R3 ;  /* 0x00049c0301007387 */ /* 0x0003e20000100800 */
[----:B0-----:R-:W-:-:S03]  /*210f0*/  FMUL R2, R0, R5 ;  /* 0x0000000500027220 */ /* 0x001fc60000400000 */
[----:B-1----:R-:W2:Y:S04]  /*21100*/  LDL.LU R3, [R1+0x14] ;  /* 0x0000140001037983 */ /* 0x002ea80000300800 */
[----:B------:R0:W-:Y:S04]  /*21110*/  STL [R1+0x498], R4 ;  /* 0x0004980401007387 */ /* 0x0001e80000100800 */
[----:B0-----:R-:W3:Y:S04]  /*21120*/  LDL.LU R4, [R1+0x18] ;  /* 0x0000180001047983 */ /* 0x001ee80000300800 */
[----:B------:R0:W-:Y:S02]  /*21130*/  STL [R1+0x48c], R2 ;  /* 0x00048c0201007387 */ /* 0x0001e40000100800 */
[----:B0-----:R-:W-:-:S02]  /*21140*/  FMUL R2, R0, R11 ;  /* 0x0000000b00027220 */ /* 0x001fc40000400000 */
[----:B------:R-:W4:Y:S04]  /*21150*/  LDL.LU R11, [R1+0x20] ;  /* 0x00002000010b7983 */ /* 0x000f280000300800 */
[----:B----4-:R0:W-:Y:S04]  /*21160*/  STL [R1+0x102c], R11 ;  /* 0x00102c0b01007387 */ /* 0x0101e80000100800 */
[----:B------:R1:W-:Y:S04]  /*21170*/  STL [R1+0x488], R2 ;  /* 0x0004880201007387 */ /* 0x0003e80000100800 */
        /* <DEDUP_REMOVED lines=17> */
[----:B------:R-:W5:Y:S01]  /*21290*/  LDL.LU R13, [R1+0x64] ;  /* 0x00006400010d7983 */ /* 0x000f620000300800 */
[----:B--2---:R-:W-:-:S03]  /*212a0*/  FMUL R3, R0, R3 ;  /* 0x0000000300037220 */ /* 0x004fc60000400000 */
[----:B------:R-:W2:Y:S04]  /*212b0*/  LDL.LU R12, [R1+0x68] ;  /* 0x00006800010c7983 */ /* 0x000ea80000300800 */
[----:B------:R-:W2:Y:S01]  /*212c0*/  LDL.LU R10, [R1+0x6c] ;  /* 0x00006c00010a7983 */ /* 0x000ea20000300800 */
[----:B---3--:R-:W-:-:S03]  /*212d0*/  FMUL R4, R0, R4 ;  /* 0x0000000400047220 */ /* 0x008fc60000400000 */
[----:B------:R-:W3:Y:S04]  /*212e0*/  LDL.LU R9, [R1+0x70] ;  /* 0x0000700001097983 */ /* 0x000ee80000300800 */
[----:B------:R-:W2:Y:S04]  /*212f0*/  LDL.LU R8, [R1+0x74] ;  /* 0x0000740001087983 */ /* 0x000ea80000300800 */
[----:B------:R-:W2:Y:S04]  /*21300*/  LDL.LU R7, [R1+0x78] ;  /* 0x0000780001077983 */ /* 0x000ea80000300800 */
[----:B------:R-:W2:Y:S04]  /*21310*/  LDL.LU R6, [R1+0x7c] ;  /* 0x00007c0001067983 */ /* 0x000ea80000300800 */
[----:B-1----:R-:W2:Y:S04]  /*21320*/  LDL.LU R2, [R1+0x80] ;  /* 0x0000800001027983 */ /* 0x002ea80000300800 */
[----:B------:R-:W2:Y:S04]  /*21330*/  LDL.LU R5, [R1+0x84] ;  /* 0x0000840001057983 */ /* 0x000ea80000300800 */
[----:B------:R0:W-:Y:S04]  /*21340*/  STL [R1+0x404], R3 ;  /* 0x0004040301007387 */ /* 0x0001e80000100800 */
[----:B0-----:R-:W2:Y:S04]  /*21350*/  LDL.LU R3, [R1+0x88] ;  /* 0x0000880001037983 */ /* 0x001ea80000300800 */
[----:B------:R0:W-:Y:S04]  /*21360*/  STL [R1+0x400], R4 ;  /* 0x0004000401007387 */ /* 0x0001e80000100800 */
[----:B0-----:R-:W2:Y:S01]  /*21370*/  LDL.LU R4, [R1+0x8c] ;  /* 0x00008c0001047983 */ /* 0x001ea20000300800 */
[----:B----4-:R-:W-:-:S05]  /*21380*/  FMUL R11, R0, R11 ;  /* 0x0000000b000b7220 */ /* 0x010fca0000400000 */
[----:B------:R0:W-:Y:S04]  /*21390*/  STL [R1+0x3fc], R11 ;  /* 0x0003fc0b01007387 */ /* 0x0001e80000100800 */
[----:B0-----:R-:W4:Y:S01]  /*213a0*/  LDL.LU R11, [R1+0x102c] ;  /* 0x00102c00010b7983 */ /* 0x001f220000300800 */
[C---:B-----5:R-:W-:Y:S02]  /*213b0*/  FMUL R29, R0.reuse, R29 ;  /* 0x0000001d001d7220 */ /* 0x060fe40000400000 */
[----:B----4-:R-:W-:-:S05]  /*213c0*/  FMUL R11, R0, R11 ;  /* 0x0000000b000b7220 */ /* 0x010fca0000400000 */
[----:B------:R0:W-:Y:S04]  /*213d0*/  STL [R1+0x3f8], R11 ;  /* 0x0003f80b01007387 */ /* 0x0001e80000100800 */
[----:B0-----:R-:W4:Y:S04]  /*213e0*/  LDL.LU R11, [R1+0x1028] ;  /* 0x00102800010b7983 */ /* 0x001f280000300800 */
[----:B------:R0:W-:Y:S02]  /*213f0*/  STL [R1+0x3f4], R29 ;  /* 0x0003f41d01007387 */ /* 0x0001e40000100800 */
[----:B0-----:R-:W-:-:S02]  /*21400*/  FMUL R29, R0, R28 ;  /* 0x0000001c001d7220 */ /* 0x001fc40000400000 */
[C---:B------:R-:W-:Y:S02]  /*21410*/  FMUL R28, R0.reuse, R27 ;  /* 0x0000001b001c7220 */ /* 0x040fe40000400000 */
[C---:B------:R-:W-:Y:S02]  /*21420*/  FMUL R27, R0.reuse, R26 ;  /* 0x0000001a001b7220 */ /* 0x040fe40000400000 */
[C---:B------:R-:W-:Y:S01]  /*21430*/  FMUL R26, R0.reuse, R25 ;  /* 0x00000019001a7220 */ /* 0x040fe20000400000 */
[----:B------:R-:W-:Y:S01]  /*21440*/  STL [R1+0x3f0], R29 ;  /* 0x0003f01d01007387 */ /* 0x000fe20000100800 */
[C---:B------:R-:W-:Y:S02]  /*21450*/  FMUL R25, R0.reuse, R24 ;  /* 0x0000001800197220 */ /* 0x040fe40000400000 */
[C---:B------:R-:W-:Y:S01]  /*21460*/  FMUL R24, R0.reuse, R23 ;  /* 0x0000001700187220 */ /* 0x040fe20000400000 */
[----:B------:R-:W-:Y:S01]  /*21470*/  STL [R1+0x3dc], R28 ;  /* 0x0003dc1c01007387 */ /* 0x000fe20000100800 */
[----:B------:R-:W-:-:S02]  /*21480*/  FMUL R23, R0, R22 ;  /* 0x0000001600177220 */ /* 0x000fc40000400000 */
[C---:B------:R-:W-:Y:S01]  /*21490*/  FMUL R22, R0.reuse, R21 ;  /* 0x0000001500167220 */ /* 0x040fe20000400000 */
[----:B------:R-:W-:Y:S01]  /*214a0*/  STL [R1+0x3d8], R27 ;  /* 0x0003d81b01007387 */ /* 0x000fe20000100800 */
[C---:B------:R-:W-:Y:S02]  /*214b0*/  FMUL R21, R0.reuse, R20 ;  /* 0x0000001400157220 */ /* 0x040fe40000400000 */
[C---:B------:R-:W-:Y:S01]  /*214c0*/  FMUL R20, R0.reuse, R19 ;  /* 0x0000001300147220 */ /* 0x040fe20000400000 */
[----:B------:R-:W-:Y:S01]  /*214d0*/  STL [R1+0x394], R26 ;  /* 0x0003941a01007387 */ /* 0x000fe20000100800 */
[----:B------:R-:W-:-:S03]  /*214e0*/  FMUL R19, R0, R18 ;  /* 0x0000001200137220 */ /* 0x000fc60000400000 */
        /* <DEDUP_REMOVED lines=11> */
[----:B--2---:R-:W-:-:S03]  /*215a0*/  FMUL R13, R0, R12 ;  /* 0x0000000c000d7220 */ /* 0x004fc60000400000 */
[----:B------:R-:W-:Y:S01]  /*215b0*/  STL [R1+0x354], R19 ;  /* 0x0003541301007387 */ /* 0x000fe20000100800 */
[----:B------:R-:W-:-:S03]  /*215c0*/  FMUL R12, R0, R10 ;  /* 0x0000000a000c7220 */ /* 0x000fc60000400000 */
[----:B------:R-:W-:Y:S01]  /*215d0*/  STL [R1+0x31c], R18 ;  /* 0x00031c1201007387 */ /* 0x000fe20000100800 */
[----:B---3--:R-:W-:-:S03]  /*215e0*/  FMUL R10, R0, R9 ;  /* 0x00000009000a7220 */ /* 0x008fc60000400000 */
[----:B------:R-:W-:Y:S01]  /*215f0*/  STL [R1+0x318], R17 ;  /* 0x0003181101007387 */ /* 0x000fe20000100800 */
[----:B------:R-:W-:-:S03]  /*21600*/  FMUL R9, R0, R8 ;  /* 0x0000000800097220 */ /* 0x000fc60000400000 */
[----:B------:R-:W-:Y:S01]  /*21610*/  STL [R1+0x314], R16 ;  /* 0x0003141001007387 */ /* 0x000fe20000100800 */
[----:B------:R-:W-:-:S03]  /*21620*/  FMUL R8, R0, R7 ;  /* 0x0000000700087220 */ /* 0x000fc60000400000 */
[----:B------:R-:W-:Y:S01]  /*21630*/  STL [R1+0x310], R15 ;  /* 0x0003100f01007387 */ /* 0x000fe20000100800 */
[----:B------:R-:W-:-:S03]  /*21640*/  FMUL R7, R0, R6 ;  /* 0x0000000600077220 */ /* 0x000fc60000400000 */
[----:B------:R-:W-:Y:S04]  /*21650*/  STL [R1+0x30c], R14 ;  /* 0x00030c0e01007387 */ /* 0x000fe80000100800 */
[----:B------:R-:W-:Y:S04]  /*21660*/  STL [R1+0x308], R13 ;  /* 0x0003080d01007387 */ /* 0x000fe80000100800 */
[----:B------:R-:W-:Y:S04]  /*21670*/  STL [R1+0x2fc], R12 ;  /* 0x0002fc0c01007387 */ /* 0x000fe80000100800 */
[----:B------:R-:W-:Y:S01]  /*21680*/  STL [R1+0x2f8], R10 ;  /* 0x0002f80a01007387 */ /* 0x000fe20000100800 */
[----:B------:R-:W-:-:S03]  /*21690*/  FMUL R6, R0, R2 ;  /* 0x0000000200067220 */ /* 0x000fc60000400000 */
[----:B------:R-:W-:Y:S01]  /*216a0*/  STL [R1+0x2e0], R9 ;  /* 0x0002e00901007387 */ /* 0x000fe20000100800 */
[----:B------:R-:W-:-:S03]  /*216b0*/  FMUL R2, R0, R5 ;  /* 0x0000000500027220 */ /* 0x000fc60000400000 */
[----:B------:R-:W-:Y:S04]  /*216c0*/  STL [R1+0x2dc], R8 ;  /* 0x0002dc0801007387 */ /* 0x000fe80000100800 */
[----:B------:R0:W-:Y:S04]  /*216d0*/  STL [R1+0x2d8], R7 ;  /* 0x0002d80701007387 */ /* 0x0001e80000100800 */
[----:B------:R-:W1:Y:S04]  /*216e0*/  S2R R5, SR_TID.X ;  /* 0x0000000000057919 */ /* 0x000e680000002100 */
[----:B0-----:R-:W0:Y:S01]  /*216f0*/  S2R R7, SR_TID.X ;  /* 0x0000000000077919 */ /* 0x001e220000002100 */
[----:B------:R-:W-:-:S02]  /*21700*/  FMUL R3, R0, R3 ;  /* 0x0000000300037220 */ /* 0x000fc40000400000 */
[----:B------:R-:W-:Y:S01]  /*21710*/  FMUL R4, R0, R4 ;  /* 0x0000000400047220 */ /* 0x000fe20000400000 */
[----:B------:R-:W-:Y:S04]  /*21720*/  STL [R1+0x2cc], R6 ;  /* 0x0002cc0601007387 */ /* 0x000fe80000100800 */
[----:B------:R1:W-:Y:S04]  /*21730*/  STL [R1+0x2c8], R2 ;  /* 0x0002c80201007387 */ /* 0x0003e80000100800 */
[----:B------:R-:W-:Y:S04]  /*21740*/  STL [R1+0x2b8], R3 ;  /* 0x0002b80301007387 */ /* 0x000fe80000100800 */
[----:B------:R0:W-:Y:S01]  /*21750*/  STL [R1+0x2b0], R4 ;  /* 0x0002b00401007387 */ /* 0x0001e20000100800 */
[----:B-1----:R-:W-:-:S02]  /*21760*/  LOP3.LUT R2, R5, 0xe0, RZ, 0xc0, !PT ;  /* 0x000000e005027812 */ /* 0x002fc400078ec0ff */
[----:B------:R-:W-:Y:S02]  /*21770*/  LOP3.LUT R8, R5, 0xff, RZ, 0xc0, !PT ;  /* 0x000000ff05087812 */ /* 0x000fe400078ec0ff */
[----:B------:R-:W1:Y:S01]  /*21780*/  S2R R5, SR_CTAID.X ;  /* 0x0000000000057919 */ /* 0x000e620000002500 */
[----:B0-----:R-:W-:-:S03]  /*21790*/  SHF.L.U32 R4, R7, 0x2, RZ ;  /* 0x0000000207047819 */ /* 0x001fc600000006ff */
[----:B------:R-:W0:Y:S01]  /*217a0*/  S2R R6, SR_CTAID.Y ;  /* 0x0000000000067919 */ /* 0x000e220000002600 */
[----:B-1----:R-:W-:Y:S02]  /*217b0*/  IMAD R5, R5, 0x100, R8 ;  /* 0x0000010005057824 */ /* 0x002fe400078e0208 */
[----:B----4-:R-:W-:Y:S01]  /*217c0*/  FMUL R3, R0, R11 ;  /* 0x0000000b00037220 */ /* 0x010fe20000400000 */
[----:B------:R-:W-:Y:S01]  /*217d0*/  LOP3.LUT R0, R4, 0x70, RZ, 0xc0, !PT ;  /* 0x0000007004007812 */ /* 0x000fe200078ec0ff */
[----:B------:R-:W2:Y:S03]  /*217e0*/  LDL.LU R11, [R1+0x1024] ;  /* 0x00102400010b7983 */ /* 0x000ea60000300800 */
[----:B------:R-:W-:Y:S02]  /*217f0*/  LEA R0, R2, R0, 0x3 ;  /* 0x0000000002007211 */ /* 0x000fe400078e18ff */
[----:B------:R-:W-:Y:S01]  /*21800*/  SHF.L.U32 R2, R7, 0x9, RZ ;  /* 0x0000000907027819 */ /* 0x000fe200000006ff */
[----:B------:R1:W-:Y:S03]  /*21810*/  STL [R1+0x2a8], R3 ;  /* 0x0002a80301007387 */ /* 0x0003e60000100800 */
[----:B------:R-:W-:-:S02]  /*21820*/  LOP3.LUT R2, R2, 0x3000, RZ, 0xc0, !PT ;  /* 0x0000300002027812 */ /* 0x000fc400078ec0ff */
[----:B-1----:R-:W-:-:S04]  /*21830*/  SHF.L.U32 R3, R7, 0x5, RZ ;  /* 0x0000000507037819 */ /* 0x002fc800000006ff */
[----:B------:R-:W-:-:S04]  /*21840*/  LOP3.LUT R2, R2, 0x60, R3, 0xf8, !PT ;  /* 0x0000006002027812 */ /* 0x000fc800078ef803 */
[----:B------:R-:W-:Y:S02]  /*21850*/  LOP3.LUT R2, R2, R0, RZ, 0x3c, !PT ;  /* 0x0000000002027212 */ /* 0x000fe400078e3cff */
[----:B------:R-:W-:-:S04]  /*21860*/  SHF.L.U32 R0, R7, 0xb, RZ ;  /* 0x0000000b07007819 */ /* 0x000fc800000006ff */
[----:B------:R-:W-:Y:S01]  /*21870*/  LOP3.LUT R0, R0, 0x3000, RZ, 0xc0, !PT ;  /* 0x0000300000007812 */ /* 0x000fe200078ec0ff */
[----:B------:R1:W-:Y:S01]  /*21880*/  STL [R1+0x70], R2 ;  /* 0x0000700201007387 */ /* 0x0003e20000100800 */
[----:B0-----:R-:W-:Y:S02]  /*21890*/  IMAD R3, R6, c[0x0][0x1c0], RZ ;  /* 0x0000700006037a24 */ /* 0x001fe400078e02ff */
[----:B-1----:R-:W-:Y:S01]  /*218a0*/  LEA R2, R8, R0, 0x4 ;  /* 0x0000000008027211 */ /* 0x002fe200078e20ff */
[----:B------:R-:W-:Y:S02]  /*218b0*/  IMAD R0, R5, c[0x0][0x1c4], RZ ;  /* 0x0000710005007a24 */ /* 0x000fe400078e02ff */
[C---:B------:R-:W-:Y:S01]  /*218c0*/  SHF.L.U32 R5, R3.reuse, 0x1, RZ ;  /* 0x0000000103057819 */ /* 0x040fe200000006ff */
[----:B------:R-:W-:Y:S02]  /*218d0*/  IMAD.HI R3, R3, 0x2, RZ ;  /* 0x0000000203037827 */ /* 0x000fe400078e02ff */
[----:B------:R-:W-:-:S02]  /*218e0*/  SHF.L.U32 R2, R0, 0x1, RZ ;  /* 0x0000000100027819 */ /* 0x000fc400000006ff */
[----:B------:R-:W-:Y:S02]  /*218f0*/  IMAD.HI R0, R0, 0x2, RZ ;  /* 0x0000000200007827 */ /* 0x000fe400078e02ff */
[----:B------:R-:W-:Y:S02]  /*21900*/  IADD3 R2, P0, P4, R2, c[0x0][0x178], R5 ;  /* 0x00005e0002027a10 */ /* 0x000fe40007c1e005 */
[----:B------:R-:W-:Y:S02]  /*21910*/  SHF.L.U32 R6, R7, 0x3, RZ ;  /* 0x0000000307067819 */ /* 0x000fe400000006ff */
[----:B------:R-:W-:Y:S02]  /*21920*/  IADD3.X R3, R0, c[0x0][0x17c], R3, P0, P4 ;  /* 0x00005f0000037a10 */ /* 0x000fe400007e8403 */
[----:B------:R-:W-:Y:S02]  /*21930*/  SHF.R.U32.HI R0, RZ, 0x1, R7 ;  /* 0x00000001ff007819 */ /* 0x000fe40000011607 */
[----:B------:R-:W-:-:S02]  /*21940*/  LOP3.LUT R5, R6, 0x38, RZ, 0xc0, !PT ;  /* 0x0000003806057812 */ /* 0x000fc400078ec0ff */
[----:B------:R-:W-:Y:S02]  /*21950*/  LOP3.LUT R4, R4, 0x3c0, RZ, 0xc0, !PT ;  /* 0x000003c004047812 */ /* 0x000fe400078ec0ff */
[----:B------:R-:W-:Y:S01]  /*21960*/  LOP3.LUT R0, R0, 0x4, RZ, 0xc0, !PT ;  /* 0x0000000400007812 */ /* 0x000fe200078ec0ff */
[----:B------:R0:W-:Y:S04]  /*21970*/  STL [R1+0xbd4], R2 ;  /* 0x000bd40201007387 */ /* 0x0001e80000100800 */
[----:B------:R-:W-:Y:S01]  /*21980*/  STL [R1+0xbd0], R3 ;  /* 0x000bd00301007387 */ /* 0x000fe20000100800 */
[----:B0-----:R-:W-:-:S03]  /*21990*/  IADD3 R2, R0, R5, R4 ;  /* 0x0000000500027210 */ /* 0x001fc60007ffe004 */
[----:B------:R-:W3:Y:S04]  /*219a0*/  LDL.LU R0, [R1+0x490] ;  /* 0x0004900001007983 */ /* 0x000ee80000300800 */
[----:B------:R0:W-:Y:S04]  /*219b0*/  STL [R1+0x6a8], R2 ;  /* 0x0006a80201007387 */ /* 0x0001e80000100800 */
[----:B0-----:R-:W4:Y:S04]  /*219c0*/  LDL.LU R2, [R1+0x494] ;  /* 0x0004940001027983 */ /* 0x001f280000300800 */
[----:B---3--:R-:W-:Y:S04]  /*219d0*/  STL [R1+0xa0], R0 ;  /* 0x0000a00001007387 */ /* 0x008fe80000100800 */
[----:B----4-:R0:W-:Y:S04]  /*219e0*/  STL [R1+0xfa4], R2 ;  /* 0x000fa40201007387 */ /* 0x0101e80000100800 */
[----:B------:R-:W3:Y:S04]  /*219f0*/  LDL.LU R3, [R1+0x520] ;  /* 0x0005200001037983 */ /* 0x000ee80000300800 */
[----:B---3--:R-:W-:Y:S04]  /*21a00*/  STL [R1+0xfa8], R3 ;  /* 0x000fa80301007387 */ /* 0x008fe80000100800 */
[----:B0-----:R-:W3:Y:S04]  /*21a10*/  LDL.LU R2, [R1+0x524] ;  /* 0x0005240001027983 */ /* 0x001ee80000300800 */
[----:B------:R-:W4:Y:S04]  /*21a20*/  LDL.LU R0, [R1+0x510] ;  /* 0x0005100001007983 */ /* 0x000f280000300800 */
[----:B---3--:R0:W-:Y:S04]  /*21a30*/  STL [R1+0x90], R2 ;  /* 0x0000900201007387 */ /* 0x0081e80000100800 */
[----:B0-----:R-:W3:Y:S04]  /*21a40*/  LDL.LU R2, [R1+0x514] ;  /* 0x0005140001027983 */ /* 0x001ee80000300800 */
[----:B----4-:R-:W-:Y:S04]  /*21a50*/  STL [R1+0x8c], R0 ;  /* 0x00008c0001007387 */ /* 0x010fe80000100800 */
[----:B---3--:R0:W-:Y:S04]  /*21a60*/  STL [R1+0xfac], R2 ;  /* 0x000fac0201007387 */ /* 0x0081e80000100800 */
[----:B------:R-:W3:Y:S04]  /*21a70*/  LDL.LU R3, [R1+0x500] ;  /* 0x0005000001037983 */ /* 0x000ee80000300800 */
[----:B---3--:R1:W-:Y:S04]  /*21a80*/  STL [R1+0xfb0], R3 ;  /* 0x000fb00301007387 */ /* 0x0083e80000100800 */
[----:B0-----:R-:W3:Y:S04]  /*21a90*/  LDL.LU R2, [R1+0x504] ;  /* 0x0005040001027983 */ /* 0x001ee80000300800 */
[----:B---3--:R0:W-:Y:S04]  /*21aa0*/  STL [R1+0xfb4], R2 ;  /* 0x000fb40201007387 */ /* 0x0081e80000100800 */
[----:B-1----:R-:W3:Y:S04]  /*21ab0*/  LDL.LU R3, [R1+0x4f0] ;  /* 0x0004f00001037983 */ /* 0x002ee80000300800 */
        /* <DEDUP_REMOVED lines=13> */
[----:B------:R-:W3:Y:S04]  /*21b90*/  LDL.LU R0, [R1+0x4c4] ;  /* 0x0004c40001007983 */ /* 0x000ee80000300800 */
[----:B---3--:R3:W-:Y:S04]  /*21ba0*/  STL [R1+0xfd4], R0 ;  /* 0x000fd40001007387 */ /* 0x0087e80000100800 */
[----:B0-----:R-:W4:Y:S04]  /*21bb0*/  LDL.LU R2, [R1+0x4b0] ;  /* 0x0004b00001027983 */ /* 0x001f280000300800 */
[----:B----4-:R0:W-:Y:S04]  /*21bc0*/  STL [R1+0xfd8], R2 ;  /* 0x000fd80201007387 */ /* 0x0101e80000100800 */
[----:B-1----:R-:W4:Y:S04]  /*21bd0*/  LDL.LU R3, [R1+0x4b4] ;  /* 0x0004b40001037983 */ /* 0x002f280000300800 */
[----:B----4-:R1:W-:Y:S04]  /*21be0*/  STL [R1+0xfdc], R3 ;  /* 0x000fdc0301007387 */ /* 0x0103e80000100800 */
[----:B---3--:R-:W3:Y:S04]  /*21bf0*/  LDL.LU R0, [R1+0x4a0] ;  /* 0x0004a00001007983 */ /* 0x008ee80000300800 */
        /* <DEDUP_REMOVED lines=22> */
[----:B----4-:R-:W-:Y:S04]  /*21d60*/  STL [R1+0x100c], R3 ;  /* 0x00100c0301007387 */ /* 0x010fe80000100800 */
[----:B---3--:R-:W3:Y:S04]  /*21d70*/  LDL.LU R0, [R1+0x2d0] ;  /* 0x0002d00001007983 */ /* 0x008ee80000300800 */
[----:B---3--:R1:W-:Y:S04]  /*21d80*/  STL [R1+0x1010], R0 ;  /* 0x0010100001007387 */ /* 0x0083e80000100800 */
[----:B0-----:R-:W3:Y:S04]  /*21d90*/  LDL.LU R2, [R1+0x2d4] ;  /* 0x0002d40001027983 */ /* 0x001ee80000300800 */
[----:B---3--:R-:W-:Y:S04]  /*21da0*/  STL [R1+0x1014], R2 ;  /* 0x0010140201007387 */ /* 0x008fe80000100800 */
[----:B-1----:R-:W3:Y:S04]  /*21db0*/  LDL.LU R0, [R1+0x300] ;  /* 0x0003000001007983 */ /* 0x002ee80000300800 */
[----:B------:R-:W4:Y:S04]  /*21dc0*/  LDL.LU R3, [R1+0x304] ;  /* 0x0003040001037983 */ /* 0x000f280000300800 */
[----:B---3--:R0:W-:Y:S04]  /*21dd0*/  STL [R1+0x18], R0 ;  /* 0x0000180001007387 */ /* 0x0081e80000100800 */
[----:B----4-:R1:W-:Y:S04]  /*21de0*/  STL [R1+0x1018], R3 ;  /* 0x0010180301007387 */ /* 0x0103e80000100800 */
[----:B0-----:R-:W3:Y:S04]  /*21df0*/  LDL.LU R0, [R1+0x2f0] ;  /* 0x0002f00001007983 */ /* 0x001ee80000300800 */
[----:B---3--:R0:W-:Y:S04]  /*21e00*/  STL [R1+0x101c], R0 ;  /* 0x00101c0001007387 */ /* 0x0081e80000100800 */
[----:B------:R-:W3:Y:S04]  /*21e10*/  LDL.LU R2, [R1+0x2f4] ;  /* 0x0002f40001027983 */ /* 0x000ee80000300800 */
[----:B---3--:R3:W-:Y:S04]  /*21e20*/  STL [R1+0x1020], R2 ;  /* 0x0010200201007387 */ /* 0x0087e80000100800 */
[----:B-1----:R-:W4:Y:S04]  /*21e30*/  LDL.LU R3, [R1+0x2c0] ;  /* 0x0002c00001037983 */ /* 0x002f280000300800 */
[----:B0-----:R-:W5:Y:S04]  /*21e40*/  LDL.LU R0, [R1+0x2c4] ;  /* 0x0002c40001007983 */ /* 0x001f680000300800 */
[----:B---3--:R-:W3:Y:S04]  /*21e50*/  LDL.LU R2, [R1+0x290] ;  /* 0x0002900001027983 */ /* 0x008ee80000300800 */
        /* <DEDUP_REMOVED lines=22> */
[----:B--2---:R-:W-:-:S03]  /*21fc0*/  FSETP.GT.AND P0, PT, |R11|, 8.50705917302346158658e+37, PT ;  /* 0x7e8000000b00780b */ /* 0x004fc60003f04200 */
[----:B------:R-:W2:Y:S04]  /*21fd0*/  LDL.LU R6, [R1+0x6a0] ;  /* 0x0006a00001067983 */ /* 0x000ea80000300800 */
[----:B------:R-:W2:Y:S04]  /*21fe0*/  LDL.LU R5, [R1+0x684] ;  /* 0x0006840001057983 */ /* 0x000ea80000300800 */
[----:B------:R-:W2:Y:S02]  /*21ff0*/  LDL.LU R4, [R1+0x680] ;  /* 0x0006800001047983 */ /* 0x000ea40000300800 */
[----:B---3--:R-:W-:-:S02]  /*22000*/  @P0 FMUL R2, R2, 0.25 ;  /* 0x3e80000002020820 */ /* 0x008fc40000400000 */
[----:B----4-:R-:W-:-:S05]  /*22010*/  @P0 FMUL R7, R7, 0.25 ;  /* 0x3e80000007070820 */ /* 0x010fca0000400000 */
[----:B------:R0:W-:Y:S04]  /*22020*/  STL [R1+0xfa0], R7 ;  /* 0x000fa00701007387 */ /* 0x0001e80000100800 */
[----:B0-----:R-:W3:Y:S04]  /*22030*/  LDL R7, [R1+0x18] ;  /* 0x0000180001077983 */ /* 0x001ee80000100800 */
[----:B------:R0:W-:Y:S04]  /*22040*/  STL [R1], R2 ;  /* 0x0000000201007387 */ /* 0x0001e80000100800 */
[----:B0-----:R-:W4:Y:S01]  /*22050*/  LDL.LU R2, [R1+0x1020] ;  /* 0x0010200001027983 */ /* 0x001f220000300800 */
[----:B-----5:R-:W-:-:S02]  /*22060*/  @P0 FMUL R0, R0, 0.25 ;  /* 0x3e80000000000820 */ /* 0x020fc40000400000 */
[----:B------:R-:W-:-:S03]  /*22070*/  @P0 FMUL R3, R3, 0.25 ;  /* 0x3e80000003030820 */ /* 0x000fc60000400000 */
[----:B------:R0:W-:Y:S04]  /*22080*/  STL [R1+0x4], R0 ;  /* 0x0000040001007387 */ /* 0x0001e80000100800 */
[----:B0-----:R-:W5:Y:S04]  /*22090*/  LDL.LU R0, [R1+0x101c] ;  /* 0x00101c0001007983 */ /* 0x001f680000300800 */
[----:B------:R0:W-:Y:S04]  /*220a0*/  STL [R1+0x8], R3 ;  /* 0x0000080301007387 */ /* 0x0001e80000100800 */
[----:B0-----:R-:W2:Y:S01]  /*220b0*/  LDL.LU R3, [R1+0x1018] ;  /* 0x0010180001037983 */ /* 0x001ea20000300800 */
[----:B----4-:R-:W-:-:S05]  /*220c0*/  @P0 FMUL R2, R2, 0.25 ;  /* 0x3e80000002020820 */ /* 0x010fca0000400000 */
[----:B------:R0:W-:Y:S04]  /*220d0*/  STL [R1+0xc], R2 ;  /* 0x00000c0201007387 */ /* 0x0001e80000100800 */
[----:B0-----:R-:W4:Y:S01]  /*220e0*/  LDL.LU R2, [R1+0x1014] ;  /* 0x0010140001027983 */ /* 0x001f220000300800 */
[----:B-----5:R-:W-:Y:S02]  /*220f0*/  @P0 FMUL R0, R0, 0.25 ;  /* 0x3e80000000000820 */ /* 0x020fe40000400000 */
[----:B---3--:R-:W-:-:S03]  /*22100*/  @P0 FMUL R7, R7, 0.25 ;  /* 0x3e80000007070820 */ /* 0x008fc60000400000 */
[----:B------:R0:W-:Y:S01]  /*22110*/  STL [R1+0x10], R0 ;  /* 0x0000100001007387 */ /* 0x0001e20000100800 */
[----:B--2---:R-:W-:-:S03]  /*22120*/  @P0 FMUL R3, R3, 0.25 ;  /* 0x3e80000003030820 */ /* 0x004fc60000400000 */
[----:B0-----:R-:W2:Y:S04]  /*22130*/  LDL.LU R0, [R1+0x1010] ;  /* 0x0010100001007983 */ /* 0x001ea80000300800 */
[----:B------:R0:W-:Y:S04]  /*22140*/  STL [R1+0x14], R3 ;  /* 0x0000140301007387 */ /* 0x0001e80000100800 */
[----:B0-----:R-:W3:Y:S04]  /*22150*/  LDL.LU R3, [R1+0x100c] ;  /* 0x00100c0001037983 */ /* 0x001ee80000300800 */
[----:B------:R0:W-:Y:S04]  /*22160*/  @P0 STL [R1+0x18], R7 ;  /* 0x0000180701000387 */ /* 0x0001e80000100800 */
[----:B0-----:R-:W5:Y:S01]  /*22170*/  LDL R7, [R1+0x90] ;  /* 0x0000900001077983 */ /* 0x001f620000100800 */
[----:B----4-:R-:W-:-:S05]  /*22180*/  @P0 FMUL R2, R2, 0.25 ;  /* 0x3e80000002020820 */ /* 0x010fca0000400000 */
[----:B------:R0:W-:Y:S04]  /*22190*/  STL [R1+0x1c], R2 ;  /* 0x00001c0201007387 */ /* 0x0001e80000100800 */
[----:B0-----:R-:W4:Y:S01]  /*221a0*/  LDL.LU R2, [R1+0x1008] ;  /* 0x0010080001027983 */ /* 0x001f220000300800 */
[----:B--2---:R-:W-:-:S05]  /*221b0*/  @P0 FMUL R0, R0, 0.25 ;  /* 0x3e80000000000820 */ /* 0x004fca0000400000 */
[----:B------:R0:W-:Y:S01]  /*221c0*/  STL [R1+0x20], R0 ;  /* 0x0000200001007387 */ /* 0x0001e20000100800 */
[----:B---3--:R-:W-:-:S03]  /*221d0*/  @P0 FMUL R3, R3, 0.25 ;  /* 0x3e80000003030820 */ /* 0x008fc60000400000 */
[----:B0-----:R-:W2:Y:S04]  /*221e0*/  LDL.LU R0, [R1+0x1004] ;  /* 0x0010040001007983 */ /* 0x001ea80000300800 */
[----:B------:R0:W-:Y:S04]  /*221f0*/  STL [R1+0x24], R3 ;  /* 0x0000240301007387 */ /* 0x0001e80000100800 */
[----:B0-----:R-:W3:Y:S01]  /*22200*/  LDL.LU R3, [R1+0x1000] ;  /* 0x0010000001037983 */ /* 0x001ee20000300800 */
        /* <DEDUP_REMOVED lines=42> */
[----:B0-----:R-:W2:Y:S04]  /*224b0*/  LDL R0, [R1+0x8c] ;  /* 0x00008c0001007983 */ /* 0x001ea80000100800 */
[----:B------:R0:W-:Y:S04]  /*224c0*/  STL [R1+0x60], R3 ;  /* 0x0000600301007387 */ /* 0x0001e80000100800 */
[----:B0-----:R-:W3:Y:S01]  /*224d0*/  LDL.LU R3, [R1+0xfc8] ;  /* 0x000fc80001037983 */ /* 0x001ee20000300800 */
[----:B----4-:R-:W-:-:S05]  /*224e0*/  @P0 FMUL R2, R2, 0.25 ;  /* 0x3e80000002020820 */ /* 0x010fca0000400000 */
[----:B------:R0:W-:Y:S04]  /*224f0*/  STL [R1+0x64], R2 ;  /* 0x0000640201007387 */ /* 0x0001e80000100800 */
[----:B0-----:R-:W4:Y:S01]  /*22500*/  LDL.LU R2, [R1+0xfc4] ;  /* 0x000fc40001027983 */ /* 0x001f220000300800 */
[----:B---3--:R-:W-:-:S05]  /*22510*/  @P0 FMUL R3, R3, 0.25 ;  /* 0x3e80000003030820 */ /* 0x008fca0000400000 */
        /* <DEDUP_REMOVED lines=23> */
[----:B-----5:R-:W-:Y:S02]  /*22690*/  @P0 FMUL R7, R7, 0.25 ;  /* 0x3e80000007070820 */ /* 0x020fe40000400000 */
[----:B--2---:R-:W-:Y:S02]  /*226a0*/  @P0 FMUL R0, R0, 0.25 ;  /* 0x3e80000000000820 */ /* 0x004fe40000400000 */
[----:B---3--:R-:W-:-:S05]  /*226b0*/  @P0 FMUL R3, R3, 0.25 ;  /* 0x3e80000003030820 */ /* 0x008fca0000400000 */
[----:B------:R0:W-:Y:S04]  /*226c0*/  STL [R1+0xf34], R3 ;  /* 0x000f340301007387 */ /* 0x0001e80000100800 */
[----:B------:R1:W-:Y:S01]  /*226d0*/  @P0 STL [R1+0x90], R7 ;  /* 0x0000900701000387 */ /* 0x0003e20000100800 */
[----:B0-----:R-:W-:-:S03]  /*226e0*/  MOV R3, R7 ;  /* 0x0000000700037202 */ /* 0x001fc60000000f00 */
[----:B-1----:R-:W2:Y:S04]  /*226f0*/  LDL.LU R7, [R1+0xfa0] ;  /* 0x000fa00001077983 */ /* 0x002ea80000300800 */
[----:B------:R-:W-:Y:S01]  /*22700*/  @P0 STL [R1+0x8c], R0 ;  /* 0x00008c0001000387 */ /* 0x000fe20000100800 */
[----:B----4-:R-:W-:-:S05]  /*22710*/  @P0 FMUL R2, R2, 0.25 ;  /* 0x3e80000002020820 */ /* 0x010fca0000400000 */
[----:B------:R0:W-:Y:S04]  /*22720*/  STL [R1+0xf38], R2 ;  /* 0x000f380201007387 */ /* 0x0001e80000100800 */
[----:B0-----:R-:W3:Y:S01]  /*22730*/  LDL R2, [R1+0xa0] ;  /* 0x0000a00001027983 */ /* 0x001ee20000100800 */
[C---:B------:R-:W-:Y:S01]  /*22740*/  FSETP.GEU.AND P4, PT, |R11|.reuse, 1.175494350822287508e-38, PT ;  /* 0x008000000b00780b */ /* 0x040fe20003f8e200 */
[----:B------:R-:W-:Y:S02]  /*22750*/  @P0 FMUL R6, R6, 0.25 ;  /* 0x3e80000006060820 */ /* 0x000fe40000400000 */
[----:B------:R-:W-:Y:S02]  /*22760*/  @P0 FMUL R11, R11, 0.25 ;  /* 0x3e8000000b0b0820 */ /* 0x000fe40000400000 */
[----:B------:R-:W-:-:S02]  /*22770*/  @P0 FMUL R5, R5, 0.25 ;  /* 0x3e80000005050820 */ /* 0x000fc40000400000 */
[----:B------:R-:W-:Y:S02]  /*22780*/  @P0 FMUL R4, R4, 0.25 ;  /* 0x3e80000004040820 */ /* 0x000fe40000400000 */
[----:B------:R-:W-:-:S04]  /*22790*/  @P0 FMUL R8, R8, 0.25 ;  /* 0x3e80000008080820 */ /* 0x000fc80000400000 */
[----:B------:R-:W-:Y:S02]  /*227a0*/  @!P4 FMUL R6, R6, 16777216 ;  /* 0x4b8000000606c820 */ /* 0x000fe40000400000 */
[----:B--2---:R-:W-:Y:S02]  /*227b0*/  @!P4 FMUL R7, R7, 16777216 ;  /* 0x4b8000000707c820 */ /* 0x004fe40000400000 */
[----:B------:R-:W-:Y:S02]  /*227c0*/  @!P4 FMUL R5, R5, 16777216 ;  /* 0x4b8000000505c820 */ /* 0x000fe40000400000 */
[----:B------:R-:W-:Y:S02]  /*227d0*/  @P0 FMUL R9, R9, 0.25 ;  /* 0x3e80000009090820 */ /* 0x000fe40000400000 */
[----:B------:R-:W-:Y:S02]  /*227e0*/  @!P4 FMUL R4, R4, 16777216 ;  /* 0x4b8000000404c820 */ /* 0x000fe40000400000 */
[----:B------:R-:W-:-:S02]  /*227f0*/  @!P4 FMUL R8, R8, 16777216 ;  /* 0x4b8000000808c820 */ /* 0x000fc40000400000 */
[----:B------:R-:W-:Y:S02]  /*22800*/  @!P4 FMUL R9, R9, 16777216 ;  /* 0x4b8000000909c820 */ /* 0x000fe40000400000 */
[----:B---3--:R-:W-:-:S05]  /*22810*/  @P0 FMUL R2, R2, 0.25 ;  /* 0x3e80000002020820 */ /* 0x008fca0000400000 */
[----:B------:R0:W-:Y:S02]  /*22820*/  @P0 STL [R1+0xa0], R2 ;  /* 0x0000a00201000387 */ /* 0x0001e40000100800 */
[----:B0-----:R-:W-:Y:S02]  /*22830*/  MOV R2, R0 ;  /* 0x0000000000027202 */ /* 0x001fe40000000f00 */
[----:B------:R-:W2:Y:S04]  /*22840*/  LDL R0, [R1+0x10] ;  /* 0x0000100001007983 */ /* 0x000ea80000100800 */
[----:B------:R0:W-:Y:S04]  /*22850*/  STL [R1+0xf6c], R11 ;  /* 0x000f6c0b01007387 */ /* 0x0001e80000100800 */
[----:B0-----:R-:W3:Y:S04]  /*22860*/  LDL R11, [R1+0xc] ;  /* 0x00000c00010b7983 */ /* 0x001ee80000100800 */
[----:B------:R0:W-:Y:S04]  /*22870*/  STL [R1+0xf3c], R7 ;  /* 0x000f3c0701007387 */ /* 0x0001e80000100800 */
[----:B0-----:R-:W4:Y:S04]  /*22880*/  LDL R7, [R1+0x1c] ;  /* 0x00001c0001077983 */ /* 0x001f280000100800 */
[----:B------:R0:W-:Y:S04]  /*22890*/  STL [R1+0xf40], R6 ;  /* 0x000f400601007387 */ /* 0x0001e80000100800 */
[----:B0-----:R-:W5:Y:S04]  /*228a0*/  LDL R6, [R1+0x18] ;  /* 0x0000180001067983 */ /* 0x001f680000100800 */
[----:B------:R0:W-:Y:S04]  /*228b0*/  STL [R1+0xf44], R5 ;  /* 0x000f440501007387 */ /* 0x0001e80000100800 */
[----:B0-----:R-:W4:Y:S04]  /*228c0*/  LDL R5, [R1+0x14] ;  /* 0x0000140001057983 */ /* 0x001f280000100800 */
[----:B------:R0:W-:Y:S04]  /*228d0*/  STL [R1+0xf48], R4 ;  /* 0x000f480401007387 */ /* 0x0001e80000100800 */
[----:B0-----:R-:W4:Y:S04]  /*228e0*/  LDL R4, [R1+0x8] ;  /* 0x0000080001047983 */ /* 0x001f280000100800 */
[----:B------:R0:W-:Y:S04]  /*228f0*/  STL [R1+0xf4c], R8 ;  /* 0x000f4c0801007387 */ /* 0x0001e80000100800 */
[----:B0-----:R-:W5:Y:S04]  /*22900*/  LDL R8, [R1+0x4] ;  /* 0x0000040001087983 */ /* 0x001f680000100800 */
[----:B------:R0:W-:Y:S04]  /*22910*/  STL [R1+0xf50], R9 ;  /* 0x000f500901007387 */ /* 0x0001e80000100800 */
[----:B0-----:R-:W5:Y:S01]  /*22920*/  LDL R9, [R1] ;  /* 0x0000000001097983 */ /* 0x001f620000100800 */
        /* <DEDUP_REMOVED lines=40> */
[----:B------:R-:W-:-:S02]  /*22bb0*/  @!P4 FMUL R24, R24, 16777216 ;  /* 0x4b8000001818c820 */ /* 0x000fc40000400000 */
[----:B------:R-:W-:Y:S01]  /*22bc0*/  @!P4 FMUL R25, R25, 16777216 ;  /* 0x4b8000001919c820 */ /* 0x000fe20000400000 */
[----:B------:R-:W-:Y:S01]  /*22bd0*/  STL [R1+0xf84], R21 ;  /* 0x000f841501007387 */ /* 0x000fe20000100800 */
[----:B------:R-:W-:Y:S02]  /*22be0*/  @!P4 FMUL R26, R26, 16777216 ;  /* 0x4b8000001a1ac820 */ /* 0x000fe40000400000 */
        /* <DEDUP_REMOVED lines=9> */
[----:B----4-:R-:W-:Y:S02]  /*22c80*/  @!P4 FMUL R4, R4, 16777216 ;  /* 0x4b8000000404c820 */ /* 0x010fe40000400000 */
[----:B-----5:R-:W-:Y:S02]  /*22c90*/  @!P4 FMUL R8, R8, 16777216 ;  /* 0x4b8000000808c820 */ /* 0x020fe40000400000 */
[----:B------:R-:W-:-:S05]  /*22ca0*/  @!P4 FMUL R9, R9, 16777216 ;  /* 0x4b8000000909c820 */ /* 0x000fca0000400000 */
[----:B------:R-:W-:Y:S04]  /*22cb0*/  @!P4 STL [R1], R9 ;  /* 0x000000090100c387 */ /* 0x000fe80000100800 */
[----:B------:R-:W-:Y:S04]  /*22cc0*/  @!P4 STL [R1+0x4], R8 ;  /* 0x000004080100c387 */ /* 0x000fe80000100800 */
[----:B------:R-:W-:Y:S04]  /*22cd0*/  @!P4 STL [R1+0x8], R4 ;  /* 0x000008040100c387 */ /* 0x000fe80000100800 */
[----:B0-----:R-:W2:Y:S04]  /*22ce0*/  LDL R27, [R1+0x20] ;  /* 0x00002000011b7983 */ /* 0x001ea80000100800 */
[----:B------:R0:W-:Y:S04]  /*22cf0*/  @!P4 STL [R1+0xc], R11 ;  /* 0x00000c0b0100c387 */ /* 0x0001e80000100800 */
[----:B------:R-:W3:Y:S04]  /*22d00*/  LDL R26, [R1+0x24] ;  /* 0x00002400011a7983 */ /* 0x000ee80000100800 */
[----:B------:R-:W4:Y:S04]  /*22d10*/  LDL R25, [R1+0x28] ;  /* 0x0000280001197983 */ /* 0x000f280000100800 */
        /* <DEDUP_REMOVED lines=10> */
[----:B------:R-:W5:Y:S04]  /*22dc0*/  LDL R15, [R1+0x54] ;  /* 0x00005400010f7983 */ /* 0x000f680000100800 */
[----:B------:R0:W-:Y:S01]  /*22dd0*/  @!P4 STL [R1+0x10], R0 ;  /* 0x000010000100c387 */ /* 0x0001e20000100800 */
[----:B------:R-:W-:-:S02]  /*22de0*/  @!P4 FMUL R5, R5, 16777216 ;  /* 0x4b8000000505c820 */ /* 0x000fc40000400000 */
[----:B------:R-:W-:Y:S01]  /*22df0*/  @!P4 FMUL R6, R6, 16777216 ;  /* 0x4b8000000606c820 */ /* 0x000fe20000400000 */
[----:B------:R-:W5:Y:S04]  /*22e00*/  LDL R14, [R1+0x60] ;  /* 0x00006000010e7983 */ /* 0x000f680000100800 */
[----:B0-----:R-:W5:Y:S01]  /*22e10*/  LDL R0, [R1+0x58] ;  /* 0x0000580001007983 */ /* 0x001f620000100800 */
[----:B------:R-:W-:-:S03]  /*22e20*/  @!P4 FMUL R7, R7, 16777216 ;  /* 0x4b8000000707c820 */ /* 0x000fc60000400000 */
[----:B------:R0:W-:Y:S04]  /*22e30*/  @!P4 STL [R1+0x14], R5 ;  /* 0x000014050100c387 */ /* 0x0001e80000100800 */
[----:B------:R-:W5:Y:S04]  /*22e40*/  LDL R13, [R1+0x64] ;  /* 0x00006400010d7983 */ /* 0x000f680000100800 */
[----:B------:R1:W-:Y:S04]  /*22e50*/  @!P4 STL [R1+0x18], R6 ;  /* 0x000018060100c387 */ /* 0x0003e80000100800 */
[----:B------:R-:W5:Y:S04]  /*22e60*/  LDL R12, [R1+0x68] ;  /* 0x00006800010c7983 */ /* 0x000f680000100800 */
[----:B------:R0:W-:Y:S04]  /*22e70*/  @!P4 STL [R1+0x1c], R7 ;  /* 0x00001c070100c387 */ /* 0x0001e80000100800 */
[----:B------:R-:W5:Y:S04]  /*22e80*/  LDL R10, [R1+0x6c] ;  /* 0x00006c00010a7983 */ /* 0x000f680000100800 */
[----:B------:R-:W5:Y:S04]  /*22e90*/  LDL R9, [R1+0x74] ;  /* 0x0000740001097983 */ /* 0x000f680000100800 */
[----:B------:R-:W5:Y:S04]  /*22ea0*/  LDL R8, [R1+0x78] ;  /* 0x0000780001087983 */ /* 0x000f680000100800 */
[----:B------:R-:W5:Y:S04]  /*22eb0*/  LDL R4, [R1+0x7c] ;  /* 0x00007c0001047983 */ /* 0x000f680000100800 */
[----:B0-----:R-:W5:Y:S04]  /*22ec0*/  LDL R5, [R1+0x80] ;  /* 0x0000800001057983 */ /* 0x001f680000100800 */
[----:B-1----:R-:W5:Y:S04]  /*22ed0*/  LDL R6, [R1+0x84] ;  /* 0x0000840001067983 */ /* 0x002f680000100800 */
[----:B------:R-:W5:Y:S01]  /*22ee0*/  LDL R7, [R1+0x88] ;  /* 0x0000880001077983 */ /* 0x000f620000100800 */
[----:B--2---:R-:W-:-:S05]  /*22ef0*/  @!P4 FMUL R27, R27, 16777216 ;  /* 0x4b8000001b1bc820 */ /* 0x004fca0000400000 */
[----:B------:R0:W-:Y:S01]  /*22f00*/  @!P4 STL [R1+0x20], R27 ;  /* 0x0000201b0100c387 */ /* 0x0001e20000100800 */
[----:B---3--:R-:W-:Y:S02]  /*22f10*/  @!P4 FMUL R26, R26, 16777216 ;  /* 0x4b8000001a1ac820 */ /* 0x008fe40000400000 */
[----:B----4-:R-:W-:Y:S01]  /*22f20*/  @!P4 FMUL R25, R25, 16777216 ;  /* 0x4b8000001919c820 */ /* 0x010fe20000400000 */
[----:B0-----:R-:W2:Y:S01]  /*22f30*/  LDL.LU R27, [R1+0xf9c] ;  /* 0x000f9c00011b7983 */ /* 0x001ea20000300800 */
[----:B-----5:R-:W-:-:S03]  /*22f40*/  @!P4 FMUL R24, R24, 16777216 ;  /* 0x4b8000001818c820 */ /* 0x020fc60000400000 */
[----:B------:R0:W-:Y:S01]  /*22f50*/  @!P4 STL [R1+0x24], R26 ;  /* 0x0000241a0100c387 */ /* 0x0001e20000100800 */
[----:B------:R-:W-:Y:S02]  /*22f60*/  @!P4 FMUL R23, R23, 16777216 ;  /* 0x4b8000001717c820 */ /* 0x000fe40000400000 */
[----:B------:R-:W-:Y:S01]  /*22f70*/  @!P4 FMUL R22, R22, 16777216 ;  /* 0x4b8000001616c820 */ /* 0x000fe20000400000 */
[----:B0-----:R-:W3:Y:S01]  /*22f80*/  LDL.LU R26, [R1+0xf98] ;  /* 0x000f9800011a7983 */ /* 0x001ee20000300800 */
[----:B------:R-:W-:-:S03]  /*22f90*/  @!P4 FMUL R21, R21, 16777216 ;  /* 0x4b8000001515c820 */ /* 0x000fc60000400000 */
[----:B------:R0:W-:Y:S01]  /*22fa0*/  @!P4 STL [R1+0x28], R25 ;  /* 0x000028190100c387 */ /* 0x0001e20000100800 */
[----:B------:R-:W-:Y:S02]  /*22fb0*/  @!P4 FMUL R20, R20, 16777216 ;  /* 0x4b8000001414c820 */ /* 0x000fe40000400000 */
[----:B------:R-:W-:Y:S01]  /*22fc0*/  @!P4 FMUL R19, R19, 16777216 ;  /* 0x4b8000001313c820 */ /* 0x000fe20000400000 */
[----:B0-----:R-:W4:Y:S04]  /*22fd0*/  LDL.LU R25, [R1+0xf94] ;  /* 0x000f940001197983 */ /* 0x001f280000300800 */
[----:B------:R0:W-:Y:S01]  /*22fe0*/  @!P4 STL [R1+0x2c], R24 ;  /* 0x00002c180100c387 */ /* 0x0001e20000100800 */
[----:B------:R-:W-:-:S03]  /*22ff0*/  @!P4 FMUL R18, R18, 16777216 ;  /* 0x4b8000001212c820 */ /* 0x000fc60000400000 */
        /* <DEDUP_REMOVED lines=16> */
[----:B------:R0:W-:Y:S04]  /*23100*/  @!P4 STL [R1+0x44], R18 ;  /* 0x000044120100c387 */ /* 0x0001e80000100800 */
        /* <DEDUP_REMOVED lines=8> */
[----:B0-----:R-:W3:Y:S04]  /*23190*/  LDL.LU R15, [R1+0xf68] ;  /* 0x000f6800010f7983 */ /* 0x001ee80000300800 */
[----:B------:R0:W-:Y:S04]  /*231a0*/  @!P4 STL [R1+0x58], R0 ;  /* 0x000058000100c387 */ /* 0x0001e80000100800 */
[----:B0-----:R-:W3:Y:S01]  /*231b0*/  LDL.LU R0, [R1+0xf64] ;  /* 0x000f640001007983 */ /* 0x001ee20000300800 */
[----:B------:R-:W-:-:S02]  /*231c0*/  @!P4 FMUL R14, R14, 16777216 ;  /* 0x4b8000000e0ec820 */ /* 0x000fc40000400000 */
[----:B------:R-:W-:Y:S02]  /*231d0*/  @!P4 FMUL R13, R13, 16777216 ;  /* 0x4b8000000d0dc820 */ /* 0x000fe40000400000 */
[----:B------:R-:W-:Y:S02]  /*231e0*/  @!P4 FMUL R12, R12, 16777216 ;  /* 0x4b8000000c0cc820 */ /* 0x000fe40000400000 */
[----:B------:R-:W-:Y:S02]  /*231f0*/  @!P4 FMUL R10, R10, 16777216 ;  /* 0x4b8000000a0ac820 */ /* 0x000fe40000400000 */
[----:B------:R-:W-:Y:S02]  /*23200*/  @!P4 FMUL R9, R9, 16777216 ;  /* 0x4b8000000909c820 */ /* 0x000fe40000400000 */
[----:B------:R-:W-:Y:S02]  /*23210*/  @!P4 FMUL R8, R8, 16777216 ;  /* 0x4b8000000808c820 */ /* 0x000fe40000400000 */
[----:B------:R-:W-:-:S02]  /*23220*/  @!P4 FMUL R4, R4, 16777216 ;  /* 0x4b8000000404c820 */ /* 0x000fc40000400000 */
[----:B------:R-:W-:Y:S02]  /*23230*/  @!P4 FMUL R5, R5, 16777216 ;  /* 0x4b8000000505c820 */ /* 0x000fe40000400000 */
[----:B------:R-:W-:Y:S02]  /*23240*/  @!P4 FMUL R6, R6, 16777216 ;  /* 0x4b8000000606c820 */ /* 0x000fe40000400000 */
[----:B------:R-:W-:Y:S02]  /*23250*/  @!P4 FMUL R7, R7, 16777216 ;  /* 0x4b8000000707c820 */ /* 0x000fe40000400000 */
[----:B------:R-:W-:Y:S02]  /*23260*/  @!P4 FMUL R2, R2, 16777216 ;  /* 0x4b8000000202c820 */ /* 0x000fe40000400000 */
[----:B------:R-:W-:Y:S02]  /*23270*/  @!P4 FMUL R3, R3, 16777216 ;  /* 0x4b8000000303c820 */ /* 0x000fe40000400000 */
[----:B--2---:R-:W-:-:S02]  /*23280*/  @!P4 FMUL R11, R11, 16777216 ;  /* 0x4b8000000b0bc820 */ /* 0x004fc40000400000 */
[----:B---3--:R-:W-:-:S05]  /*23290*/  @!P4 FMUL R0, R0, 16777216 ;  /* 0x4b8000000000c820 */ /* 0x008fca0000400000 */
[----:B------:R0:W-:Y:S02]  /*232a0*/  STL [R1+0x5c], R0 ;  /* 0x00005c0001007387 */ /* 0x0001e40000100800 */
[----:B0-----:R0:W1:Y:S02]  /*232b0*/  MUFU.RCP R0, R11 ;  /* 0x0000000b00007308 */ /* 0x0010640000001000 */
[----:B0-----:R-:W2:Y:S04]  /*232c0*/  LDL.LU R11, [R1+0xa0] ;  /* 0x0000a000010b7983 */ /* 0x001ea80000300800 */
[----:B------:R0:W-:Y:S04]  /*232d0*/  @!P4 STL [R1+0x60], R14 ;  /* 0x0000600e0100c387 */ /* 0x0001e80000100800 */
[----:B0-----:R-:W3:Y:S04]  /*232e0*/  LDL.LU R14, [R1+0xf60] ;  /* 0x000f6000010e7983 */ /* 0x001ee80000300800 */
        /* <DEDUP_REMOVED lines=11> */
[----:B0-----:R-:W1:Y:S04]  /*233a0*/  LDL.LU R4, [R1+0xf48] ;  /* 0x000f480001047983 */ /* 0x001e680000300800 */
        /* <DEDUP_REMOVED lines=9> */
[----:B0-----:R-:W5:Y:S01]  /*23440*/  LDL.LU R3, [R1+0xf34] ;  /* 0x000f340001037983 */ /* 0x001f620000300800 */
[----:B--2---:R-:W-:-:S05]  /*23450*/  @!P4 FMUL R11, R11, 16777216 ;  /* 0x4b8000000b0bc820 */ /* 0x004fca0000400000 */
[----:B------:R0:W-:Y:S01]  /*23460*/  STL [R1+0xf24], R11 ;  /* 0x000f240b01007387 */ /* 0x0001e20000100800 */
[C---:B-1----:R-:W-:Y:S02]  /*23470*/  FMUL R4, R0.reuse, R4 ;  /* 0x0000000400047220 */ /* 0x042fe40000400000 */
[----:B---3--:R-:W-:Y:S02]  /*23480*/  FMUL R5, R0, R5 ;  /* 0x0000000500057220 */ /* 0x008fe40000400000 */
[----:B----4-:R-:W-:Y:S02]  /*23490*/  @!P4 FMUL R2, R2, 16777216 ;  /* 0x4b8000000202c820 */ /* 0x010fe40000400000 */
[----:B-----5:R-:W-:-:S05]  /*234a0*/  @!P4 FMUL R3, R3, 16777216 ;  /* 0x4b8000000303c820 */ /* 0x020fca0000400000 */
[----:B------:R1:W-:Y:S04]  /*234b0*/  STL [R1+0x94], R3 ;  /* 0x0000940301007387 */ /* 0x0003e80000100800 */
[----:B0-----:R-:W2:Y:S04]  /*234c0*/  LDL.LU R11, [R1+0x18] ;  /* 0x00001800010b7983 */ /* 0x001ea80000300800 */
[----:B------:R0:W-:Y:S01]  /*234d0*/  STL [R1+0x98], R2 ;  /* 0x0000980201007387 */ /* 0x0001e20000100800 */
[C---:B-1----:R-:W-:Y:S02]  /*234e0*/  FMUL R3, R0.reuse, R6 ;  /* 0x0000000600037220 */ /* 0x042fe40000400000 */
[----:B0-----:R-:W-:-:S02]  /*234f0*/  FMUL R2, R0, R7 ;  /* 0x0000000700027220 */ /* 0x001fc40000400000 */
[----:B------:R-:W3:Y:S04]  /*23500*/  LDL.LU R7, [R1+0x14] ;  /* 0x0000140001077983 */ /* 0x000ee80000300800 */
[----:B------:R0:W-:Y:S04]  /*23510*/  STL [R1+0xbd8], R2 ;  /* 0x000bd80201007387 */ /* 0x0001e80000100800 */
[----:B0-----:R-:W4:Y:S04]  /*23520*/  LDL.LU R2, [R1+0x10] ;  /* 0x0000100001027983 */ /* 0x001f280000300800 */
[----:B------:R-:W5:Y:S04]  /*23530*/  LDL.LU R6, [R1+0xc] ;  /* 0x00000c0001067983 */ /* 0x000f680000300800 */
[----:B------:R0:W-:Y:S04]  /*23540*/  STL [R1+0xbdc], R3 ;  /* 0x000bdc0301007387 */ /* 0x0001e80000100800 */
[----:B0-----:R-:W2:Y:S04]  /*23550*/  LDL.LU R3, [R1+0x8] ;  /* 0x0000080001037983 */ /* 0x001ea80000300800 */
[----:B------:R0:W-:Y:S04]  /*23560*/  STL [R1+0x45c], R5 ;  /* 0x00045c0501007387 */ /* 0x0001e80000100800 */
[----:B0-----:R-:W3:Y:S04]  /*23570*/  LDL.LU R5, [R1+0x4] ;  /* 0x0000040001057983 */ /* 0x001ee80000300800 */
[----:B------:R0:W-:Y:S04]  /*23580*/  STL [R1+0x458], R4 ;  /* 0x0004580401007387 */ /* 0x0001e80000100800 */
[----:B0-----:R-:W3:Y:S01]  /*23590*/  LDL.LU R4, [R1] ;  /* 0x0000000001047983 */ /* 0x001ee20000300800 */
[----:B------:R-:W-:-:S05]  /*235a0*/  FMUL R8, R0, R8 ;  /* 0x0000000800087220 */ /* 0x000fca0000400000 */
[----:B------:R0:W-:Y:S02]  /*235b0*/  STL [R1+0x454], R8 ;  /* 0x0004540801007387 */ /* 0x0001e40000100800 */
[C---:B0-----:R-:W-:Y:S02]  /*235c0*/  FMUL R8, R0.reuse, R9 ;  /* 0x0000000900087220 */ /* 0x041fe40000400000 */
[----:B------:R-:W-:-:S03]  /*235d0*/  FMUL R9, R0, R10 ;  /* 0x0000000a00097220 */ /* 0x000fc60000400000 */
[----:B------:R0:W-:Y:S01]  /*235e0*/  STL [R1+0x450], R8 ;  /* 0x0004500801007387 */ /* 0x0001e20000100800 */
[----:B------:R-:W-:-:S03]  /*235f0*/  FMUL R10, R0, R13 ;  /* 0x0000000d000a7220 */ /* 0x000fc60000400000 */
[----:B------:R1:W-:Y:S01]  /*23600*/  STL [R1+0x40c], R9 ;  /* 0x00040c0901007387 */ /* 0x0003e20000100800 */
[C---:B0-----:R-:W-:Y:S02]  /*23610*/  FMUL R8, R0.reuse, R12 ;  /* 0x0000000c00087220 */ /* 0x041fe40000400000 */
[----:B-1----:R-:W-:-:S03]  /*23620*/  FMUL R9, R0, R14 ;  /* 0x0000000e00097220 */ /* 0x002fc60000400000 */
        /* <DEDUP_REMOVED lines=14> */
[----:B------:R-:W-:-:S03]  /*23710*/  FMUL R8, R0, R21 ;  /* 0x0000001500087220 */ /* 0x000fc60000400000 */
[----:B------:R1:W-:Y:S01]  /*23720*/  STL [R1+0x398], R9 ;  /* 0x0003980901007387 */ /* 0x0003e20000100800 */
[----:B------:R-:W-:-:S03]  /*23730*/  @P0 FMUL R28, R28, 0.25 ;  /* 0x3e8000001c1c0820 */ /* 0x000fc60000400000 */
[----:B------:R1:W-:Y:S01]  /*23740*/  STL [R1+0x350], R8 ;  /* 0x0003500801007387 */ /* 0x0003e20000100800 */
[C---:B0-----:R-:W-:Y:S02]  /*23750*/  FMUL R10, R0.reuse, R22 ;  /* 0x00000016000a7220 */ /* 0x041fe40000400000 */
[----:B-1----:R-:W-:-:S03]  /*23760*/  FMUL R9, R0, R23 ;  /* 0x0000001700097220 */ /* 0x002fc60000400000 */
[----:B------:R0:W-:Y:S01]  /*23770*/  STL [R1+0x33c], R10 ;  /* 0x00033c0a01007387 */ /* 0x0001e20000100800 */
[----:B------:R-:W-:-:S03]  /*23780*/  FMUL R8, R0, R24 ;  /* 0x0000001800087220 */ /* 0x000fc60000400000 */
[----:B------:R1:W-:Y:S01]  /*23790*/  STL [R1+0x338], R9 ;  /* 0x0003380901007387 */ /* 0x0003e20000100800 */
[----:B------:R-:W-:Y:S02]  /*237a0*/  @P0 FMUL R29, R29, 0.25 ;  /* 0x3e8000001d1d0820 */ /* 0x000fe40000400000 */
[----:B------:R-:W-:Y:S01]  /*237b0*/  @!P4 FMUL R28, R28, 16777216 ;  /* 0x4b8000001c1cc820 */ /* 0x000fe20000400000 */
[----:B------:R1:W-:Y:S01]  /*237c0*/  STL [R1+0x334], R8 ;  /* 0x0003340801007387 */ /* 0x0003e20000100800 */
[C---:B0-----:R-:W-:Y:S02]  /*237d0*/  FMUL R10, R0.reuse, R25 ;  /* 0x00000019000a7220 */ /* 0x041fe40000400000 */
[----:B------:R-:W-:Y:S02]  /*237e0*/  @!P4 FMUL R29, R29, 16777216 ;  /* 0x4b8000001d1dc820 */ /* 0x000fe40000400000 */
[C---:B-1----:R-:W-:Y:S01]  /*237f0*/  FMUL R9, R0.reuse, R26 ;  /* 0x0000001a00097220 */ /* 0x042fe20000400000 */
[----:B------:R0:W-:Y:S01]  /*23800*/  STL [R1+0x330], R10 ;  /* 0x0003300a01007387 */ /* 0x0001e20000100800 */
[----:B------:R-:W-:-:S03]  /*23810*/  FMUL R8, R0, R27 ;  /* 0x0000001b00087220 */ /* 0x000fc60000400000 */
[----:B------:R1:W-:Y:S04]  /*23820*/  STL [R1+0x304], R9 ;  /* 0x0003040901007387 */ /* 0x0003e80000100800 */
[----:B------:R3:W-:Y:S01]  /*23830*/  STL [R1+0x300], R8 ;  /* 0x0003000801007387 */ /* 0x0007e20000100800 */
[C---:B0-----:R-:W-:Y:S02]  /*23840*/  FMUL R10, R0.reuse, R28 ;  /* 0x0000001c000a7220 */ /* 0x041fe40000400000 */
[----:B-1----:R-:W-:-:S03]  /*23850*/  FMUL R9, R0, R29 ;  /* 0x0000001d00097220 */ /* 0x002fc60000400000 */
[----:B------:R-:W-:Y:S04]  /*23860*/  STL [R1+0x2f4], R10 ;  /* 0x0002f40a01007387 */ /* 0x000fe80000100800 */
[----:B------:R-:W-:Y:S01]  /*23870*/  STL [R1+0x2f0], R9 ;  /* 0x0002f00901007387 */ /* 0x000fe20000100800 */
[C---:B--2---:R-:W-:Y:S02]  /*23880*/  FMUL R3, R0.reuse, R3 ;  /* 0x0000000300037220 */ /* 0x044fe40000400000 */
[C---:B---3--:R-:W-:Y:S02]  /*23890*/  FMUL R8, R0.reuse, R4 ;  /* 0x0000000400087220 */ /* 0x048fe40000400000 */
[C---:B------:R-:W-:Y:S02]  /*238a0*/  FMUL R4, R0.reuse, R5 ;  /* 0x0000000500047220 */ /* 0x040fe40000400000 */
[C---:B-----5:R-:W-:Y:S01]  /*238b0*/  FMUL R5, R0.reuse, R6 ;  /* 0x0000000600057220 */ /* 0x060fe20000400000 */
[----:B------:R-:W-:Y:S04]  /*238c0*/  STL [R1+0x2ec], R8 ;  /* 0x0002ec0801007387 */ /* 0x000fe80000100800 */
[----:B------:R4:W-:Y:S04]  /*238d0*/  STL [R1+0x2e8], R4 ;  /* 0x0002e80401007387 */ /* 0x0009e80000100800 */
[----:B------:R0:W-:Y:S01]  /*238e0*/  STL [R1+0x2e4], R3 ;  /* 0x0002e40301007387 */ /* 0x0001e20000100800 */
[----:B----4-:R-:W-:-:S03]  /*238f0*/  FMUL R4, R0, R2 ;  /* 0x0000000200047220 */ /* 0x010fc60000400000 */
[----:B------:R-:W-:Y:S01]  /*23900*/  STL [R1+0x2d4], R5 ;  /* 0x0002d40501007387 */ /* 0x000fe20000100800 */
[----:B------:R-:W-:-:S03]  /*23910*/  FMUL R2, R0, R11 ;  /* 0x0000000b00027220 */ /* 0x000fc60000400000 */
[----:B------:R-:W-:Y:S04]  /*23920*/  STL [R1+0x2d0], R4 ;  /* 0x0002d00401007387 */ /* 0x000fe80000100800 */
[----:B------:R-:W2:Y:S01]  /*23930*/  LDL.LU R11, [R1+0x28] ;  /* 0x00002800010b7983 */ /* 0x000ea20000300800 */
[----:B0-----:R-:W-:-:S05]  /*23940*/  FMUL R3, R0, R7 ;  /* 0x0000000700037220 */ /* 0x001fca0000400000 */
[----:B------:R-:W-:Y:S04]  /*23950*/  STL [R1+0x2c4], R3 ;  /* 0x0002c40301007387 */ /* 0x000fe80000100800 */
[----:B--2---:R0:W-:Y:S04]  /*23960*/  STL [R1+0xf28], R11 ;  /* 0x000f280b01007387 */ /* 0x0041e80000100800 */
[----:B------:R-:W-:Y:S04]  /*23970*/  STL [R1+0x2c0], R2 ;  /* 0x0002c00201007387 */ /* 0x000fe80000100800 */
[----:B0-----:R-:W2:Y:S04]  /*23980*/  LDL.LU R11, [R1+0x24] ;  /* 0x00002400010b7983 */ /* 0x001ea80000300800 */
[----:B--2---:R0:W-:Y:S04]  /*23990*/  STL [R1+0xf2c], R11 ;  /* 0x000f2c0b01007387 */ /* 0x0041e80000100800 */
[----:B0-----:R-:W2:Y:S04]  /*239a0*/  LDL.LU R11, [R1+0x20] ;  /* 0x00002000010b7983 */ /* 0x001ea80000300800 */
        /* <DEDUP_REMOVED lines=29> */
[----:B--2---:R-:W-:-:S05]  /*23b80*/  FMUL R11, R0, R11 ;  /* 0x0000000b000b7220 */ /* 0x004fca0000400000 */
[----:B------:R0:W-:Y:S04]  /*23b90*/  STL [R1+0x290], R11 ;  /* 0x0002900b01007387 */ /* 0x0001e80000100800 */
[----:B0-----:R-:W2:Y:S02]  /*23ba0*/  LDL.LU R11, [R1+0xf30] ;  /* 0x000f3000010b7983 */ /* 0x001ea40000300800 */
[----:B--2---:R-:W-:-:S05]  /*23bb0*/  FMUL R11, R0, R11 ;  /* 0x0000000b000b7220 */ /* 0x004fca0000400000 */
[----:B------:R0:W-:Y:S04]  /*23bc0*/  STL [R1+0x28c], R11 ;  /* 0x00028c0b01007387 */ /* 0x0001e80000100800 */
[----:B0-----:R-:W2:Y:S02]  /*23bd0*/  LDL.LU R11, [R1+0xf2c] ;  /* 0x000f2c00010b7983 */ /* 0x001ea40000300800 */
[----:B--2---:R-:W-:-:S05]  /*23be0*/  FMUL R11, R0, R11 ;  /* 0x0000000b000b7220 */ /* 0x004fca0000400000 */
[----:B------:R0:W-:Y:S04]  /*23bf0*/  STL [R1+0x288], R11 ;  /* 0x0002880b01007387 */ /* 0x0001e80000100800 */
[----:B0-----:R-:W2:Y:S01]  /*23c00*/  LDL.LU R11, [R1+0xf28] ;  /* 0x000f2800010b7983 */ /* 0x001ea20000300800 */
[C---:B---3--:R-:W-:Y:S02]  /*23c10*/  FMUL R29, R0.reuse, R29 ;  /* 0x0000001d001d7220 */ /* 0x048fe40000400000 */
[C---:B------:R-:W-:Y:S02]  /*23c20*/  FMUL R4, R0.reuse, R4 ;  /* 0x0000000400047220 */ /* 0x040fe40000400000 */
[----:B--2---:R-:W-:-:S05]  /*23c30*/  FMUL R11, R0, R11 ;  /* 0x0000000b000b7220 */ /* 0x004fca0000400000 */
[----:B------:R0:W-:Y:S04]  /*23c40*/  STL [R1+0x284], R11 ;  /* 0x0002840b01007387 */ /* 0x0001e80000100800 */
[----:B0-----:R-:W2:Y:S04]  /*23c50*/  LDL.LU R11, [R1+0xf24] ;  /* 0x000f2400010b7983 */ /* 0x001ea80000300800 */
[----:B------:R4:W-:Y:S02]  /*23c60*/  STL [R1+0x280], R29 ;  /* 0x0002801d01007387 */ /* 0x0009e40000100800 */
[----:B----4-:R-:W-:-:S02]  /*23c70*/  FMUL R29, R0, R28 ;  /* 0x0000001c001d7220 */ /* 0x010fc40000400000 */
[C---:B-----5:R-:W-:Y:S02]  /*23c80*/  FMUL R28, R0.reuse, R27 ;  /* 0x0000001b001c7220 */ /* 0x060fe40000400000 */
        /* <DEDUP_REMOVED lines=33> */
[----:B------:R-:W-:Y:S01]  /*23ea0*/  STL [R1+0x200], R14 ;  /* 0x0002000e01007387 */ /* 0x000fe20000100800 */
[----:B------:R-:W-:-:S03]  /*23eb0*/  FMUL R8, R0, R5 ;  /* 0x0000000500087220 */ /* 0x000fc60000400000 */
[----:B------:R-:W-:Y:S01]  /*23ec0*/  STL [R1+0x1fc], R13 ;  /* 0x0001fc0d01007387 */ /* 0x000fe20000100800 */
[----:B------:R-:W-:-:S03]  /*23ed0*/  FMUL R5, R0, R3 ;  /* 0x0000000300057220 */ /* 0x000fc60000400000 */
[----:B------:R-:W-:Y:S04]  /*23ee0*/  STL [R1+0x1f8], R12 ;  /* 0x0001f80c01007387 */ /* 0x000fe80000100800 */
[----:B------:R-:W-:Y:S01]  /*23ef0*/  STL [R1+0x1f4], R10 ;  /* 0x0001f40a01007387 */ /* 0x000fe20000100800 */
[----:B------:R-:W-:-:S03]  /*23f00*/  FMUL R3, R0, R2 ;  /* 0x0000000200037220 */ /* 0x000fc60000400000 */
[----:B------:R-:W-:Y:S04]  /*23f10*/  STL [R1+0x1e0], R9 ;  /* 0x0001e00901007387 */ /* 0x000fe80000100800 */
[----:B------:R0:W-:Y:S04]  /*23f20*/  STL [R1+0x1d8], R4 ;  /* 0x0001d80401007387 */ /* 0x0001e80000100800 */
[----:B------:R-:W-:Y:S01]  /*23f30*/  STL [R1+0x1cc], R8 ;  /* 0x0001cc0801007387 */ /* 0x000fe20000100800 */
[----:B0-----:R-:W-:-:S03]  /*23f40*/  FMUL R4, R0, R6 ;  /* 0x0000000600047220 */ /* 0x001fc60000400000 */
[----:B------:R-:W-:Y:S04]  /*23f50*/  STL [R1+0x1c0], R5 ;  /* 0x0001c00501007387 */ /* 0x000fe80000100800 */
[----:B------:R-:W-:Y:S04]  /*23f60*/  STL [R1+0x1b4], R4 ;  /* 0x0001b40401007387 */ /* 0x000fe80000100800 */
[----:B------:R0:W-:Y:S04]  /*23f70*/  STL [R1+0x1ac], R3 ;  /* 0x0001ac0301007387 */ /* 0x0001e80000100800 */
[----:B0-----:R-:W3:Y:S01]  /*23f80*/  LDL.LU R3, [R1+0x5d8] ;  /* 0x0005d80001037983 */ /* 0x001ee20000300800 */
[----:B------:R-:W-:-:S05]  /*23f90*/  FMUL R2, R0, R7 ;  /* 0x0000000700027220 */ /* 0x000fca0000400000 */
[----:B------:R0:W-:Y:S01]  /*23fa0*/  STL [R1+0x1a4], R2 ;  /* 0x0001a40201007387 */ /* 0x0001e20000100800 */
[----:B--2---:R-:W-:-:S05]  /*23fb0*/  FMUL R0, R0, R11 ;  /* 0x0000000b00007220 */ /* 0x004fca0000400000 */
[----:B------:R-:W-:Y:S04]  /*23fc0*/  STL [R1+0x19c], R0 ;  /* 0x00019c0001007387 */ /* 0x000fe80000100800 */
[----:B---3--:R1:W-:Y:S04]  /*23fd0*/  STL [R1+0xea0], R3 ;  /* 0x000ea00301007387 */ /* 0x0083e80000100800 */
[----:B0-----:R-:W2:Y:S04]  /*23fe0*/  LDL.LU R2, [R1+0x5dc] ;  /* 0x0005dc0001027983 */ /* 0x001ea80000300800 */
[----:B--2---:R0:W-:Y:S04]  /*23ff0*/  STL [R1+0xea4], R2 ;  /* 0x000ea40201007387 */ /* 0x0041e80000100800 */
[----:B-1----:R-:W2:Y:S04]  /*24000*/  LDL.LU R3, [R1+0x5c8] ;  /* 0x0005c80001037983 */ /* 0x002ea80000300800 */
[----:B--2---:R1:W-:Y:S04]  /*24010*/  STL [R1+0xea8], R3 ;  /* 0x000ea80301007387 */ /* 0x0043e80000100800 */
[----:B------:R-:W2:Y:S04]  /*24020*/  LDL.LU R0, [R1+0x5cc] ;  /* 0x0005cc0001007983 */ /* 0x000ea80000300800 */
[----:B0-----:R-:W3:Y:S04]  /*24030*/  LDL.LU R2, [R1+0x5b8] ;  /* 0x0005b80001027983 */ /* 0x001ee80000300800 */
[----:B--2---:R-:W-:Y:S04]  /*24040*/  STL [R1+0x8c], R0 ;  /* 0x00008c0001007387 */ /* 0x004fe80000100800 */
[----:B---3--:R0:W-:Y:S04]  /*24050*/  STL [R1+0xeac], R2 ;  /* 0x000eac0201007387 */ /* 0x0081e80000100800 */
[----:B-1----:R-:W2:Y:S04]  /*24060*/  LDL.LU R3, [R1+0x5bc] ;  /* 0x0005bc0001037983 */ /* 0x002ea80000300800 */
[----:B--2---:R1:W-:Y:S04]  /*24070*/  STL [R1+0xeb0], R3 ;  /* 0x000eb00301007387 */ /* 0x0043e80000100800 */
[----:B0-----:R-:W2:Y:S04]  /*24080*/  LDL.LU R2, [R1+0x5a8] ;  /* 0x0005a80001027983 */ /* 0x001ea80000300800 */
[----:B--2---:R0:W-:Y:S04]  /*24090*/  STL [R1+0xeb4], R2 ;  /* 0x000eb40201007387 */ /* 0x0041e80000100800 */
        /* <DEDUP_REMOVED lines=30> */
[----:B------:R-:W2:Y:S04]  /*24280*/  LDL.LU R0, [R1+0x9c] ;  /* 0x00009c0001007983 */ /* 0x000ea80000300800 */
        /* <DEDUP_REMOVED lines=19> */
[----:B---3--:R-:W-:Y:S04]  /*243c0*/  STL [R1+0xf14], R2 ;  /* 0x000f140201007387 */ /* 0x008fe80000100800 */
[----:B-1----:R-:W3:Y:S04]  /*243d0*/  LDL.LU R3, [R1+0x328] ;  /* 0x0003280001037983 */ /* 0x002ee80000300800 */
[----:B---3--:R0:W-:Y:S04]  /*243e0*/  STL [R1+0xf18], R3 ;  /* 0x000f180301007387 */ /* 0x0081e80000100800 */
[----:B0-----:R-:W3:Y:S04]  /*243f0*/  LDL.LU R3, [R1+0x32c] ;  /* 0x00032c0001037983 */ /* 0x001ee80000300800 */
[----:B------:R-:W4:Y:S04]  /*24400*/  LDL.LU R2, [R1+0x418] ;  /* 0x0004180001027983 */ /* 0x000f280000300800 */
[----:B---3--:R0:W-:Y:S04]  /*24410*/  STL [R1+0x10], R3 ;  /* 0x0000100301007387 */ /* 0x0081e80000100800 */
[----:B----4-:R1:W-:Y:S04]  /*24420*/  STL [R1+0xf1c], R2 ;  /* 0x000f1c0201007387 */ /* 0x0103e80000100800 */
[----:B0-----:R-:W3:Y:S04]  /*24430*/  LDL.LU R3, [R1+0x41c] ;  /* 0x00041c0001037983 */ /* 0x001ee80000300800 */
[----:B---3--:R0:W-:Y:S04]  /*24440*/  STL [R1+0xf20], R3 ;  /* 0x000f200301007387 */ /* 0x0081e80000100800 */
[----:B-1----:R-:W3:Y:S04]  /*24450*/  LDL.LU R2, [R1+0x428] ;  /* 0x0004280001027983 */ /* 0x002ee80000300800 */
[----:B0-----:R-:W4:Y:S04]  /*24460*/  LDL.LU R3, [R1+0x42c] ;  /* 0x00042c0001037983 */ /* 0x001f280000300800 */
        /* <DEDUP_REMOVED lines=24> */
[----:B------:R-:W5:Y:S04]  /*245f0*/  LDL.LU R5, [R1+0x69c] ;  /* 0x00069c0001057983 */ /* 0x000f680000300800 */
[----:B------:R-:W5:Y:S01]  /*24600*/  LDL.LU R4, [R1+0x698] ;  /* 0x0006980001047983 */ /* 0x000f620000300800 */
[----:B--2---:R-:W-:-:S13]  /*24610*/  FSETP.GT.AND P0, PT, |R0|, 8.50705917302346158658e+37, PT ;  /* 0x7e8000000000780b */ /* 0x004fda0003f04200 */
[----:B----4-:R-:W-:Y:S02]  /*24620*/  @P0 FMUL R3, R3, 0.25 ;  /* 0x3e80000003030820 */ /* 0x010fe40000400000 */
[----:B---3--:R-:W-:-:S05]  /*24630*/  @P0 FMUL R6, R6, 0.25 ;  /* 0x3e80000006060820 */ /* 0x008fca0000400000 */
[----:B------:R0:W-:Y:S01]  /*24640*/  STL [R1+0xe9c], R6 ;  /* 0x000e9c0601007387 */ /* 0x0001e20000100800 */
[----:B-----5:R-:W-:-:S03]  /*24650*/  @P0 FMUL R4, R4, 0.25 ;  /* 0x3e80000004040820 */ /* 0x020fc60000400000 */
[----:B0-----:R-:W2:Y:S04]  /*24660*/  LDL R6, [R1+0x10] ;  /* 0x0000100001067983 */ /* 0x001ea80000100800 */
[----:B------:R0:W-:Y:S04]  /*24670*/  STL [R1+0xe98], R4 ;  /* 0x000e980401007387 */ /* 0x0001e80000100800 */
[----:B0-----:R-:W3:Y:S04]  /*24680*/  LDL R4, [R1+0x4c] ;  /* 0x00004c0001047983 */ /* 0x001ee80000100800 */
[----:B------:R0:W-:Y:S04]  /*24690*/  STL [R1], R3 ;  /* 0x0000000301007387 */ /* 0x0001e80000100800 */
[----:B0-----:R-:W4:Y:S01]  /*246a0*/  LDL.LU R3, [R1+0xf20] ;  /* 0x000f200001037983 */ /* 0x001f220000300800 */
[----:B------:R-:W-:-:S05]  /*246b0*/  @P0 FMUL R2, R2, 0.25 ;  /* 0x3e80000002020820 */ /* 0x000fca0000400000 */
[----:B------:R0:W-:Y:S04]  /*246c0*/  STL [R1+0x4], R2 ;  /* 0x0000040201007387 */ /* 0x0001e80000100800 */
[----:B0-----:R-:W5:Y:S01]  /*246d0*/  LDL.LU R2, [R1+0xf1c] ;  /* 0x000f1c0001027983 */ /* 0x001f620000300800 */
[----:B----4-:R-:W-:-:S05]  /*246e0*/  @P0 FMUL R3, R3, 0.25 ;  /* 0x3e80000003030820 */ /* 0x010fca0000400000 */
[----:B------:R0:W-:Y:S04]  /*246f0*/  STL [R1+0x8], R3 ;  /* 0x0000080301007387 */ /* 0x0001e80000100800 */
[----:B0-----:R-:W4:Y:S01]  /*24700*/  LDL.LU R3, [R1+0xf18] ;  /* 0x000f180001037983 */ /* 0x001f220000300800 */
[----:B-----5:R-:W-:Y:S02]  /*24710*/  @P0 FMUL R2, R2, 0.25 ;  /* 0x3e80000002020820 */ /* 0x020fe40000400000 */
[----:B--2---:R-:W-:-:S03]  /*24720*/  @P0 FMUL R6, R6, 0.25 ;  /* 0x3e80000006060820 */ /* 0x004fc60000400000 */
[----:B------:R0:W-:Y:S04]  /*24730*/  STL [R1+0xc], R2 ;  /* 0x00000c0201007387 */ /* 0x0001e80000100800 */
[----:B0-----:R-:W2:Y:S04]  /*24740*/  LDL.LU R2, [R1+0xf14] ;  /* 0x000f140001027983 */ /* 0x001ea80000300800 */
[----:B------:R0:W-:Y:S04]  /*24750*/  @P0 STL [R1+0x10], R6 ;  /* 0x0000100601000387 */ /* 0x0001e80000100800 */
[----:B0-----:R-:W5:Y:S01]  /*24760*/  LDL R6, [R1+0x8c] ;  /* 0x00008c0001067983 */ /* 0x001f620000100800 */
[----:B----4-:R-:W-:-:S05]  /*24770*/  @P0 FMUL R3, R3, 0.25 ;  /* 0x3e80000003030820 */ /* 0x010fca0000400000 */
[----:B------:R0:W-:Y:S04]  /*24780*/  STL [R1+0x14], R3 ;  /* 0x0000140301007387 */ /* 0x0001e80000100800 */
[----:B0-----:R-:W4:Y:S01]  /*24790*/  LDL.LU R3, [R1+0xf10] ;  /* 0x000f100001037983 */ /* 0x001f220000300800 */
[----:B--2---:R-:W-:-:S05]  /*247a0*/  @P0 FMUL R2, R2, 0.25 ;  /* 0x3e80000002020820 */ /* 0x004fca0000400000 */
[----:B------:R0:W-:Y:S04]  /*247b0*/  STL [R1+0x18], R2 ;  /* 0x0000180201007387 */ /* 0x0001e80000100800 */
[----:B0-----:R-:W2:Y:S01]  /*247c0*/  LDL.LU R2, [R1+0xf0c] ;  /* 0x000f0c0001027983 */ /* 0x001ea20000300800 */
        /* <DEDUP_REMOVED lines=45> */
[----:B---3--:R-:W-:Y:S02]  /*24aa0*/  @P0 FMUL R4, R4, 0.25 ;  /* 0x3e80000004040820 */ /* 0x008fe40000400000 */
[----:B--2---:R-:W-:-:S03]  /*24ab0*/  @P0 FMUL R2, R2, 0.25 ;  /* 0x3e80000002020820 */ /* 0x004fc60000400000 */
[----:B------:R-:W-:Y:S04]  /*24ac0*/  @P0 STL [R1+0x4c], R4 ;  /* 0x00004c0401000387 */ /* 0x000fe80000100800 */
[----:B------:R0:W-:Y:S04]  /*24ad0*/  STL [R1+0x5c], R2 ;  /* 0x00005c0201007387 */ /* 0x0001e80000100800 */
[----:B0-----:R-:W2:Y:S01]  /*24ae0*/  LDL.LU R2, [R1+0xecc] ;  /* 0x000ecc0001027983 */ /* 0x001ea20000300800 */
[----:B----4-:R-:W-:-:S05]  /*24af0*/  @P0 FMUL R3, R3, 0.25 ;  /* 0x3e80000003030820 */ /* 0x010fca0000400000 */
[----:B------:R0:W-:Y:S04]  /*24b00*/  STL [R1+0x60], R3 ;  /* 0x0000600301007387 */ /* 0x0001e80000100800 */
[----:B0-----:R-:W3:Y:S01]  /*24b10*/  LDL.LU R3, [R1+0xec8] ;  /* 0x000ec80001037983 */ /* 0x001ee20000300800 */
[----:B--2---:R-:W-:-:S05]  /*24b20*/  @P0 FMUL R2, R2, 0.25 ;  /* 0x3e80000002020820 */ /* 0x004fca0000400000 */
[----:B------:R0:W-:Y:S04]  /*24b30*/  STL [R1+0x64], R2 ;  /* 0x0000640201007387 */ /* 0x0001e80000100800 */
[----:B0-----:R-:W2:Y:S01]  /*24b40*/  LDL.LU R2, [R1+0xec4] ;  /* 0x000ec40001027983 */ /* 0x001ea20000300800 */
[----:B---3--:R-:W-:-:S05]  /*24b50*/  @P0 FMUL R3, R3, 0.25 ;  /* 0x3e80000003030820 */ /* 0x008fca0000400000 */
        /* <DEDUP_REMOVED lines=26> */
[----:B-----5:R-:W-:Y:S02]  /*24d00*/  @P0 FMUL R6, R6, 0.25 ;  /* 0x3e80000006060820 */ /* 0x020fe40000400000 */
[----:B--2---:R-:W-:Y:S01]  /*24d10*/  @P0 FMUL R2, R2, 0.25 ;  /* 0x3e80000002020820 */ /* 0x004fe20000400000 */
[C---:B------:R-:W-:Y:S01]  /*24d20*/  FSETP.GEU.AND P4, PT, |R0|.reuse, 1.175494350822287508e-38, PT ;  /* 0x008000000000780b */ /* 0x040fe20003f8e200 */
[----:B------:R-:W-:-:S03]  /*24d30*/  @P0 FMUL R0, R0, 0.25 ;  /* 0x3e80000000000820 */ /* 0x000fc60000400000 */
[----:B------:R0:W-:Y:S04]  /*24d40*/  STL [R1+0xe24], R2 ;  /* 0x000e240201007387 */ /* 0x0001e80000100800 */
[----:B------:R1:W-:Y:S01]  /*24d50*/  @P0 STL [R1+0x8c], R6 ;  /* 0x00008c0601000387 */ /* 0x0003e20000100800 */
[----:B0-----:R-:W-:-:S03]  /*24d60*/  IMAD.MOV.U32 R2, RZ, RZ, R6 ;  /* 0x000000ffff027224 */ /* 0x001fc600078e0006 */
[----:B-1----:R-:W2:Y:S01]  /*24d70*/  LDL.LU R6, [R1+0xe9c] ;  /* 0x000e9c0001067983 */ /* 0x002ea20000300800 */
[----:B---3--:R-:W-:-:S05]  /*24d80*/  @P0 FMUL R3, R3, 0.25 ;  /* 0x3e80000003030820 */ /* 0x008fca0000400000 */
[----:B------:R0:W-:Y:S04]  /*24d90*/  STL [R1+0xe28], R3 ;  /* 0x000e280301007387 */ /* 0x0001e80000100800 */
[----:B0-----:R-:W3:Y:S04]  /*24da0*/  LDL R3, [R1+0x18] ;  /* 0x0000180001037983 */ /* 0x001ee80000100800 */
[----:B------:R0:W-:Y:S02]  /*24db0*/  STL [R1+0xe64], R0 ;  /* 0x000e640001007387 */ /* 0x0001e40000100800 */
[----:B0-----:R-:W-:-:S02]  /*24dc0*/  MOV R0, R4 ;  /* 0x0000000400007202 */ /* 0x001fc40000000f00 */
[----:B------:R-:W4:Y:S01]  /*24dd0*/  LDL.LU R4, [R1+0xe98] ;  /* 0x000e980001047983 */ /* 0x000f220000300800 */
[----:B------:R-:W-:Y:S02]  /*24de0*/  @P0 FMUL R7, R7, 0.25 ;  /* 0x3e80000007070820 */ /* 0x000fe40000400000 */
[----:B------:R-:W-:Y:S02]  /*24df0*/  @P0 FMUL R5, R5, 0.25 ;  /* 0x3e80000005050820 */ /* 0x000fe40000400000 */
[----:B------:R-:W-:Y:S02]  /*24e00*/  @!P4 FMUL R7, R7, 16777216 ;  /* 0x4b8000000707c820 */ /* 0x000fe40000400000 */
[----:B--2---:R-:W-:Y:S02]  /*24e10*/  @!P4 FMUL R6, R6, 16777216 ;  /* 0x4b8000000606c820 */ /* 0x004fe40000400000 */
[----:B------:R-:W-:Y:S01]  /*24e20*/  @P0 FMUL R8, R8, 0.25 ;  /* 0x3e80000008080820 */ /* 0x000fe20000400000 */
[----:B------:R0:W-:Y:S01]  /*24e30*/  STL [R1+0xe2c], R7 ;  /* 0x000e2c0701007387 */ /* 0x0001e20000100800 */
[----:B------:R-:W-:-:S02]  /*24e40*/  @!P4 FMUL R5, R5, 16777216 ;  /* 0x4b8000000505c820 */ /* 0x000fc40000400000 */
[----:B------:R-:W-:Y:S02]  /*24e50*/  @P0 FMUL R9, R9, 0.25 ;  /* 0x3e80000009090820 */ /* 0x000fe40000400000 */
[----:B------:R-:W-:Y:S01]  /*24e60*/  @!P4 FMUL R8, R8, 16777216 ;  /* 0x4b8000000808c820 */ /* 0x000fe20000400000 */
[----:B0-----:R-:W2:Y:S01]  /*24e70*/  LDL R7, [R1+0x14] ;  /* 0x0000140001077983 */ /* 0x001ea20000100800 */
[----:B------:R-:W-:-:S03]  /*24e80*/  @!P4 FMUL R9, R9, 16777216 ;  /* 0x4b8000000909c820 */ /* 0x000fc60000400000 */
[----:B------:R0:W-:Y:S04]  /*24e90*/  STL [R1+0xe30], R6 ;  /* 0x000e300601007387 */ /* 0x0001e80000100800 */
[----:B0-----:R-:W5:Y:S04]  /*24ea0*/  LDL R6, [R1+0x10] ;  /* 0x0000100001067983 */ /* 0x001f680000100800 */
[----:B------:R0:W-:Y:S04]  /*24eb0*/  STL [R1+0xe34], R5 ;  /* 0x000e340501007387 */ /* 0x0001e80000100800 */
[----:B0-----:R-:W2:Y:S01]  /*24ec0*/  LDL R5, [R1+0xc] ;  /* 0x00000c0001057983 */ /* 0x001ea20000100800 */
[----:B----4-:R-:W-:-:S05]  /*24ed0*/  @!P4 FMUL R4, R4, 16777216 ;  /* 0x4b8000000404c820 */ /* 0x010fca0000400000 */
[----:B------:R0:W-:Y:S04]  /*24ee0*/  STL [R1+0xe38], R4 ;  /* 0x000e380401007387 */ /* 0x0001e80000100800 */
[----:B0-----:R-:W4:Y:S04]  /*24ef0*/  LDL R4, [R1+0x8] ;  /* 0x0000080001047983 */ /* 0x001f280000100800 */
[----:B------:R0:W-:Y:S04]  /*24f00*/  STL [R1+0xe3c], R8 ;  /* 0x000e3c0801007387 */ /* 0x0001e80000100800 */
[----:B0-----:R-:W4:Y:S04]  /*24f10*/  LDL R8, [R1+0x4] ;  /* 0x0000040001087983 */ /* 0x001f280000100800 */
[----:B------:R0:W-:Y:S04]  /*24f20*/  STL [R1+0xe40], R9 ;  /* 0x000e400901007387 */ /* 0x0001e80000100800 */
[----:B0-----:R-:W4:Y:S01]  /*24f30*/  LDL R9, [R1] ;  /* 0x0000000001097983 */ /* 0x001f220000100800 */
        /* <DEDUP_REMOVED lines=55> */
[----:B------:R-:W-:Y:S01]  /*252b0*/  STL [R1+0xe84], R25 ;  /* 0x000e841901007387 */ /* 0x000fe20000100800 */
[----:B--2---:R-:W-:-:S03]  /*252c0*/  @!P4 FMUL R5, R5, 16777216 ;  /* 0x4b8000000505c820 */ /* 0x004fc60000400000 */
[----:B------:R-:W-:Y:S04]  /*252d0*/  STL [R1+0xe88], R26 ;  /* 0x000e881a01007387 */ /* 0x000fe80000100800 */
[----:B------:R-:W-:Y:S04]  /*252e0*/  STL [R1+0xe8c], R27 ;  /* 0x000e8c1b01007387 */ /* 0x000fe80000100800 */
[----:B------:R-:W-:Y:S04]  /*252f0*/  STL [R1+0xe90], R28 ;  /* 0x000e901c01007387 */ /* 0x000fe80000100800 */
[----:B------:R0:W-:Y:S01]  /*25300*/  STL [R1+0xe94], R29 ;  /* 0x000e941d01007387 */ /* 0x0001e20000100800 */
[----:B-----5:R-:W-:-:S02]  /*25310*/  @!P4 FMUL R6, R6, 16777216 ;  /* 0x4b8000000606c820 */ /* 0x020fc40000400000 */
[----:B------:R-:W-:Y:S02]  /*25320*/  @!P4 FMUL R7, R7, 16777216 ;  /* 0x4b8000000707c820 */ /* 0x000fe40000400000 */
[----:B---3--:R-:W-:Y:S02]  /*25330*/  @!P4 FMUL R3, R3, 16777216 ;  /* 0x4b8000000303c820 */ /* 0x008fe40000400000 */
[----:B----4-:R-:W-:Y:S02]  /*25340*/  @!P4 FMUL R4, R4, 16777216 ;  /* 0x4b8000000404c820 */ /* 0x010fe40000400000 */
[----:B------:R-:W-:Y:S02]  /*25350*/  @!P4 FMUL R8, R8, 16777216 ;  /* 0x4b8000000808c820 */ /* 0x000fe40000400000 */
[----:B------:R-:W-:-:S05]  /*25360*/  @!P4 FMUL R9, R9, 16777216 ;  /* 0x4b8000000909c820 */ /* 0x000fca0000400000 */
[----:B------:R1:W-:Y:S04]  /*25370*/  @!P4 STL [R1], R9 ;  /* 0x000000090100c387 */ /* 0x0003e80000100800 */
[----:B------:R2:W-:Y:S04]  /*25380*/  @!P4 STL [R1+0x4], R8 ;  /* 0x000004080100c387 */ /* 0x0005e80000100800 */
[----:B------:R3:W-:Y:S04]  /*25390*/  @!P4 STL [R1+0x8], R4 ;  /* 0x000008040100c387 */ /* 0x0007e80000100800 */
[----:B0-----:R-:W4:Y:S04]  /*253a0*/  LDL R29, [R1+0x1c] ;  /* 0x00001c00011d7983 */ /* 0x001f280000100800 */
[----:B------:R0:W-:Y:S04]  /*253b0*/  @!P4 STL [R1+0xc], R5 ;  /* 0x00000c050100c387 */ /* 0x0001e80000100800 */
        /* <DEDUP_REMOVED lines=15> */
[----:B------:R-:W-:Y:S04]  /*254b0*/  @!P4 STL [R1+0x14], R7 ;  /* 0x000014070100c387 */ /* 0x000fe80000100800 */
[----:B------:R-:W5:Y:S04]  /*254c0*/  LDL R14, [R1+0x5c] ;  /* 0x00005c00010e7983 */ /* 0x000f680000100800 */
[----:B------:R-:W5:Y:S04]  /*254d0*/  LDL R13, [R1+0x60] ;  /* 0x00006000010d7983 */ /* 0x000f680000100800 */
[----:B------:R-:W5:Y:S04]  /*254e0*/  LDL R12, [R1+0x64] ;  /* 0x00006400010c7983 */ /* 0x000f680000100800 */
[----:B------:R0:W-:Y:S04]  /*254f0*/  @!P4 STL [R1+0x18], R3 ;  /* 0x000018030100c387 */ /* 0x0001e80000100800 */
[----:B------:R-:W5:Y:S04]  /*25500*/  LDL R11, [R1+0x68] ;  /* 0x00006800010b7983 */ /* 0x000f680000100800 */
[----:B------:R-:W5:Y:S04]  /*25510*/  LDL R10, [R1+0x6c] ;  /* 0x00006c00010a7983 */ /* 0x000f680000100800 */
[----:B-1----:R-:W5:Y:S04]  /*25520*/  LDL R9, [R1+0x74] ;  /* 0x0000740001097983 */ /* 0x002f680000100800 */
[----:B--2---:R-:W2:Y:S04]  /*25530*/  LDL R8, [R1+0x78] ;  /* 0x0000780001087983 */ /* 0x004ea80000100800 */
[----:B---3--:R-:W3:Y:S04]  /*25540*/  LDL R4, [R1+0x7c] ;  /* 0x00007c0001047983 */ /* 0x008ee80000100800 */
[----:B0-----:R-:W2:Y:S04]  /*25550*/  LDL R5, [R1+0x80] ;  /* 0x0000800001057983 */ /* 0x001ea80000100800 */
[----:B------:R-:W2:Y:S01]  /*25560*/  LDL R6, [R1+0x84] ;  /* 0x0000840001067983 */ /* 0x000ea20000100800 */
[----:B------:R-:W-:-:S03]  /*25570*/  MOV R3, R2 ;  /* 0x0000000200037202 */ /* 0x000fc60000000f00 */
[----:B------:R-:W2:Y:S04]  /*25580*/  LDL R7, [R1+0x88] ;  /* 0x0000880001077983 */ /* 0x000ea80000100800 */
[----:B------:R-:W2:Y:S01]  /*25590*/  LDL R2, [R1+0x90] ;  /* 0x0000900001027983 */ /* 0x000ea20000100800 */
[----:B------:R-:W-:Y:S02]  /*255a0*/  @!P4 FMUL R0, R0, 16777216 ;  /* 0x4b8000000000c820 */ /* 0x000fe40000400000 */
[----:B------:R-:W-:Y:S02]  /*255b0*/  @!P4 FMUL R3, R3, 16777216 ;  /* 0x4b8000000303c820 */ /* 0x000fe40000400000 */
[----:B----4-:R-:W-:-:S05]  /*255c0*/  @!P4 FMUL R29, R29, 16777216 ;  /* 0x4b8000001d1dc820 */ /* 0x010fca0000400000 */
[----:B------:R0:W-:Y:S01]  /*255d0*/  @!P4 STL [R1+0x1c], R29 ;  /* 0x00001c1d0100c387 */ /* 0x0001e20000100800 */
[----:B-----5:R-:W-:Y:S02]  /*255e0*/  @!P4 FMUL R28, R28, 16777216 ;  /* 0x4b8000001c1cc820 */ /* 0x020fe40000400000 */
[----:B------:R-:W-:Y:S01]  /*255f0*/  @!P4 FMUL R27, R27, 16777216 ;  /* 0x4b8000001b1bc820 */ /* 0x000fe20000400000 */
[----:B0-----:R-:W4:Y:S04]  /*25600*/  LDL.LU R29, [R1+0xe94] ;  /* 0x000e9400011d7983 */ /* 0x001f280000300800 */
[----:B------:R0:W-:Y:S01]  /*25610*/  @!P4 STL [R1+0x20], R28 ;  /* 0x0000201c0100c387 */ /* 0x0001e20000100800 */
[----:B------:R-:W-:Y:S02]  /*25620*/  @!P4 FMUL R26, R26, 16777216 ;  /* 0x4b8000001a1ac820 */ /* 0x000fe40000400000 */
[----:B------:R-:W-:Y:S01]  /*25630*/  @!P4 FMUL R25, R25, 16777216 ;  /* 0x4b8000001919c820 */ /* 0x000fe20000400000 */
[----:B0-----:R-:W5:Y:S01]  /*25640*/  LDL.LU R28, [R1+0xe90] ;  /* 0x000e9000011c7983 */ /* 0x001f620000300800 */
[----:B------:R-:W-:-:S03]  /*25650*/  @!P4 FMUL R24, R24, 16777216 ;  /* 0x4b8000001818c820 */ /* 0x000fc60000400000 */
[----:B------:R0:W-:Y:S01]  /*25660*/  @!P4 STL [R1+0x24], R27 ;  /* 0x0000241b0100c387 */ /* 0x0001e20000100800 */
[----:B------:R-:W-:Y:S02]  /*25670*/  @!P4 FMUL R23, R23, 16777216 ;  /* 0x4b8000001717c820 */ /* 0x000fe40000400000 */
[----:B------:R-:W-:Y:S01]  /*25680*/  @!P4 FMUL R22, R22, 16777216 ;  /* 0x4b8000001616c820 */ /* 0x000fe20000400000 */
[----:B0-----:R-:W4:Y:S04]  /*25690*/  LDL.LU R27, [R1+0xe8c] ;  /* 0x000e8c00011b7983 */ /* 0x001f280000300800 */
[----:B------:R0:W-:Y:S01]  /*256a0*/  @!P4 STL [R1+0x28], R26 ;  /* 0x0000281a0100c387 */ /* 0x0001e20000100800 */
[----:B------:R-:W-:Y:S02]  /*256b0*/  @!P4 FMUL R21, R21, 16777216 ;  /* 0x4b8000001515c820 */ /* 0x000fe40000400000 */
[----:B------:R-:W-:Y:S01]  /*256c0*/  @!P4 FMUL R20, R20, 16777216 ;  /* 0x4b8000001414c820 */ /* 0x000fe20000400000 */
[----:B0-----:R-:W4:Y:S04]  /*256d0*/  LDL.LU R26, [R1+0xe88] ;  /* 0x000e8800011a7983 */ /* 0x001f280000300800 */
[----:B------:R0:W-:Y:S01]  /*256e0*/  @!P4 STL [R1+0x2c], R25 ;  /* 0x00002c190100c387 */ /* 0x0001e20000100800 */
[----:B------:R-:W-:-:S03]  /*256f0*/  @!P4 FMUL R19, R19, 16777216 ;  /* 0x4b8000001313c820 */ /* 0x000fc60000400000 */
        /* <DEDUP_REMOVED lines=27> */
[----:B0-----:R-:W5:Y:S04]  /*258b0*/  LDL.LU R17, [R1+0xe60] ;  /* 0x000e600001117983 */ /* 0x001f680000300800 */
[----:B------:R0:W-:Y:S01]  /*258c0*/  @!P4 STL [R1+0x54], R16 ;  /* 0x000054100100c387 */ /* 0x0001e20000100800 */
[----:B------:R-:W-:-:S03]  /*258d0*/  @!P4 FMUL R9, R9, 16777216 ;  /* 0x4b8000000909c820 */ /* 0x000fc60000400000 */
[----:B0-----:R-:W5:Y:S04]  /*258e0*/  LDL.LU R16, [R1+0xe5c] ;  /* 0x000e5c0001107983 */ /* 0x001f680000300800 */
[----:B------:R0:W-:Y:S01]  /*258f0*/  @!P4 STL [R1+0x58], R15 ;  /* 0x0000580f0100c387 */ /* 0x0001e20000100800 */
[----:B--2---:R-:W-:-:S03]  /*25900*/  @!P4 FMUL R8, R8, 16777216 ;  /* 0x4b8000000808c820 */ /* 0x004fc60000400000 */
[----:B0-----:R-:W2:Y:S04]  /*25910*/  LDL.LU R15, [R1+0xe58] ;  /* 0x000e5800010f7983 */ /* 0x001ea80000300800 */
[----:B------:R0:W-:Y:S01]  /*25920*/  @!P4 STL [R1+0x5c], R14 ;  /* 0x00005c0e0100c387 */ /* 0x0001e20000100800 */
[----:B---3--:R-:W-:-:S03]  /*25930*/  @!P4 FMUL R4, R4, 16777216 ;  /* 0x4b8000000404c820 */ /* 0x008fc60000400000 */
[----:B0-----:R-:W3:Y:S04]  /*25940*/  LDL.LU R14, [R1+0xe54] ;  /* 0x000e5400010e7983 */ /* 0x001ee80000300800 */
        /* <DEDUP_REMOVED lines=27> */
[----:B0-----:R-:W5:Y:S01]  /*25b00*/  LDL.LU R2, [R1+0xe24] ;  /* 0x000e240001027983 */ /* 0x001f620000300800 */
[----:B----4-:R-:W-:-:S06]  /*25b10*/  @!P4 FMUL R0, R0, 16777216 ;  /* 0x4b8000000000c820 */ /* 0x010fcc0000400000 */
[----:B------:R-:W2:Y:S02]  /*25b20*/  MUFU.RCP R0, R0 ;  /* 0x0000000000007308 */ /* 0x000ea40000001000 */
[----:B--2---:R-:W-:Y:S02]  /*25b30*/  FMUL R4, R0, R4 ;  /* 0x0000000400047220 */ /* 0x004fe40000400000 */
[----:B---3--:R-:W-:-:S05]  /*25b40*/  @!P4 FMUL R3, R3, 16777216 ;  /* 0x4b8000000303c820 */ /* 0x008fca0000400000 */
[----:B------:R-:W-:Y:S01]  /*25b50*/  STL [R1+0xe14], R3 ;  /* 0x000e140301007387 */ /* 0x000fe20000100800 */
[----:B-----5:R-:W-:-:S05]  /*25b60*/  @!P4 FMUL R2, R2, 16777216 ;  /* 0x4b8000000202c820 */ /* 0x020fca0000400000 */
[----:B------:R0:W-:Y:S02]  /*25b70*/  STL [R1+0x94], R2 ;  /* 0x0000940201007387 */ /* 0x0001e40000100800 */
[----:B0-----:R-:W-:-:S05]  /*25b80*/  FMUL R2, R0, R7 ;  /* 0x0000000700027220 */ /* 0x001fca0000400000 */
[----:B------:R0:W-:Y:S02]  /*25b90*/  STL [R1+0xbe0], R2 ;  /* 0x000be00201007387 */ /* 0x0001e40000100800 */
[C---:B0-----:R-:W-:Y:S02]  /*25ba0*/  FMUL R2, R0.reuse, R6 ;  /* 0x0000000600027220 */ /* 0x041fe40000400000 */
[----:B------:R-:W2:Y:S04]  /*25bb0*/  LDL.LU R6, [R1+0xc] ;  /* 0x00000c0001067983 */ /* 0x000ea80000300800 */
[----:B------:R-:W3:Y:S04]  /*25bc0*/  LDL.LU R7, [R1+0x10] ;  /* 0x0000100001077983 */ /* 0x000ee80000300800 */
[----:B------:R0:W-:Y:S04]  /*25bd0*/  STL [R1+0x2b4], R2 ;  /* 0x0002b40201007387 */ /* 0x0001e80000100800 */
[----:B------:R-:W4:Y:S01]  /*25be0*/  LDL.LU R3, [R1+0x14] ;  /* 0x0000140001037983 */ /* 0x000f220000300800 */
[----:B0-----:R-:W-:-:S03]  /*25bf0*/  FMUL R2, R0, R5 ;  /* 0x0000000500027220 */ /* 0x001fc60000400000 */
[----:B------:R-:W5:Y:S04]  /*25c00*/  LDL.LU R5, [R1+0x8] ;  /* 0x0000080001057983 */ /* 0x000f680000300800 */
        /* <DEDUP_REMOVED lines=49> */
[C---:B------:R-:W-:Y:S02]  /*25f20*/  FMUL R4, R0.reuse, R2 ;  /* 0x0000000200047220 */ /* 0x040fe40000400000 */
[C---:B-----5:R-:W-:Y:S02]  /*25f30*/  FMUL R2, R0.reuse, R5 ;  /* 0x0000000500027220 */ /* 0x060fe40000400000 */
[C---:B------:R-:W-:Y:S01]  /*25f40*/  FMUL R5, R0.reuse, R6 ;  /* 0x0000000600057220 */ /* 0x040fe20000400000 */
[----:B------:R-:W-:Y:S04]  /*25f50*/  STL [R1+0x1e8], R8 ;  /* 0x0001e80801007387 */ /* 0x000fe80000100800 */
[----:B------:R-:W-:Y:S04]  /*25f60*/  STL [R1+0x1e4], R4 ;  /* 0x0001e40401007387 */ /* 0x000fe80000100800 */
[----:B------:R4:W-:Y:S04]  /*25f70*/  STL [R1+0x1dc], R2 ;  /* 0x0001dc0201007387 */ /* 0x0009e80000100800 */
[----:B------:R-:W-:Y:S01]  /*25f80*/  STL [R1+0x1d4], R5 ;  /* 0x0001d40501007387 */ /* 0x000fe20000100800 */
[----:B----4-:R-:W-:-:S03]  /*25f90*/  FMUL R2, R0, R3 ;  /* 0x0000000300027220 */ /* 0x010fc60000400000 */
[----:B------:R-:W2:Y:S01]  /*25fa0*/  LDL.LU R3, [R1+0x24] ;  /* 0x0000240001037983 */ /* 0x000ea20000300800 */
[----:B---3--:R-:W-:-:S05]  /*25fb0*/  FMUL R4, R0, R7 ;  /* 0x0000000700047220 */ /* 0x008fca0000400000 */
        /* <DEDUP_REMOVED lines=45> */
[C---:B----4-:R-:W-:Y:S02]  /*26290*/  FMUL R28, R0.reuse, R28 ;  /* 0x0000001c001c7220 */ /* 0x050fe40000400000 */
[C---:B-----5:R-:W-:Y:S02]  /*262a0*/  FMUL R27, R0.reuse, R27 ;  /* 0x0000001b001b7220 */ /* 0x060fe40000400000 */
[----:B------:R-:W-:-:S02]  /*262b0*/  FMUL R26, R0, R26 ;  /* 0x0000001a001a7220 */ /* 0x000fc40000400000 */
[C---:B------:R-:W-:Y:S02]  /*262c0*/  FMUL R25, R0.reuse, R25 ;  /* 0x0000001900197220 */ /* 0x040fe40000400000 */
[C---:B------:R-:W-:Y:S02]  /*262d0*/  FMUL R24, R0.reuse, R24 ;  /* 0x0000001800187220 */ /* 0x040fe40000400000 */
[C---:B------:R-:W-:Y:S02]  /*262e0*/  FMUL R23, R0.reuse, R23 ;  /* 0x0000001700177220 */ /* 0x040fe40000400000 */
[C---:B------:R-:W-:Y:S02]  /*262f0*/  FMUL R22, R0.reuse, R22 ;  /* 0x0000001600167220 */ /* 0x040fe40000400000 */
[C---:B------:R-:W-:Y:S02]  /*26300*/  FMUL R21, R0.reuse, R21 ;  /* 0x0000001500157220 */ /* 0x040fe40000400000 */
[----:B--2---:R-:W-:-:S05]  /*26310*/  FMUL R3, R0, R3 ;  /* 0x0000000300037220 */ /* 0x004fca0000400000 */
[----:B------:R0:W-:Y:S04]  /*26320*/  STL [R1+0x184], R3 ;  /* 0x0001840301007387 */ /* 0x0001e80000100800 */
[----:B0-----:R-:W2:Y:S04]  /*26330*/  LDL.LU R3, [R1+0xe14] ;  /* 0x000e140001037983 */ /* 0x001ea80000300800 */
        /* <DEDUP_REMOVED lines=36> */
[----:B------:R-:W-:Y:S04]  /*26580*/  STL [R1+0xd0], R9 ;  /* 0x0000d00901007387 */ /* 0x000fe80000100800 */
[----:B------:R-:W-:Y:S04]  /*26590*/  STL [R1+0xb8], R8 ;  /* 0x0000b80801007387 */ /* 0x000fe80000100800 */
[----:B------:R0:W-:Y:S04]  /*265a0*/  STL [R1+0xb4], R4 ;  /* 0x0000b40401007387 */ /* 0x0001e80000100800 */
[----:B------:R1:W-:Y:S01]  /*265b0*/  STL [R1+0xb0], R2 ;  /* 0x0000b00201007387 */ /* 0x0003e20000100800 */
[----:B0-----:R-:W-:-:S03]  /*265c0*/  FMUL R4, R0, R6 ;  /* 0x0000000600047220 */ /* 0x001fc60000400000 */
[----:B------:R-:W-:Y:S01]  /*265d0*/  STL [R1+0xac], R5 ;  /* 0x0000ac0501007387 */ /* 0x000fe20000100800 */
[----:B-1----:R-:W-:-:S03]  /*265e0*/  FMUL R2, R0, R7 ;  /* 0x0000000700027220 */ /* 0x002fc60000400000 */
[----:B------:R-:W-:Y:S01]  /*265f0*/  STL [R1+0xa8], R4 ;  /* 0x0000a80401007387 */ /* 0x000fe20000100800 */
[----:B--2---:R-:W-:-:S03]  /*26600*/  FMUL R0, R0, R3 ;  /* 0x0000000300007220 */ /* 0x004fc60000400000 */
[----:B------:R-:W2:Y:S04]  /*26610*/  LDL.LU R3, [R1+0x5d0] ;  /* 0x0005d00001037983 */ /* 0x000ea80000300800 */
[----:B------:R-:W-:Y:S04]  /*26620*/  STL [R1+0xa0], R2 ;  /* 0x0000a00201007387 */ /* 0x000fe80000100800 */
        /* <DEDUP_REMOVED lines=36> */
[----:B------:R-:W2:Y:S04]  /*26870*/  LDL.LU R0, [R1+0x540] ;  /* 0x0005400001007983 */ /* 0x000ea80000300800 */
[----:B0-----:R-:W3:Y:S04]  /*26880*/  LDL.LU R3, [R1+0x544] ;  /* 0x0005440001037983 */ /* 0x001ee80000300800 */
[----:B--2---:R-:W-:Y:S04]  /*26890*/  STL [R1+0x4c], R0 ;  /* 0x00004c0001007387 */ /* 0x004fe80000100800 */
[----:B---3--:R0:W-:Y:S04]  /*268a0*/  STL [R1+0xddc], R3 ;  /* 0x000ddc0301007387 */ /* 0x0081e80000100800 */
[----:B0-----:R-:W2:Y:S04]  /*268b0*/  LDL.LU R3, [R1+0x3e0] ;  /* 0x0003e00001037983 */ /* 0x001ea80000300800 */
[----:B--2---:R0:W-:Y:S04]  /*268c0*/  STL [R1+0xde0], R3 ;  /* 0x000de00301007387 */ /* 0x0041e80000100800 */
[----:B0-----:R-:W2:Y:S04]  /*268d0*/  LDL.LU R3, [R1+0x3e4] ;  /* 0x0003e40001037983 */ /* 0x001ea80000300800 */
[----:B--2---:R0:W-:Y:S04]  /*268e0*/  STL [R1+0xde4], R3 ;  /* 0x000de40301007387 */ /* 0x0041e80000100800 */
[----:B------:R-:W2:Y:S04]  /*268f0*/  LDL.LU R29, [R1+0xa4] ;  /* 0x0000a400011d7983 */ /* 0x000ea80000300800 */
        /* <DEDUP_REMOVED lines=9> */
[----:B---3--:R-:W-:Y:S04]  /*26990*/  STL [R1+0xdf8], R3 ;  /* 0x000df80301007387 */ /* 0x008fe80000100800 */
[----:B------:R-:W3:Y:S04]  /*269a0*/  LDL.LU R0, [R1+0x384] ;  /* 0x0003840001007983 */ /* 0x000ee80000300800 */
[----:B------:R-:W4:Y:S04]  /*269b0*/  LDL.LU R2, [R1+0x360] ;  /* 0x0003600001027983 */ /* 0x000f280000300800 */
[----:B---3--:R0:W-:Y:S04]  /*269c0*/  STL [R1+0x28], R0 ;  /* 0x0000280001007387 */ /* 0x0081e80000100800 */
[----:B0-----:R-:W3:Y:S04]  /*269d0*/  LDL.LU R0, [R1+0x364] ;  /* 0x0003640001007983 */ /* 0x001ee80000300800 */
[----:B----4-:R-:W-:Y:S04]  /*269e0*/  STL [R1+0x24], R2 ;  /* 0x0000240201007387 */ /* 0x010fe80000100800 */
[----:B------:R-:W4:Y:S04]  /*269f0*/  LDL.LU R3, [R1+0x340] ;  /* 0x0003400001037983 */ /* 0x000f280000300800 */
[----:B---3--:R-:W-:Y:S04]  /*26a00*/  STL [R1+0x20], R0 ;  /* 0x0000200001007387 */ /* 0x008fe80000100800 */
[----:B----4-:R0:W-:Y:S04]  /*26a10*/  STL [R1+0xdfc], R3 ;  /* 0x000dfc0301007387 */ /* 0x0101e80000100800 */
[----:B0-----:R-:W3:Y:S04]  /*26a20*/  LDL.LU R3, [R1+0x344] ;  /* 0x0003440001037983 */ /* 0x001ee80000300800 */
[----:B---3--:R0:W-:Y:S04]  /*26a30*/  STL [R1+0xe00], R3 ;  /* 0x000e000301007387 */ /* 0x0081e80000100800 */
[----:B0-----:R-:W3:Y:S04]  /*26a40*/  LDL.LU R3, [R1+0x320] ;  /* 0x0003200001037983 */ /* 0x001ee80000300800 */
        /* <DEDUP_REMOVED lines=8> */
[----:B-1----:R-:W4:Y:S04]  /*26ad0*/  LDL.LU R2, [R1+0x424] ;  /* 0x0004240001027983 */ /* 0x002f280000300800 */
        /* <DEDUP_REMOVED lines=26> */
[----:B--2---:R-:W-:-:S13]  /*26c80*/  FSETP.GT.AND P0, PT, |R29|, 8.50705917302346158658e+37, PT ;  /* 0x7e8000001d00780b */ /* 0x004fda0003f04200 */
[----:B---3--:R-:W-:Y:S02]  /*26c90*/  @P0 FMUL R3, R3, 0.25 ;  /* 0x3e80000003030820 */ /* 0x008fe40000400000 */
[----:B----4-:R-:W-:Y:S02]  /*26ca0*/  @P0 FMUL R2, R2, 0.25 ;  /* 0x3e80000002020820 */ /* 0x010fe40000400000 */
[----:B-----5:R-:W-:Y:S02]  /*26cb0*/  @P0 FMUL R19, R19, 0.25 ;  /* 0x3e80000013130820 */ /* 0x020fe40000400000 */
[----:B------:R-:W-:Y:S02]  /*26cc0*/  @P0 FMUL R22, R22, 0.25 ;  /* 0x3e80000016160820 */ /* 0x000fe40000400000 */
[----:B------:R-:W-:Y:S02]  /*26cd0*/  @P0 FMUL R23, R23, 0.25 ;  /* 0x3e80000017170820 */ /* 0x000fe40000400000 */
[----:B------:R-:W-:-:S05]  /*26ce0*/  @P0 FMUL R28, R28, 0.25 ;  /* 0x3e8000001c1c0820 */ /* 0x000fca0000400000 */
[----:B------:R0:W-:Y:S04]  /*26cf0*/  STL [R1+0xd90], R28 ;  /* 0x000d901c01007387 */ /* 0x0001e80000100800 */
[----:B0-----:R-:W2:Y:S04]  /*26d00*/  LDL R28, [R1+0x4c] ;  /* 0x00004c00011c7983 */ /* 0x001ea80000100800 */
[----:B------:R0:W-:Y:S04]  /*26d10*/  STL [R1+0xd8c], R23 ;  /* 0x000d8c1701007387 */ /* 0x0001e80000100800 */
[----:B0-----:R-:W3:Y:S04]  /*26d20*/  LDL R23, [R1+0x28] ;  /* 0x0000280001177983 */ /* 0x001ee80000100800 */
[----:B------:R0:W-:Y:S04]  /*26d30*/  STL [R1+0xd88], R22 ;  /* 0x000d881601007387 */ /* 0x0001e80000100800 */
[----:B0-----:R-:W4:Y:S04]  /*26d40*/  LDL R22, [R1+0x24] ;  /* 0x0000240001167983 */ /* 0x001f280000100800 */
[----:B------:R0:W-:Y:S04]  /*26d50*/  STL [R1+0xd84], R19 ;  /* 0x000d841301007387 */ /* 0x0001e80000100800 */
[----:B0-----:R-:W5:Y:S04]  /*26d60*/  LDL R19, [R1+0x20] ;  /* 0x0000200001137983 */ /* 0x001f680000100800 */
[----:B------:R0:W-:Y:S04]  /*26d70*/  STL [R1], R2 ;  /* 0x0000000201007387 */ /* 0x0001e80000100800 */
[----:B0-----:R-:W2:Y:S04]  /*26d80*/  LDL.LU R2, [R1+0xe10] ;  /* 0x000e100001027983 */ /* 0x001ea80000300800 */
[----:B------:R0:W-:Y:S04]  /*26d90*/  STL [R1+0x4], R3 ;  /* 0x0000040301007387 */ /* 0x0001e80000100800 */
[----:B0-----:R-:W3:Y:S01]  /*26da0*/  LDL.LU R3, [R1+0xe0c] ;  /* 0x000e0c0001037983 */ /* 0x001ee20000300800 */
[----:B--2---:R-:W-:-:S05]  /*26db0*/  @P0 FMUL R2, R2, 0.25 ;  /* 0x3e80000002020820 */ /* 0x004fca0000400000 */
[----:B------:R0:W-:Y:S01]  /*26dc0*/  STL [R1+0x8], R2 ;  /* 0x0000080201007387 */ /* 0x0001e20000100800 */
[----:B---3--:R-:W-:-:S03]  /*26dd0*/  @P0 FMUL R3, R3, 0.25 ;  /* 0x3e80000003030820 */ /* 0x008fc60000400000 */
[----:B0-----:R-:W2:Y:S04]  /*26de0*/  LDL.LU R2, [R1+0xe08] ;  /* 0x000e080001027983 */ /* 0x001ea80000300800 */
[----:B------:R0:W-:Y:S04]  /*26df0*/  STL [R1+0xc], R3 ;  /* 0x00000c0301007387 */ /* 0x0001e80000100800 */
[----:B0-----:R-:W3:Y:S02]  /*26e00*/  LDL.LU R3, [R1+0xe04] ;  /* 0x000e040001037983 */ /* 0x001ee40000300800 */
[----:B---3--:R-:W-:-:S05]  /*26e10*/  @P0 FMUL R3, R3, 0.25 ;  /* 0x3e80000003030820 */ /* 0x008fca0000400000 */
        /* <DEDUP_REMOVED lines=10> */
[----:B0-----:R-:W3:Y:S01]  /*26ec0*/  LDL.LU R3, [R1+0xdf4] ;  /* 0x000df40001037983 */ /* 0x001ee20000300800 */
[----:B-----5:R-:W-:Y:S02]  /*26ed0*/  @P0 FMUL R19, R19, 0.25 ;  /* 0x3e80000013130820 */ /* 0x020fe40000400000 */
[----:B----4-:R-:W-:Y:S02]  /*26ee0*/  @P0 FMUL R22, R22, 0.25 ;  /* 0x3e80000016160820 */ /* 0x010fe40000400000 */
[----:B------:R-:W-:Y:S01]  /*26ef0*/  @P0 FMUL R23, R23, 0.25 ;  /* 0x3e80000017170820 */ /* 0x000fe20000400000 */
[----:B------:R-:W-:Y:S04]  /*26f00*/  @P0 STL [R1+0x20], R19 ;  /* 0x0000201301000387 */ /* 0x000fe80000100800 */
[----:B------:R-:W-:Y:S04]  /*26f10*/  @P0 STL [R1+0x24], R22 ;  /* 0x0000241601000387 */ /* 0x000fe80000100800 */
[----:B------:R-:W-:Y:S01]  /*26f20*/  @P0 STL [R1+0x28], R23 ;  /* 0x0000281701000387 */ /* 0x000fe20000100800 */
        /* <DEDUP_REMOVED lines=30> */
[----:B------:R-:W-:-:S05]  /*27110*/  @P0 FMUL R28, R28, 0.25 ;  /* 0x3e8000001c1c0820 */ /* 0x000fca0000400000 */
        /* <DEDUP_REMOVED lines=43> */
[C---:B------:R-:W-:Y:S01]  /*273d0*/  FSETP.GEU.AND P4, PT, |R29|.reuse, 1.175494350822287508e-38, PT ;  /* 0x008000001d00780b */ /* 0x040fe20003f8e200 */
[----:B------:R-:W-:Y:S02]  /*273e0*/  @P0 FMUL R29, R29, 0.25 ;  /* 0x3e8000001d1d0820 */ /* 0x000fe40000400000 */
        /* <DEDUP_REMOVED lines=9> */
[----:B------:R-:W-:Y:S02]  /*27480*/  @P0 FMUL R27, R27, 0.25 ;  /* 0x3e8000001b1b0820 */ /* 0x000fe40000400000 */
[----:B------:R-:W-:Y:S01]  /*27490*/  @!P4 FMUL R26, R26, 16777216 ;  /* 0x4b8000001a1ac820 */ /* 0x000fe20000400000 */
[----:B------:R0:W-:Y:S01]  /*274a0*/  STL [R1+0xd14], R25 ;  /* 0x000d141901007387 */ /* 0x0001e20000100800 */
[----:B------:R-:W-:-:S02]  /*274b0*/  @!P4 FMUL R27, R27, 16777216 ;  /* 0x4b8000001b1bc820 */ /* 0x000fc40000400000 */
[----:B------:R-:W-:Y:S01]  /*274c0*/  @P0 FMUL R24, R24, 0.25 ;  /* 0x3e80000018180820 */ /* 0x000fe20000400000 */
[----:B0-----:R-:W5:Y:S03]  /*274d0*/  LDL R25, [R1+0x18] ;  /* 0x0000180001197983 */ /* 0x001f660000100800 */
[----:B------:R-:W-:Y:S01]  /*274e0*/  @!P4 FMUL R24, R24, 16777216 ;  /* 0x4b8000001818c820 */ /* 0x000fe20000400000 */
[----:B------:R0:W-:Y:S02]  /*274f0*/  STL [R1+0xd18], R26 ;  /* 0x000d181a01007387 */ /* 0x0001e40000100800 */
[----:B0-----:R-:W-:Y:S02]  /*27500*/  MOV R26, R23 ;  /* 0x00000017001a7202 */ /* 0x001fe40000000f00 */
[----:B------:R-:W2:Y:S04]  /*27510*/  LDL.LU R23, [R1+0xd8c] ;  /* 0x000d8c0001177983 */ /* 0x000ea80000300800 */
[----:B------:R0:W-:Y:S02]  /*27520*/  STL [R1+0xd1c], R27 ;  /* 0x000d1c1b01007387 */ /* 0x0001e40000100800 */
[----:B0-----:R-:W-:-:S02]  /*27530*/  MOV R27, R22 ;  /* 0x00000016001b7202 */ /* 0x001fc40000000f00 */
[----:B------:R-:W3:Y:S01]  /*27540*/  LDL.LU R22, [R1+0xd88] ;  /* 0x000d880001167983 */ /* 0x000ee20000300800 */
[----:B----4-:R-:W-:-:S05]  /*27550*/  @!P4 FMUL R28, R28, 16777216 ;  /* 0x4b8000001c1cc820 */ /* 0x010fca0000400000 */
[----:B------:R0:W-:Y:S04]  /*27560*/  STL [R1+0xd0c], R28 ;  /* 0x000d0c1c01007387 */ /* 0x0001e80000100800 */
[----:B0-----:R-:W4:Y:S04]  /*27570*/  LDL.LU R28, [R1+0x8] ;  /* 0x00000800011c7983 */ /* 0x001f280000300800 */
[----:B------:R0:W-:Y:S02]  /*27580*/  STL [R1+0xd20], R24 ;  /* 0x000d201801007387 */ /* 0x0001e40000100800 */
[----:B0-----:R-:W-:-:S02]  /*27590*/  MOV R24, R19 ;  /* 0x0000001300187202 */ /* 0x001fc40000000f00 */
[----:B------:R-:W4:Y:S01]  /*275a0*/  LDL.LU R19, [R1+0xd84] ;  /* 0x000d840001137983 */ /* 0x000f220000300800 */
[----:B------:R-:W-:Y:S02]  /*275b0*/  @P0 FMUL R21, R21, 0.25 ;  /* 0x3e80000015150820 */ /* 0x000fe40000400000 */
[----:B------:R-:W-:Y:S02]  /*275c0*/  @P0 FMUL R20, R20, 0.25 ;  /* 0x3e80000014140820 */ /* 0x000fe40000400000 */
[----:B--2---:R-:W-:Y:S02]  /*275d0*/  @!P4 FMUL R23, R23, 16777216 ;  /* 0x4b8000001717c820 */ /* 0x004fe40000400000 */
[----:B------:R-:W-:Y:S02]  /*275e0*/  @!P4 FMUL R21, R21, 16777216 ;  /* 0x4b8000001515c820 */ /* 0x000fe40000400000 */
[----:B------:R-:W-:Y:S01]  /*275f0*/  @!P4 FMUL R20, R20, 16777216 ;  /* 0x4b8000001414c820 */ /* 0x000fe20000400000 */
[----:B------:R0:W-:Y:S04]  /*27600*/  STL [R1+0xd24], R23 ;  /* 0x000d241701007387 */ /* 0x0001e80000100800 */
[----:B0-----:R-:W2:Y:S01]  /*27610*/  LDL R23, [R1+0x14] ;  /* 0x0000140001177983 */ /* 0x001ea20000100800 */
[----:B---3--:R-:W-:-:S05]  /*27620*/  @!P4 FMUL R22, R22, 16777216 ;  /* 0x4b8000001616c820 */ /* 0x008fca0000400000 */
[----:B------:R0:W-:Y:S04]  /*27630*/  STL [R1+0xd28], R22 ;  /* 0x000d281601007387 */ /* 0x0001e80000100800 */
[----:B0-----:R-:W3:Y:S04]  /*27640*/  LDL R22, [R1+0x4] ;  /* 0x0000040001167983 */ /* 0x001ee80000100800 */
[----:B------:R0:W-:Y:S04]  /*27650*/  STL [R1+0xd2c], R21 ;  /* 0x000d2c1501007387 */ /* 0x0001e80000100800 */
[----:B0-----:R-:W2:Y:S04]  /*27660*/  LDL R21, [R1] ;  /* 0x0000000001157983 */ /* 0x001ea80000100800 */
[----:B------:R-:W-:Y:S01]  /*27670*/  STL [R1+0xd30], R20 ;  /* 0x000d301401007387 */ /* 0x000fe20000100800 */
[----:B----4-:R-:W-:-:S05]  /*27680*/  @!P4 FMUL R19, R19, 16777216 ;  /* 0x4b8000001313c820 */ /* 0x010fca0000400000 */
[----:B------:R0:W-:Y:S04]  /*27690*/  STL [R1+0xd08], R19 ;  /* 0x000d081301007387 */ /* 0x0001e80000100800 */
[----:B0-----:R-:W4:Y:S01]  /*276a0*/  LDL.LU R19, [R1+0xc] ;  /* 0x00000c0001137983 */ /* 0x001f220000300800 */
[----:B------:R-:W-:Y:S02]  /*276b0*/  @P0 FMUL R18, R18, 0.25 ;  /* 0x3e80000012120820 */ /* 0x000fe40000400000 */
[----:B------:R-:W-:Y:S02]  /*276c0*/  @P0 FMUL R17, R17, 0.25 ;  /* 0x3e80000011110820 */ /* 0x000fe40000400000 */
[----:B------:R-:W-:Y:S02]  /*276d0*/  @P0 FMUL R16, R16, 0.25 ;  /* 0x3e80000010100820 */ /* 0x000fe40000400000 */
[----:B------:R-:W-:-:S02]  /*276e0*/  @P0 FMUL R15, R15, 0.25 ;  /* 0x3e8000000f0f0820 */ /* 0x000fc40000400000 */
[----:B------:R-:W-:Y:S02]  /*276f0*/  @P0 FMUL R14, R14, 0.25 ;  /* 0x3e8000000e0e0820 */ /* 0x000fe40000400000 */
[----:B------:R-:W-:Y:S02]  /*27700*/  @!P4 FMUL R18, R18, 16777216 ;  /* 0x4b8000001212c820 */ /* 0x000fe40000400000 */
[----:B------:R-:W-:Y:S02]  /*27710*/  @P0 FMUL R13, R13, 0.25 ;  /* 0x3e8000000d0d0820 */ /* 0x000fe40000400000 */
[----:B------:R-:W-:Y:S02]  /*27720*/  @!P4 FMUL R17, R17, 16777216 ;  /* 0x4b8000001111c820 */ /* 0x000fe40000400000 */
[----:B------:R-:W-:Y:S02]  /*27730*/  @P0 FMUL R12, R12, 0.25 ;  /* 0x3e8000000c0c0820 */ /* 0x000fe40000400000 */
[----:B------:R-:W-:-:S02]  /*27740*/  @!P4 FMUL R16, R16, 16777216 ;  /* 0x4b8000001010c820 */ /* 0x000fc40000400000 */
[----:B------:R-:W-:Y:S02]  /*27750*/  @P0 FMUL R11, R11, 0.25 ;  /* 0x3e8000000b0b0820 */ /* 0x000fe40000400000 */
        /* <DEDUP_REMOVED lines=31> */
[----:B------:R-:W-:Y:S01]  /*27950*/  STL [R1+0xd60], R8 ;  /* 0x000d600801007387 */ /* 0x000fe20000100800 */
[----:B------:R-:W-:Y:S02]  /*27960*/  @P0 FMUL R2, R2, 0.25 ;  /* 0x3e80000002020820 */ /* 0x000fe40000400000 */
[----:B------:R-:W-:Y:S01]  /*27970*/  @!P4 FMUL R28, R28, 16777216 ;  /* 0x4b8000001c1cc820 */ /* 0x000fe20000400000 */
[----:B------:R-:W-:Y:S01]  /*27980*/  STL [R1+0xd64], R7 ;  /* 0x000d640701007387 */ /* 0x000fe20000100800 */
[----:B--2---:R-:W-:-:S02]  /*27990*/  @!P4 FMUL R21, R21, 16777216 ;  /* 0x4b8000001515c820 */ /* 0x004fc40000400000 */
[----:B---3--:R-:W-:Y:S01]  /*279a0*/  @!P4 FMUL R22, R22, 16777216 ;  /* 0x4b8000001616c820 */ /* 0x008fe20000400000 */
[----:B------:R-:W-:Y:S01]  /*279b0*/  STL [R1+0xd68], R6 ;  /* 0x000d680601007387 */ /* 0x000fe20000100800 */
[----:B------:R-:W-:-:S03]  /*279c0*/  @!P4 FMUL R2, R2, 16777216 ;  /* 0x4b8000000202c820 */ /* 0x000fc60000400000 */
[----:B------:R-:W-:Y:S01]  /*279d0*/  STL [R1+0xd6c], R5 ;  /* 0x000d6c0501007387 */ /* 0x000fe20000100800 */
[----:B------:R-:W-:-:S03]  /*279e0*/  @!P4 FMUL R23, R23, 16777216 ;  /* 0x4b8000001717c820 */ /* 0x000fc60000400000 */
[----:B------:R-:W-:Y:S04]  /*279f0*/  STL [R1+0xd70], R4 ;  /* 0x000d700401007387 */ /* 0x000fe80000100800 */
[----:B------:R-:W-:Y:S04]  /*27a00*/  STL [R1+0xd74], R0 ;  /* 0x000d740001007387 */ /* 0x000fe80000100800 */
[----:B------:R0:W-:Y:S04]  /*27a10*/  STL [R1+0xd78], R28 ;  /* 0x000d781c01007387 */ /* 0x0001e80000100800 */
[----:B------:R1:W-:Y:S04]  /*27a20*/  @!P4 STL [R1], R21 ;  /* 0x000000150100c387 */ /* 0x0003e80000100800 */
[----:B------:R-:W-:Y:S01]  /*27a30*/  @!P4 STL [R1+0x4], R22 ;  /* 0x000004160100c387 */ /* 0x000fe20000100800 */
[----:B-----5:R-:W-:-:S02]  /*27a40*/  @!P4 FMUL R25, R25, 16777216 ;  /* 0x4b8000001919c820 */ /* 0x020fc40000400000 */
[----:B------:R-:W-:Y:S01]  /*27a50*/  @!P4 FMUL R3, R3, 16777216 ;  /* 0x4b8000000303c820 */ /* 0x000fe20000400000 */
[----:B0-----:R-:W-:Y:S01]  /*27a60*/  MOV R28, R26 ;  /* 0x0000001a001c7202 */ /* 0x001fe20000000f00 */
[----:B----4-:R-:W-:-:S05]  /*27a70*/  @!P4 FMUL R19, R19, 16777216 ;  /* 0x4b8000001313c820 */ /* 0x010fca0000400000 */
[----:B------:R-:W-:Y:S04]  /*27a80*/  STL [R1+0xd7c], R19 ;  /* 0x000d7c1301007387 */ /* 0x000fe80000100800 */
[----:B------:R0:W-:Y:S04]  /*27a90*/  STL [R1+0xd80], R2 ;  /* 0x000d800201007387 */ /* 0x0001e80000100800 */
        /* <DEDUP_REMOVED lines=20> */
[----:B-1----:R-:W5:Y:S01]  /*27be0*/  LDL R21, [R1+0x78] ;  /* 0x0000780001157983 */ /* 0x002f620000100800 */
[----:B0-----:R-:W-:-:S03]  /*27bf0*/  IMAD.MOV.U32 R2, RZ, RZ, R24 ;  /* 0x000000ffff027224 */ /* 0x001fc600078e0018 */
[----:B------:R-:W5:Y:S01]  /*27c00*/  LDL R22, [R1+0x7c] ;  /* 0x00007c0001167983 */ /* 0x000f620000100800 */
[----:B------:R-:W-:-:S03]  /*27c10*/  MOV R19, R27 ;  /* 0x0000001b00137202 */ /* 0x000fc60000000f00 */
[----:B--2---:R-:W2:Y:S04]  /*27c20*/  LDL R23, [R1+0x80] ;  /* 0x0000800001177983 */ /* 0x004ea80000100800 */
[----:B------:R-:W2:Y:S04]  /*27c30*/  LDL R24, [R1+0x84] ;  /* 0x0000840001187983 */ /* 0x000ea80000100800 */
[----:B------:R-:W2:Y:S04]  /*27c40*/  LDL R27, [R1+0x88] ;  /* 0x00008800011b7983 */ /* 0x000ea80000100800 */
[----:B------:R-:W2:Y:S04]  /*27c50*/  LDL R26, [R1+0x8c] ;  /* 0x00008c00011a7983 */ /* 0x000ea80000100800 */
[----:B------:R-:W2:Y:S04]  /*27c60*/  LDL R25, [R1+0x90] ;  /* 0x0000900001197983 */ /* 0x000ea80000100800 */
[----:B------:R-:W2:Y:S01]  /*27c70*/  LDL R3, [R1+0x94] ;  /* 0x0000940001037983 */ /* 0x000ea20000100800 */
[----:B------:R-:W-:-:S02]  /*27c80*/  @!P4 FMUL R2, R2, 16777216 ;  /* 0x4b8000000202c820 */ /* 0x000fc40000400000 */
[----:B------:R-:W-:Y:S02]  /*27c90*/  @!P4 FMUL R19, R19, 16777216 ;  /* 0x4b8000001313c820 */ /* 0x000fe40000400000 */
[----:B------:R-:W-:Y:S01]  /*27ca0*/  @!P4 FMUL R28, R28, 16777216 ;  /* 0x4b8000001c1cc820 */ /* 0x000fe20000400000 */
[----:B------:R0:W-:Y:S04]  /*27cb0*/  @!P4 STL [R1+0x20], R2 ;  /* 0x000020020100c387 */ /* 0x0001e80000100800 */
[----:B0-----:R-:W2:Y:S04]  /*27cc0*/  LDL.LU R2, [R1+0xd80] ;  /* 0x000d800001027983 */ /* 0x001ea80000300800 */
[----:B------:R0:W-:Y:S04]  /*27cd0*/  @!P4 STL [R1+0x24], R19 ;  /* 0x000024130100c387 */ /* 0x0001e80000100800 */
[----:B0-----:R-:W2:Y:S04]  /*27ce0*/  LDL.LU R19, [R1+0xd7c] ;  /* 0x000d7c0001137983 */ /* 0x001ea80000300800 */
[----:B------:R0:W-:Y:S04]  /*27cf0*/  @!P4 STL [R1+0x28], R28 ;  /* 0x0000281c0100c387 */ /* 0x0001e80000100800 */
[----:B0-----:R-:W2:Y:S01]  /*27d00*/  LDL.LU R28, [R1+0xd78] ;  /* 0x000d7800011c7983 */ /* 0x001ea20000300800 */
[----:B------:R-:W-:-:S02]  /*27d10*/  @!P4 FMUL R29, R29, 16777216 ;  /* 0x4b8000001d1dc820 */ /* 0x000fc40000400000 */
[----:B---3--:R-:W-:Y:S02]  /*27d20*/  @!P4 FMUL R0, R0, 16777216 ;  /* 0x4b8000000000c820 */ /* 0x008fe40000400000 */
[----:B----4-:R-:W-:-:S03]  /*27d30*/  @!P4 FMUL R4, R4, 16777216 ;  /* 0x4b8000000404c820 */ /* 0x010fc60000400000 */
[----:B------:R0:W-:Y:S01]  /*27d40*/  @!P4 STL [R1+0x2c], R0 ;  /* 0x00002c000100c387 */ /* 0x0001e20000100800 */
[----:B-----5:R-:W-:Y:S02]  /*27d50*/  @!P4 FMUL R5, R5, 16777216 ;  /* 0x4b8000000505c820 */ /* 0x020fe40000400000 */
        /* <DEDUP_REMOVED lines=44> */
[----:B--2---:R-:W-:-:S03]  /*28020*/  @!P4 FMUL R23, R23, 16777216 ;  /* 0x4b8000001717c820 */ /* 0x004fc60000400000 */
        /* <DEDUP_REMOVED lines=25> */
[----:B0-----:R-:W4:Y:S04]  /*281c0*/  LDL.LU R25, [R1+0xd14] ;  /* 0x000d140001197983 */ /* 0x001f280000300800 */
[----:B------:R0:W-:Y:S04]  /*281d0*/  @!P4 STL [R1+0x94], R3 ;  /* 0x000094030100c387 */ /* 0x0001e80000100800 */
[----:B0-----:R-:W4:Y:S01]  /*281e0*/  LDL.LU R3, [R1+0xd10] ;  /* 0x000d100001037983 */ /* 0x001f220000300800 */
[----:B---3--:R-:W-:-:S06]  /*281f0*/  @!P4 FMUL R29, R29, 16777216 ;  /* 0x4b8000001d1dc820 */ /* 0x008fcc0000400000 */
[----:B------:R-:W2:Y:S02]  /*28200*/  MUFU.RCP R29, R29 ;  /* 0x0000001d001d7308 */ /* 0x000ea40000001000 */
[----:B--2---:R-:W-:Y:S02]  /*28210*/  FMUL R26, R29, R26 ;  /* 0x0000001a1d1a7220 */ /* 0x004fe40000400000 */
[----:B----4-:R-:W-:-:S05]  /*28220*/  @!P4 FMUL R3, R3, 16777216 ;  /* 0x4b8000000303c820 */ /* 0x010fca0000400000 */
[----:B------:R0:W-:Y:S02]  /*28230*/  STL [R1+0x98], R3 ;  /* 0x0000980301007387 */ /* 0x0001e40000100800 */
[C---:B0-----:R-:W-:Y:S01]  /*28240*/  FMUL R3, R29.reuse, R25 ;  /* 0x000000191d037220 */ /* 0x041fe20000400000 */
[----:B------:R-:W-:Y:S02]  /*28250*/  MOV R25, R28 ;  /* 0x0000001c00197202 */ /* 0x000fe40000000f00 */
[----:B------:R-:W2:Y:S04]  /*28260*/  LDL.LU R28, [R1+0xd0c] ;  /* 0x000d0c00011c7983 */ /* 0x000ea80000300800 */
[----:B------:R0:W-:Y:S04]  /*28270*/  STL [R1+0xbe8], R3 ;  /* 0x000be80301007387 */ /* 0x0001e80000100800 */
[----:B0-----:R-:W3:Y:S04]  /*28280*/  LDL.LU R3, [R1] ;  /* 0x0000000001037983 */ /* 0x001ee80000300800 */
[----:B------:R0:W-:Y:S02]  /*28290*/  STL [R1+0x1c8], R26 ;  /* 0x0001c81a01007387 */ /* 0x0001e40000100800 */
[----:B0-----:R-:W-:Y:S01]  /*282a0*/  MOV R26, R2 ;  /* 0x00000002001a7202 */ /* 0x001fe20000000f00 */
[----:B------:R-:W-:Y:S01]  /*282b0*/  FMUL R2, R29, R27 ;  /* 0x0000001b1d027220 */ /* 0x000fe20000400000 */
[----:B------:R-:W-:-:S02]  /*282c0*/  MOV R27, R19 ;  /* 0x00000013001b7202 */ /* 0x000fc40000000f00 */
[----:B------:R-:W4:Y:S04]  /*282d0*/  LDL.LU R19, [R1+0xd08] ;  /* 0x000d080001137983 */ /* 0x000f280000300800 */
[----:B------:R0:W-:Y:S01]  /*282e0*/  STL [R1+0xbec], R2 ;  /* 0x000bec0201007387 */ /* 0x0001e20000100800 */
[C---:B------:R-:W-:Y:S02]  /*282f0*/  FMUL R23, R29.reuse, R23 ;  /* 0x000000171d177220 */ /* 0x040fe40000400000 */
[C---:B------:R-:W-:Y:S02]  /*28300*/  FMUL R22, R29.reuse, R22 ;  /* 0x000000161d167220 */ /* 0x040fe40000400000 */
[----:B0-----:R-:W-:-:S05]  /*28310*/  FMUL R2, R29, R24 ;  /* 0x000000181d027220 */ /* 0x001fca0000400000 */
[----:B------:R0:W-:Y:S01]  /*28320*/  STL [R1+0xbf0], R2 ;  /* 0x000bf00201007387 */ /* 0x0001e20000100800 */
[C---:B------:R-:W-:Y:S02]  /*28330*/  FMUL R20, R29.reuse, R20 ;  /* 0x000000141d147220 */ /* 0x040fe40000400000 */
[C---:B0-----:R-:W-:Y:S02]  /*28340*/  FMUL R2, R29.reuse, R21 ;  /* 0x000000151d027220 */ /* 0x041fe40000400000 */
[C---:B------:R-:W-:Y:S02]  /*28350*/  FMUL R17, R29.reuse, R17 ;  /* 0x000000111d117220 */ /* 0x040fe40000400000 */
[C---:B------:R-:W-:Y:S02]  /*28360*/  FMUL R15, R29.reuse, R15 ;  /* 0x0000000f1d0f7220 */ /* 0x040fe40000400000 */
[C---:B------:R-:W-:Y:S02]  /*28370*/  FMUL R14, R29.reuse, R14 ;  /* 0x0000000e1d0e7220 */ /* 0x040fe40000400000 */
[----:B------:R-:W-:-:S02]  /*28380*/  FMUL R12, R29, R12 ;  /* 0x0000000c1d0c7220 */ /* 0x000fc40000400000 */
[C---:B------:R-:W-:Y:S02]  /*28390*/  FMUL R11, R29.reuse, R11 ;  /* 0x0000000b1d0b7220 */ /* 0x040fe40000400000 */
[C---:B------:R-:W-:Y:S02]  /*283a0*/  FMUL R9, R29.reuse, R9 ;  /* 0x000000091d097220 */ /* 0x040fe40000400000 */
[----:B--2---:R-:W-:-:S05]  /*283b0*/  FMUL R28, R29, R28 ;  /* 0x0000001c1d1c7220 */ /* 0x004fca0000400000 */
[----:B------:R-:W-:Y:S04]  /*283c0*/  STL [R1+0x1b0], R28 ;  /* 0x0001b01c01007387 */ /* 0x000fe80000100800 */
[----:B------:R-:W-:Y:S04]  /*283d0*/  STL [R1+0x1a0], R23 ;  /* 0x0001a01701007387 */ /* 0x000fe80000100800 */
[----:B------:R-:W-:Y:S04]  /*283e0*/  STL [R1+0x198], R22 ;  /* 0x0001981601007387 */ /* 0x000fe80000100800 */
[----:B------:R0:W-:Y:S04]  /*283f0*/  STL [R1+0x194], R2 ;  /* 0x0001940201007387 */ /* 0x0001e80000100800 */
[----:B------:R-:W-:Y:S01]  /*28400*/  STL [R1+0x178], R20 ;  /* 0x0001781401007387 */ /* 0x000fe20000100800 */
[----:B0-----:R-:W-:-:S02]  /*28410*/  FMUL R2, R29, R18 ;  /* 0x000000121d027220 */ /* 0x001fc40000400000 */
[----:B----4-:R-:W-:-:S05]  /*28420*/  FMUL R19, R29, R19 ;  /* 0x000000131d137220 */ /* 0x010fca0000400000 */
[----:B------:R-:W-:Y:S04]  /*28430*/  STL [R1+0x174], R19 ;  /* 0x0001741301007387 */ /* 0x000fe80000100800 */
[----:B------:R0:W-:Y:S04]  /*28440*/  STL [R1+0x168], R2 ;  /* 0x0001680201007387 */ /* 0x0001e80000100800 */
[----:B------:R-:W-:Y:S01]  /*28450*/  STL [R1+0x164], R17 ;  /* 0x0001641101007387 */ /* 0x000fe20000100800 */
[----:B0-----:R-:W-:-:S05]  /*28460*/  FMUL R2, R29, R16 ;  /* 0x000000101d027220 */ /* 0x001fca0000400000 */
[----:B------:R0:W-:Y:S04]  /*28470*/  STL [R1+0x160], R2 ;  /* 0x0001600201007387 */ /* 0x0001e80000100800 */
[----:B------:R-:W-:Y:S01]  /*28480*/  STL [R1+0x15c], R15 ;  /* 0x00015c0f01007387 */ /* 0x000fe20000100800 */
[----:B0-----:R-:W-:-:S03]  /*28490*/  FMUL R2, R29, R13 ;  /* 0x0000000d1d027220 */ /* 0x001fc60000400000 */
[----:B------:R-:W-:Y:S04]  /*284a0*/  STL [R1+0x158], R14 ;  /* 0x0001580e01007387 */ /* 0x000fe80000100800 */
[----:B------:R0:W-:Y:S01]  /*284b0*/  STL [R1+0x154], R2 ;  /* 0x0001540201007387 */ /* 0x0001e20000100800 */
[----:B---3--:R-:W-:-:S03]  /*284c0*/  MOV R24, R3 ;  /* 0x0000000300187202 */ /* 0x008fc60000000f00 */
[----:B------:R-:W-:Y:S01]  /*284d0*/  STL [R1+0x13c], R12 ;  /* 0x00013c0c01007387 */ /* 0x000fe20000100800 */
[----:B0-----:R-:W-:-:S03]  /*284e0*/  FMUL R2, R29, R10 ;  /* 0x0000000a1d027220 */ /* 0x001fc60000400000 */
[----:B------:R-:W-:Y:S04]  /*284f0*/  STL [R1+0x138], R11 ;  /* 0x0001380b01007387 */ /* 0x000fe80000100800 */
[----:B------:R0:W-:Y:S04]  /*28500*/  STL [R1+0x134], R2 ;  /* 0x0001340201007387 */ /* 0x0001e80000100800 */
[----:B------:R-:W2:Y:S01]  /*28510*/  LDL.LU R3, [R1+0x4] ;  /* 0x0000040001037983 */ /* 0x000ea20000300800 */
[----:B0-----:R-:W-:-:S03]  /*28520*/  FMUL R2, R29, R8 ;  /* 0x000000081d027220 */ /* 0x001fc60000400000 */
[----:B------:R0:W-:Y:S04]  /*28530*/  STL [R1+0x130], R9 ;  /* 0x0001300901007387 */ /* 0x0001e80000100800 */
[----:B------:R1:W-:Y:S04]  /*28540*/  STL [R1+0x12c], R2 ;  /* 0x00012c0201007387 */ /* 0x0003e80000100800 */
[----:B------:R-:W3:Y:S04]  /*28550*/  LDL.LU R10, [R1+0x14] ;  /* 0x00001400010a7983 */ /* 0x000ee80000300800 */
        /* <DEDUP_REMOVED lines=8> */
[----:B0-----:R-:W-:-:S03]  /*285e0*/  MOV R9, R26 ;  /* 0x0000001a00097202 */ /* 0x001fc60000000f00 */
[----:B------:R-:W4:Y:S01]  /*285f0*/  LDL.LU R19, [R1+0x38] ;  /* 0x0000380001137983 */ /* 0x000f220000300800 */
[----:B------:R-:W-:-:S03]  /*28600*/  FMUL R26, R29, R7 ;  /* 0x000000071d1a7220 */ /* 0x000fc60000400000 */
[----:B------:R-:W4:Y:S01]  /*28610*/  LDL.LU R20, [R1+0x3c] ;  /* 0x00003c0001147983 */ /* 0x000f220000300800 */
[----:B------:R-:W-:-:S03]  /*28620*/  MOV R7, R25 ;  /* 0x0000001900077202 */ /* 0x000fc60000000f00 */
[----:B------:R-:W4:Y:S01]  /*28630*/  LDL.LU R21, [R1+0x40] ;  /* 0x0000400001157983 */ /* 0x000f220000300800 */
[----:B------:R-:W-:-:S03]  /*28640*/  FMUL R25, R29, R6 ;  /* 0x000000061d197220 */ /* 0x000fc60000400000 */
[----:B------:R-:W4:Y:S01]  /*28650*/  LDL.LU R22, [R1+0x44] ;  /* 0x0000440001167983 */ /* 0x000f220000300800 */
[----:B------:R-:W-:-:S03]  /*28660*/  IMAD.MOV.U32 R8, RZ, RZ, R27 ;  /* 0x000000ffff087224 */ /* 0x000fc600078e001b */
[----:B------:R-:W4:Y:S04]  /*28670*/  LDL.LU R23, [R1+0x48] ;  /* 0x0000480001177983 */ /* 0x000f280000300800 */
[----:B-1----:R-:W4:Y:S04]  /*28680*/  LDL.LU R2, [R1+0x4c] ;  /* 0x00004c0001027983 */ /* 0x002f280000300800 */
[----:B------:R-:W4:Y:S04]  /*28690*/  LDL.LU R28, [R1+0x50] ;  /* 0x00005000011c7983 */ /* 0x000f280000300800 */
[----:B------:R-:W4:Y:S04]  /*286a0*/  LDL.LU R27, [R1+0x54] ;  /* 0x00005400011b7983 */ /* 0x000f280000300800 */
[----:B------:R0:W-:Y:S04]  /*286b0*/  STL [R1+0x128], R26 ;  /* 0x0001281a01007387 */ /* 0x0001e80000100800 */
[----:B0-----:R-:W4:Y:S04]  /*286c0*/  LDL.LU R26, [R1+0x58] ;  /* 0x00005800011a7983 */ /* 0x001f280000300800 */
[----:B------:R0:W-:Y:S04]  /*286d0*/  STL [R1+0x124], R25 ;  /* 0x0001241901007387 */ /* 0x0001e80000100800 */
[----:B0-----:R-:W4:Y:S01]  /*286e0*/  LDL.LU R25, [R1+0x5c] ;  /* 0x00005c0001197983 */ /* 0x001f220000300800 */
[----:B-----5:R-:W-:-:S02]  /*286f0*/  FMUL R6, R29, R5 ;  /* 0x000000051d067220 */ /* 0x020fc40000400000 */
[C---:B------:R-:W-:Y:S02]  /*28700*/  FMUL R5, R29.reuse, R4 ;  /* 0x000000041d057220 */ /* 0x040fe40000400000 */
[C---:B------:R-:W-:Y:S01]  /*28710*/  FMUL R0, R29.reuse, R0 ;  /* 0x000000001d007220 */ /* 0x040fe20000400000 */
[----:B------:R-:W-:Y:S01]  /*28720*/  STL [R1+0x120], R6 ;  /* 0x0001200601007387 */ /* 0x000fe20000100800 */
[----:B------:R-:W-:-:S03]  /*28730*/  FMUL R4, R29, R24 ;  /* 0x000000181d047220 */ /* 0x000fc60000400000 */
[----:B------:R0:W-:Y:S04]  /*28740*/  STL [R1+0x11c], R5 ;  /* 0x00011c0501007387 */ /* 0x0001e80000100800 */
[----:B------:R-:W5:Y:S04]  /*28750*/  LDL.LU R24, [R1+0x60] ;  /* 0x0000600001187983 */ /* 0x000f680000300800 */
[----:B------:R-:W-:Y:S01]  /*28760*/  STL [R1+0x118], R0 ;  /* 0x0001180001007387 */ /* 0x000fe20000100800 */
[----:B0-----:R-:W-:-:S03]  /*28770*/  FMUL R5, R29, R7 ;  /* 0x000000071d057220 */ /* 0x001fc60000400000 */
[----:B------:R0:W-:Y:S02]  /*28780*/  STL [R1+0x114], R4 ;  /* 0x0001140401007387 */ /* 0x0001e40000100800 */
[C---:B0-----:R-:W-:Y:S02]  /*28790*/  FMUL R4, R29.reuse, R8 ;  /* 0x000000081d047220 */ /* 0x041fe40000400000 */
[C---:B--2---:R-:W-:Y:S02]  /*287a0*/  FMUL R0, R29.reuse, R3 ;  /* 0x000000031d007220 */ /* 0x044fe40000400000 */
[----:B------:R-:W2:Y:S04]  /*287b0*/  LDL.LU R3, [R1+0x64] ;  /* 0x0000640001037983 */ /* 0x000ea80000300800 */
[----:B------:R0:W-:Y:S04]  /*287c0*/  STL [R1+0x110], R0 ;  /* 0x0001100001007387 */ /* 0x0001e80000100800 */
[----:B------:R3:W-:Y:S01]  /*287d0*/  STL [R1+0x10c], R5 ;  /* 0x00010c0501007387 */ /* 0x0007e20000100800 */
[----:B0-----:R-:W-:-:S03]  /*287e0*/  FMUL R0, R29, R9 ;  /* 0x000000091d007220 */ /* 0x001fc60000400000 */
[----:B------:R4:W-:Y:S01]  /*287f0*/  STL [R1+0x108], R4 ;  /* 0x0001080401007387 */ /* 0x0009e20000100800 */
[----:B---3--:R-:W-:-:S03]  /*28800*/  FMUL R5, R29, R10 ;  /* 0x0000000a1d057220 */ /* 0x008fc60000400000 */
[----:B------:R0:W-:Y:S01]  /*28810*/  STL [R1+0x104], R0 ;  /* 0x0001040001007387 */ /* 0x0001e20000100800 */
[----:B----4-:R-:W-:-:S03]  /*28820*/  FMUL R4, R29, R11 ;  /* 0x0000000b1d047220 */ /* 0x010fc60000400000 */
[----:B------:R1:W-:Y:S01]  /*28830*/  STL [R1+0x100], R5 ;  /* 0x0001000501007387 */ /* 0x0003e20000100800 */
[----:B0-----:R-:W-:-:S03]  /*28840*/  FMUL R0, R29, R12 ;  /* 0x0000000c1d007220 */ /* 0x001fc60000400000 */
[----:B------:R0:W-:Y:S04]  /*28850*/  STL [R1+0xcc], R4 ;  /* 0x0000cc0401007387 */ /* 0x0001e80000100800 */
[----:B------:R3:W-:Y:S01]  /*28860*/  STL [R1+0xc8], R0 ;  /* 0x0000c80001007387 */ /* 0x0007e20000100800 */
[C---:B-1----:R-:W-:Y:S02]  /*28870*/  FMUL R5, R29.reuse, R13 ;  /* 0x0000000d1d057220 */ /* 0x042fe40000400000 */
[----:B0-----:R-:W-:-:S03]  /*28880*/  FMUL R4, R29, R14 ;  /* 0x0000000e1d047220 */ /* 0x001fc60000400000 */
[----:B------:R0:W-:Y:S01]  /*28890*/  STL [R1+0xc4], R5 ;  /* 0x0000c40501007387 */ /* 0x0001e20000100800 */
[----:B---3--:R-:W-:-:S03]  /*288a0*/  FMUL R0, R29, R15 ;  /* 0x0000000f1d007220 */ /* 0x008fc60000400000 */
[----:B------:R1:W-:Y:S04]  /*288b0*/  STL [R1+0xc0], R4 ;  /* 0x0000c00401007387 */ /* 0x0003e80000100800 */
[----:B------:R3:W-:Y:S01]  /*288c0*/  STL [R1+0x24], R0 ;  /* 0x0000240001007387 */ /* 0x0007e20000100800 */
[C---:B0-----:R-:W-:Y:S02]  /*288d0*/  FMUL R5, R29.reuse, R16 ;  /* 0x000000101d057220 */ /* 0x041fe40000400000 */
[----:B-1----:R-:W-:-:S03]  /*288e0*/  FMUL R4, R29, R17 ;  /* 0x000000111d047220 */ /* 0x002fc60000400000 */
        /* <DEDUP_REMOVED lines=8> */
[----:B------:R1:W-:Y:S01]  /*28970*/  STL [R1+0x10], R4 ;  /* 0x0000100401007387 */ /* 0x0003e20000100800 */
[----:B------:R-:W-:-:S03]  /*28980*/  FMUL R28, R29, R28 ;  /* 0x0000001c1d1c7220 */ /* 0x000fc60000400000 */
[----:B------:R3:W-:Y:S01]  /*28990*/  STL [R1+0xc], R0 ;  /* 0x00000c0001007387 */ /* 0x0007e20000100800 */
[C---:B0-----:R-:W-:Y:S02]  /*289a0*/  FMUL R5, R29.reuse, R22 ;  /* 0x000000161d057220 */ /* 0x041fe40000400000 */
[----:B-1----:R-:W-:-:S03]  /*289b0*/  FMUL R4, R29, R23 ;  /* 0x000000171d047220 */ /* 0x002fc60000400000 */
[----:B------:R-:W-:Y:S01]  /*289c0*/  STL [R1+0x8], R5 ;  /* 0x0000080501007387 */ /* 0x000fe20000100800 */
[C---:B------:R-:W-:Y:S02]  /*289d0*/  FMUL R27, R29.reuse, R27 ;  /* 0x0000001b1d1b7220 */ /* 0x040fe40000400000 */
[C---:B---3--:R-:W-:Y:S01]  /*289e0*/  FMUL R0, R29.reuse, R2 ;  /* 0x000000021d007220 */ /* 0x048fe20000400000 */
[----:B------:R-:W-:Y:S01]  /*289f0*/  STL [R1+0x4], R4 ;  /* 0x0000040401007387 */ /* 0x000fe20000100800 */
[----:B------:R-:W-:-:S03]  /*28a00*/  FMUL R26, R29, R26 ;  /* 0x0000001a1d1a7220 */ /* 0x000fc60000400000 */
[----:B------:R-:W-:Y:S04]  /*28a10*/  STL [R1+0xcd8], R28 ;  /* 0x000cd81c01007387 */ /* 0x000fe80000100800 */
[----:B------:R-:W-:Y:S04]  /*28a20*/  STL [R1], R0 ;  /* 0x0000000001007387 */ /* 0x000fe80000100800 */
[----:B------:R-:W-:Y:S01]  /*28a30*/  STL [R1+0xcdc], R27 ;  /* 0x000cdc1b01007387 */ /* 0x000fe20000100800 */
[----:B------:R-:W-:-:S03]  /*28a40*/  FMUL R25, R29, R25 ;  /* 0x000000191d197220 */ /* 0x000fc60000400000 */
[----:B------:R-:W-:Y:S04]  /*28a50*/  STL [R1+0xce0], R26 ;  /* 0x000ce01a01007387 */ /* 0x000fe80000100800 */
[----:B------:R0:W-:Y:S04]  /*28a60*/  STL [R1+0xce4], R25 ;  /* 0x000ce41901007387 */ /* 0x0001e80000100800 */
[----:B0-----:R-:W3:Y:S01]  /*28a70*/  LDL.LU R25, [R1+0xbc] ;  /* 0x0000bc0001197983 */ /* 0x001ee20000300800 */
[----:B-----5:R-:W-:-:S03]  /*28a80*/  FMUL R14, R29, R24 ;  /* 0x000000181d0e7220 */ /* 0x020fc60000400000 */
[----:B---3--:R-:W-:Y:S04]  /*28a90*/  STL [R1+0xcf4], R25 ;  /* 0x000cf41901007387 */ /* 0x008fe80000100800 */
[----:B------:R-:W-:Y:S04]  /*28aa0*/  STL [R1+0xce8], R14 ;  /* 0x000ce80e01007387 */ /* 0x000fe80000100800 */
[----:B------:R-:W3:Y:S04]  /*28ab0*/  LDL.LU R13, [R1+0x68] ;  /* 0x00006800010d7983 */ /* 0x000ee80000300800 */
[----:B------:R-:W4:Y:S04]  /*28ac0*/  LDL.LU R15, [R1+0x6c] ;  /* 0x00006c00010f7983 */ /* 0x000f280000300800 */
        /* <DEDUP_REMOVED lines=10> */
[----:B--2---:R0:W-:Y:S04]  /*28b70*/  STL [R1+0xcfc], R10 ;  /* 0x000cfc0a01007387 */ /* 0x0041e80000100800 */
[----:B0-----:R-:W2:Y:S04]  /*28b80*/  LDL.LU R10, [R1+0xac] ;  /* 0x0000ac00010a7983 */ /* 0x001ea80000300800 */
[----:B--2---:R0:W-:Y:S04]  /*28b90*/  STL [R1+0xd00], R10 ;  /* 0x000d000a01007387 */ /* 0x0041e80000100800 */
[----:B0-----:R-:W2:Y:S04]  /*28ba0*/  LDL.LU R10, [R1+0xa0] ;  /* 0x0000a000010a7983 */ /* 0x001ea80000300800 */
[----:B--2---:R0:W-:Y:S04]  /*28bb0*/  STL [R1+0xd04], R10 ;  /* 0x000d040a01007387 */ /* 0x0041e80000100800 */
[----:B0-----:R-:W2:Y:S04]  /*28bc0*/  LDL.LU R10, [R1+0x88] ;  /* 0x00008800010a7983 */ /* 0x001ea80000300800 */
[----:B------:R-:W2:Y:S01]  /*28bd0*/  LDL.LU R25, [R1+0xd0] ;  /* 0x0000d00001197983 */ /* 0x000ea20000300800 */
[----:B------:R-:W-:-:S03]  /*28be0*/  FMUL R0, R29, R3 ;  /* 0x000000031d007220 */ /* 0x000fc60000400000 */
[----:B--2---:R0:W-:Y:S04]  /*28bf0*/  STL [R1+0xcf8], R25 ;  /* 0x000cf81901007387 */ /* 0x0041e80000100800 */
[----:B0-----:R-:W2:Y:S04]  /*28c00*/  LDL.LU R25, [R1+0xb4] ;  /* 0x0000b40001197983 */ /* 0x001ea80000300800 */
[----:B------:R-:W2:Y:S04]  /*28c10*/  LDL.LU R16, [R1+0x19c] ;  /* 0x00019c0001107983 */ /* 0x000ea80000300800 */
[----:B------:R0:W-:Y:S04]  /*28c20*/  STL [R1+0xcec], R0 ;  /* 0x000cec0001007387 */ /* 0x0001e80000100800 */
[----:B0-----:R-:W2:Y:S01]  /*28c30*/  LDL.LU R0, [R1+0x2b0] ;  /* 0x0002b00001007983 */ /* 0x001ea20000300800 */
[----:B------:R-:W-:-:S02]  /*28c40*/  FMUL R4, R29, R4 ;  /* 0x000000041d047220 */ /* 0x000fc40000400000 */
[C---:B------:R-:W-:Y:S02]  /*28c50*/  FMUL R8, R29.reuse, R8 ;  /* 0x000000081d087220 */ /* 0x040fe40000400000 */
[C---:B---3--:R-:W-:Y:S02]  /*28c60*/  FMUL R13, R29.reuse, R13 ;  /* 0x0000000d1d0d7220 */ /* 0x048fe40000400000 */
[C---:B----4-:R-:W-:Y:S02]  /*28c70*/  FMUL R15, R29.reuse, R15 ;  /* 0x0000000f1d0f7220 */ /* 0x050fe40000400000 */
[C---:B-----5:R-:W-:Y:S02]  /*28c80*/  FMUL R12, R29.reuse, R12 ;  /* 0x0000000c1d0c7220 */ /* 0x060fe40000400000 */
[C---:B------:R-:W-:Y:S02]  /*28c90*/  FMUL R24, R29.reuse, R24 ;  /* 0x000000181d187220 */ /* 0x040fe40000400000 */
[----:B------:R-:W-:-:S02]  /*28ca0*/  FMUL R7, R29, R7 ;  /* 0x000000071d077220 */ /* 0x000fc40000400000 */
[C---:B------:R-:W-:Y:S02]  /*28cb0*/  FMUL R11, R29.reuse, R11 ;  /* 0x0000000b1d0b7220 */ /* 0x040fe40000400000 */
[C---:B------:R-:W-:Y:S02]  /*28cc0*/  FMUL R5, R29.reuse, R5 ;  /* 0x000000051d057220 */ /* 0x040fe40000400000 */
[C---:B------:R-:W-:Y:S02]  /*28cd0*/  FMUL R9, R29.reuse, R9 ;  /* 0x000000091d097220 */ /* 0x040fe40000400000 */
[C---:B------:R-:W-:Y:S01]  /*28ce0*/  FMUL R6, R29.reuse, R6 ;  /* 0x000000061d067220 */ /* 0x040fe20000400000 */
[----:B------:R-:W-:Y:S01]  /*28cf0*/  F2FP.PACK_AB R4, R4, R8 ;  /* 0x000000080404723e */ /* 0x000fe200000000ff */
[----:B------:R-:W-:Y:S01]  /*28d00*/  FMUL R29, R29, R10 ;  /* 0x0000000a1d1d7220 */ /* 0x000fe20000400000 */
[----:B--2---:R0:W-:Y:S04]  /*28d10*/  STL [R1+0xcf0], R0 ;  /* 0x000cf00001007387 */ /* 0x0041e80000100800 */
[----:B0-----:R-:W2:Y:S04]  /*28d20*/  LDL.LU R0, [R1+0x1a4] ;  /* 0x0001a40001007983 */ /* 0x001ea80000300800 */
[----:B------:R-:W3:Y:S04]  /*28d30*/  LDL.LU R20, [R1+0x2a8] ;  /* 0x0002a80001147983 */ /* 0x000ee80000300800 */
[----:B------:R-:W4:Y:S04]  /*28d40*/  LDL.LU R17, [R1+0x1ac] ;  /* 0x0001ac0001117983 */ /* 0x000f280000300800 */
[----:B------:R-:W5:Y:S04]  /*28d50*/  LDL.LU R26, [R1+0x2c8] ;  /* 0x0002c800011a7983 */ /* 0x000f680000300800 */
        /* <DEDUP_REMOVED lines=9> */
[----:B------:R-:W2:Y:S04]  /*28df0*/  LDL R14, [R1+0x70] ;  /* 0x00007000010e7983 */ /* 0x000ea80000100800 */
[----:B------:R-:W2:Y:S04]  /*28e00*/  LDL.LU R10, [R1+0xd04] ;  /* 0x000d0400010a7983 */ /* 0x000ea80000300800 */
[----:B------:R-:W2:Y:S01]  /*28e10*/  LDL.LU R8, [R1+0x9c] ;  /* 0x00009c0001087983 */ /* 0x000ea20000300800 */
[----:B------:R-:W-:-:S02]  /*28e20*/  F2FP.PACK_AB R5, R5, R9 ;  /* 0x000000090505723e */ /* 0x000fc400000000ff */
[----:B--2---:R-:W-:Y:S02]  /*28e30*/  F2FP.PACK_AB R8, R10, R8 ;  /* 0x000000080a08723e */ /* 0x004fe400000000ff */
[----:B------:R-:W2:Y:S04]  /*28e40*/  LDL.LU R10, [R1+0xd00] ;  /* 0x000d0000010a7983 */ /* 0x000ea80000300800 */
[----:B------:R-:W2:Y:S02]  /*28e50*/  LDL.LU R9, [R1+0xa8] ;  /* 0x0000a80001097983 */ /* 0x000ea40000300800 */
[----:B--2---:R-:W-:Y:S02]  /*28e60*/  F2FP.PACK_AB R9, R10, R9 ;  /* 0x000000090a09723e */ /* 0x004fe400000000ff */
[----:B------:R-:W2:Y:S01]  /*28e70*/  LDL.LU R10, [R1+0xcfc] ;  /* 0x000cfc00010a7983 */ /* 0x000ea20000300800 */
[----:B------:R-:W-:-:S02]  /*28e80*/  F2FP.PACK_AB R6, R6, R29 ;  /* 0x0000001d0606723e */ /* 0x000fc400000000ff */
[----:B------:R-:W-:Y:S01]  /*28e90*/  F2FP.PACK_AB R7, R7, R11 ;  /* 0x0000000b0707723e */ /* 0x000fe200000000ff */
[----:B------:R-:W4:Y:S01]  /*28ea0*/  LDL.LU R29, [R1+0x1b4] ;  /* 0x0001b400011d7983 */ /* 0x000f220000300800 */
[----:B--2---:R-:W-:-:S03]  /*28eb0*/  F2FP.PACK_AB R10, R25, R10 ;  /* 0x0000000a190a723e */ /* 0x004fc600000000ff */
[----:B------:R-:W2:Y:S04]  /*28ec0*/  LDL.LU R25, [R1+0xcf8] ;  /* 0x000cf80001197983 */ /* 0x000ea80000300800 */
[----:B------:R-:W2:Y:S01]  /*28ed0*/  LDL.LU R11, [R1+0xb8] ;  /* 0x0000b800010b7983 */ /* 0x000ea20000300800 */
[----:B------:R-:W-:Y:S02]  /*28ee0*/  F2FP.PACK_AB R16, R0, R16 ;  /* 0x000000100010723e */ /* 0x000fe400000000ff */
[----:B--2---:R-:W-:Y:S02]  /*28ef0*/  F2FP.PACK_AB R11, R25, R11 ;  /* 0x0000000b190b723e */ /* 0x004fe400000000ff */
[----:B------:R-:W2:Y:S04]  /*28f00*/  LDL.LU R25, [R1+0xcf4] ;  /* 0x000cf40001197983 */ /* 0x000ea80000300800 */
[----:B------:R-:W3:Y:S01]  /*28f10*/  LDL.LU R0, [R1+0xcf0] ;  /* 0x000cf00001007983 */ /* 0x000ee20000300800 */
[----:B-----5:R-:W-:-:S02]  /*28f20*/  F2FP.PACK_AB R21, R26, R21 ;  /* 0x000000151a15723e */ /* 0x020fc400000000ff */
[----:B------:R-:W-:Y:S02]  /*28f30*/  F2FP.PACK_AB R18, R27, R18 ;  /* 0x000000121b12723e */ /* 0x000fe400000000ff */
[----:B------:R-:W-:Y:S02]  /*28f40*/  F2FP.PACK_AB R22, R28, R22 ;  /* 0x000000161c16723e */ /* 0x000fe400000000ff */
[----:B------:R-:W-:Y:S02]  /*28f50*/  F2FP.PACK_AB R19, R19, R23 ;  /* 0x000000171313723e */ /* 0x000fe400000000ff */
[----:B------:R-:W-:Y:S02]  /*28f60*/  F2FP.PACK_AB R23, R2, R3 ;  /* 0x000000030217723e */ /* 0x000fe400000000ff */
[----:B----4-:R-:W-:Y:S02]  /*28f70*/  F2FP.PACK_AB R17, R29, R17 ;  /* 0x000000111d11723e */ /* 0x010fe400000000ff */
[----:B---3--:R-:W-:-:S02]  /*28f80*/  F2FP.PACK_AB R20, R0, R20 ;  /* 0x000000140014723e */ /* 0x008fc400000000ff */
[----:B------:R-:W3:Y:S04]  /*28f90*/  LDL.LU R0, [R1+0xcec] ;  /* 0x000cec0001007983 */ /* 0x000ee80000300800 */
[----:B------:R-:W4:Y:S01]  /*28fa0*/  LDL R26, [R1+0x6c0] ;  /* 0x0006c000011a7983 */ /* 0x000f220000100800 */
[----:B--2---:R-:W-:-:S03]  /*28fb0*/  ISETP.GE.U32.AND P4, PT, R25, 0x7f800000, PT ;  /* 0x7f8000001900780c */ /* 0x004fc60003f86070 */
[----:B------:R-:W2:Y:S04]  /*28fc0*/  LDL.LU R27, [R1+0xd8] ;  /* 0x0000d800011b7983 */ /* 0x000ea80000300800 */
[----:B------:R-:W5:Y:S04]  /*28fd0*/  LDL.LU R28, [R1+0xe0] ;  /* 0x0000e000011c7983 */ /* 0x000f680000300800 */
[----:B------:R-:W2:Y:S04]  /*28fe0*/  LDL.LU R2, [R1+0x2f8] ;  /* 0x0002f80001027983 */ /* 0x000ea80000300800 */
[----:B------:R-:W2:Y:S04]  /*28ff0*/  LDL.LU R29, [R1+0x31c] ;  /* 0x00031c00011d7983 */ /* 0x000ea80000300800 */
[----:B------:R-:W2:Y:S04]  /*29000*/  LDL.LU R3, [R1+0x318] ;  /* 0x0003180001037983 */ /* 0x000ea80000300800 */
[----:B------:R0:W-:Y:S04]  /*29010*/  STS.128 [R14], R4 ;  /* 0x000000040e007388 */ /* 0x0001e80000000c00 */
[----:B------:R1:W-:Y:S04]  /*29020*/  STS.128 [R14+0x80], R8 ;  /* 0x000080080e007388 */ /* 0x0003e80000000c00 */
[----:B------:R1:W-:Y:S04]  /*29030*/  STS.128 [R14+0x800], R16 ;  /* 0x000800100e007388 */ /* 0x0003e80000000c00 */
[----:B0-----:R-:W5:Y:S04]  /*29040*/  LDL.LU R5, [R1+0xdc] ;  /* 0x0000dc0001057983 */ /* 0x001f680000300800 */
[----:B------:R-:W2:Y:S04]  /*29050*/  LDL.LU R6, [R1+0xe4] ;  /* 0x0000e40001067983 */ /* 0x000ea80000300800 */
[----:B------:R-:W2:Y:S04]  /*29060*/  LDL.LU R7, [R1+0xec] ;  /* 0x0000ec0001077983 */ /* 0x000ea80000300800 */
[----:B-1----:R-:W2:Y:S01]  /*29070*/  LDL.LU R8, [R1+0x1f4] ;  /* 0x0001f40001087983 */ /* 0x002ea20000300800 */
[----:B------:R-:W-:-:S03]  /*29080*/  @P4 MOV R4, 0x7f800000 ;  /* 0x7f80000000044802 */ /* 0x000fc60000000f00 */
[----:B------:R-:W2:Y:S04]  /*29090*/  LDL.LU R9, [R1+0x1fc] ;  /* 0x0001fc0001097983 */ /* 0x000ea80000300800 */
[----:B------:R-:W2:Y:S04]  /*290a0*/  LDL.LU R10, [R1+0x204] ;  /* 0x00020400010a7983 */ /* 0x000ea80000300800 */
[----:B------:R-:W2:Y:S04]  /*290b0*/  LDL.LU R11, [R1+0x20c] ;  /* 0x00020c00010b7983 */ /* 0x000ea80000300800 */
[----:B------:R-:W2:Y:S04]  /*290c0*/  LDL.LU R16, [R1+0x2fc] ;  /* 0x0002fc0001107983 */ /* 0x000ea80000300800 */
[----:B------:R-:W2:Y:S04]  /*290d0*/  LDL.LU R17, [R1+0x308] ;  /* 0x0003080001117983 */ /* 0x000ea80000300800 */
[----:B------:R-:W2:Y:S04]  /*290e0*/  LDL.LU R18, [R1+0x310] ;  /* 0x0003100001127983 */ /* 0x000ea80000300800 */
[----:B------:R-:W2:Y:S04]  /*290f0*/  LDL.LU R19, [R1+0x210] ;  /* 0x0002100001137983 */ /* 0x000ea80000300800 */
[----:B------:R0:W-:Y:S01]  /*29100*/  STS.128 [R14+0x880], R20 ;  /* 0x000880140e007388 */ /* 0x0001e20000000c00 */
[----:B------:R-:W-:-:S03]  /*29110*/  FSETP.NEU.AND P0, PT, R25, RZ, PT ;  /* 0x000000ff1900720b */ /* 0x000fc60003f0d000 */
[----:B0-----:R-:W3:Y:S04]  /*29120*/  LDL.LU R14, [R1+0xce8] ;  /* 0x000ce800010e7983 */ /* 0x001ee80000300800 */
[----:B------:R-:W2:Y:S04]  /*29130*/  LDL.LU R22, [R1+0x1f8] ;  /* 0x0001f80001167983 */ /* 0x000ea80000300800 */
[----:B------:R-:W2:Y:S04]  /*29140*/  LDL.LU R20, [R1+0x30c] ;  /* 0x00030c0001147983 */ /* 0x000ea80000300800 */
[----:B------:R-:W2:Y:S04]  /*29150*/  LDL.LU R21, [R1+0x208] ;  /* 0x0002080001157983 */ /* 0x000ea80000300800 */
[----:B------:R-:W2:Y:S01]  /*29160*/  LDL.LU R23, [R1+0x314] ;  /* 0x0003140001177983 */ /* 0x000ea20000300800 */
[----:B----4-:R-:W-:-:S03]  /*29170*/  @P4 FFMA.FTZ R26, R25, R4, +INF ;  /* 0x7f800000191a4423 */ /* 0x010fc60000010004 */
[----:B------:R-:W4:Y:S04]  /*29180*/  LDL.LU R25, [R1+0xce4] ;  /* 0x000ce40001197983 */ /* 0x000f280000300800 */
[----:B------:R0:W-:Y:S04]  /*29190*/  @P4 STL [R1+0x6c0], R26 ;  /* 0x0006c01a01004387 */ /* 0x0001e80000100800 */
[----:B0-----:R-:W4:Y:S04]  /*291a0*/  LDL.LU R26, [R1+0xce0] ;  /* 0x000ce000011a7983 */ /* 0x001f280000300800 */
[----:B------:R-:W4:Y:S01]  /*291b0*/  LDL.LU R4, [R1+0xd4] ;  /* 0x0000d40001047983 */ /* 0x000f220000300800 */
[----:B------:R-:W-:-:S02]  /*291c0*/  F2FP.PACK_AB R12, R12, R24 ;  /* 0x000000180c0c723e */ /* 0x000fc400000000ff */
[----:B------:R-:W-:Y:S01]  /*291d0*/  F2FP.PACK_AB R13, R13, R15 ;  /* 0x0000000f0d0d723e */ /* 0x000fe200000000ff */
[----:B------:R-:W4:Y:S01]  /*291e0*/  LDL.LU R24, [R1+0x200] ;  /* 0x0002000001187983 */ /* 0x000f220000300800 */
[----:B-----5:R-:W-:Y:S02]  /*291f0*/  F2FP.PACK_AB R5, R28, R5 ;  /* 0x000000051c05723e */ /* 0x020fe400000000ff */
[----:B---3--:R-:W-:Y:S02]  /*29200*/  F2FP.PACK_AB R14, R14, R0 ;  /* 0x000000000e0e723e */ /* 0x008fe400000000ff */
[----:B--2---:R-:W-:Y:S02]  /*29210*/  F2FP.PACK_AB R16, R16, R2 ;  /* 0x000000021010723e */ /* 0x004fe400000000ff */
[----:B------:R-:W-:Y:S01]  /*29220*/  F2FP.PACK_AB R11, R19, R11 ;  /* 0x0000000b130b723e */ /* 0x000fe200000000ff */
[----:B------:R-:W-:Y:S01]  /*29230*/  BAR.SYNC.DEFER_BLOCKING 0x0 ;  /* 0x0000000000007b1d */ /* 0x000fe20000010000 */
[----:B----4-:R-:W-:-:S05]  /*29240*/  F2FP.PACK_AB R4, R27, R4 ;  /* 0x000000041b04723e */ /* 0x010fca00000000ff */
[----:B------:R-:W2:Y:S04]  /*29250*/  LDL.LU R27, [R1+0xcdc] ;  /* 0x000cdc00011b7983 */ /* 0x000ea80000300800 */
[----:B------:R-:W3:Y:S04]  /*29260*/  LDL.LU R15, [R1+0xe8] ;  /* 0x0000e800010f7983 */ /* 0x000ee80000300800 */
[----:B------:R-:W2:Y:S04]  /*29270*/  LDL.LU R28, [R1+0xcd8] ;  /* 0x000cd800011c7983 */ /* 0x000ea80000300800 */
[----:B------:R0:W-:Y:S04]  /*29280*/  STL [R1+0xc08], R0 ;  /* 0x000c080001007387 */ /* 0x0001e80000100800 */
[----:B0-----:R-:W4:Y:S01]  /*29290*/  LDL.LU R0, [R1+0xf0] ;  /* 0x0000f00001007983 */ /* 0x001f220000300800 */
[----:B------:R-:W-:-:S03]  /*292a0*/  F2FP.PACK_AB R8, R22, R8 ;  /* 0x000000081608723e */ /* 0x000fc600000000ff */
[----:B------:R-:W0:Y:S04]  /*292b0*/  S2R R2, SR_TID.X ;  /* 0x0000000000027919 */ /* 0x000e280000002100 */
[----:B------:R-:W1:Y:S01]  /*292c0*/  S2R R22, SR_TID.X ;  /* 0x0000000000167919 */ /* 0x000e620000002100 */
[----:B------:R-:W-:Y:S02]  /*292d0*/  F2FP.PACK_AB R17, R20, R17 ;  /* 0x000000111411723e */ /* 0x000fe400000000ff */
[----:B------:R-:W-:Y:S02]  /*292e0*/  F2FP.PACK_AB R10, R21, R10 ;  /* 0x0000000a150a723e */ /* 0x000fe400000000ff */
[----:B------:R-:W-:Y:S02]  /*292f0*/  F2FP.PACK_AB R18, R23, R18 ;  /* 0x000000121712723e */ /* 0x000fe400000000ff */
[----:B-1----:R-:W-:-:S02]  /*29300*/  LOP3.LUT R20, R22, 0xff, RZ, 0xc0, !PT ;  /* 0x000000ff16147812 */ /* 0x002fc400078ec0ff */
[----:B------:R-:W-:Y:S02]  /*29310*/  F2FP.PACK_AB R19, R29, R3 ;  /* 0x000000031d13723e */ /* 0x000fe400000000ff */
[----:B----4-:R-:W-:Y:S02]  /*29320*/  F2FP.PACK_AB R7, R0, R7 ;  /* 0x000000070007723e */ /* 0x010fe400000000ff */
[----:B0-----:R-:W-:-:S04]  /*29330*/  SHF.L.U32 R0, R2, 0xb, RZ ;  /* 0x0000000b02007819 */ /* 0x001fc800000006ff */
[----:B------:R-:W-:-:S04]  /*29340*/  LOP3.LUT R0, R0, 0x3000, RZ, 0xc0, !PT ;  /* 0x0000300000007812 */ /* 0x000fc800078ec0ff */
[----:B------:R-:W-:-:S05]  /*29350*/  LEA R0, R20, R0, 0x4 ;  /* 0x0000000014007211 */ /* 0x000fca00078e20ff */
[----:B------:R-:W0:Y:S01]  /*29360*/  LDS.128 R20, [R0] ;  /* 0x0000000000147984 */ /* 0x000e220000000c00 */
[----:B---3--:R-:W-:Y:S02]  /*29370*/  F2FP.PACK_AB R6, R15, R6 ;  /* 0x000000060f06723e */ /* 0x008fe400000000ff */
[----:B------:R-:W-:Y:S02]  /*29380*/  F2FP.PACK_AB R15, R26, R25 ;  /* 0x000000191a0f723e */ /* 0x000fe400000000ff */
[----:B------:R-:W-:-:S03]  /*29390*/  LOP3.LUT R3, R0, 0x20, RZ, 0x3c, !PT ;  /* 0x0000002000037812 */ /* 0x000fc600078e3cff */
[----:B------:R-:W-:Y:S04]  /*293a0*/  STL.64 [R1+0xcd0], R14 ;  /* 0x000cd00e01007387 */ /* 0x000fe80000100a00 */
[----:B------:R-:W-:Y:S04]  /*293b0*/  STL.64 [R1+0xcc8], R12 ;  /* 0x000cc80c01007387 */ /* 0x000fe80000100a00 */
[----:B------:R-:W-:Y:S01]  /*293c0*/  STL [R1+0xcb0], R2 ;  /* 0x000cb00201007387 */ /* 0x000fe20000100800 */
[----:B0-----:R-:W-:-:S03]  /*293d0*/  MOV R29, R23 ;  /* 0x00000017001d7202 */ /* 0x001fc60000000f00 */
[----:B------:R-:W-:Y:S04]  /*293e0*/  STL.64 [R1+0x40], R20 ;  /* 0x0000401401007387 */ /* 0x000fe80000100a00 */
[----:B------:R-:W-:Y:S04]  /*293f0*/  STL [R1+0x48], R22 ;  /* 0x0000481601007387 */ /* 0x000fe80000100800 */
[----:B------:R-:W-:Y:S04]  /*29400*/  STL [R1+0xbb0], R29 ;  /* 0x000bb01d01007387 */ /* 0x000fe80000100800 */
[----:B------:R0:W1:Y:S04]  /*29410*/  LDS.128 R20, [R3] ;  /* 0x0000000003147984 */ /* 0x0000680000000c00 */
[----:B0-----:R-:W3:Y:S01]  /*29420*/  LDL.LU R3, [R1+0x35c] ;  /* 0x00035c0001037983 */ /* 0x001ee20000300800 */
[----:B------:R-:W-:-:S02]  /*29430*/  LOP3.LUT R2, R0, 0x40, RZ, 0x3c, !PT ;  /* 0x0000004000027812 */ /* 0x000fc400078e3cff */
[----:B------:R-:W-:Y:S01]  /*29440*/  F2FP.PACK_AB R9, R24, R9 ;  /* 0x000000091809723e */ /* 0x000fe200000000ff */
[----:B---3--:R-:W-:Y:S04]  /*29450*/  STL [R1+0xcb4], R3 ;  /* 0x000cb40301007387 */ /* 0x008fe80000100800 */
[----:B-1----:R-:W-:Y:S04]  /*29460*/  STL.64 [R1+0x60], R20 ;  /* 0x0000601401007387 */ /* 0x002fe80000100a00 */
[----:B------:R-:W-:Y:S04]  /*29470*/  STL.64 [R1+0x68], R22 ;  /* 0x0000681601007387 */ /* 0x000fe80000100a00 */
[----:B------:R-:W0:Y:S04]  /*29480*/  LDS.128 R20, [R2] ;  /* 0x0000000002147984 */ /* 0x000e280000000c00 */
[----:B0-----:R0:W-:Y:S04]  /*29490*/  STL.64 [R1+0x50], R20 ;  /* 0x0000501401007387 */ /* 0x0011e80000100a00 */
[----:B------:R-:W-:Y:S04]  /*294a0*/  STL [R1+0x5c], R23 ;  /* 0x00005c1701007387 */ /* 0x000fe80000100800 */
[----:B------:R-:W3:Y:S04]  /*294b0*/  LDL.LU R24, [R1+0xf4] ;  /* 0x0000f40001187983 */ /* 0x000ee80000300800 */
[----:B0-----:R-:W4:Y:S04]  /*294c0*/  LDL.LU R21, [R1] ;  /* 0x0000000001157983 */ /* 0x001f280000300800 */
[----:B----4-:R0:W-:Y:S04]  /*294d0*/  STL [R1+0xcc0], R21 ;  /* 0x000cc01501007387 */ /* 0x0101e80000100800 */
[----:B0-----:R-:W3:Y:S04]  /*294e0*/  LDL.LU R21, [R1+0xf8] ;  /* 0x0000f80001157983 */ /* 0x001ee80000300800 */
[----:B------:R-:W4:Y:S01]  /*294f0*/  LDL.LU R25, [R1+0xfc] ;  /* 0x0000fc0001197983 */ /* 0x000f220000300800 */
[----:B------:R-:W-:-:S06]  /*29500*/  LOP3.LUT R12, R0, 0x60, RZ, 0x3c, !PT ;  /* 0x00000060000c7812 */ /* 0x000fcc00078e3cff */
[----:B------:R-:W0:Y:S01]  /*29510*/  LDS.128 R12, [R12] ;  /* 0x000000000c0c7984 */ /* 0x000e220000000c00 */
[----:B------:R-:W-:Y:S01]  /*29520*/  IMAD.MOV.U32 R29, RZ, RZ, R22 ;  /* 0x000000ffff1d7224 */ /* 0x000fe200078e0016 */
[----:B--2---:R-:W-:Y:S02]  /*29530*/  F2FP.PACK_AB R20, R28, R27 ;  /* 0x0000001b1c14723e */ /* 0x004fe400000000ff */
[----:B------:R-:W-:Y:S06]  /*29540*/  BAR.SYNC.DEFER_BLOCKING 0x0 ;  /* 0x0000000000007b1d */ /* 0x000fec0000010000 */
[----:B----4-:R1:W-:Y:S04]  /*29550*/  STL [R1+0xcbc], R25 ;  /* 0x000cbc1901007387 */ /* 0x0103e80000100800 */
[----:B-1----:R-:W2:Y:S04]  /*29560*/  LDL.LU R25, [R1+0x4] ;  /* 0x0000040001197983 */ /* 0x002ea80000300800 */
[----:B------:R-:W4:Y:S04]  /*29570*/  LDL.LU R3, [R1+0xc] ;  /* 0x00000c0001037983 */ /* 0x000f280000300800 */
[----:B----4-:R1:W-:Y:S04]  /*29580*/  STL [R1+0xcb8], R3 ;  /* 0x000cb80301007387 */ /* 0x0103e80000100800 */
[----:B-1----:R-:W4:Y:S04]  /*29590*/  LDL.LU R3, [R1+0x140] ;  /* 0x0001400001037983 */ /* 0x002f280000300800 */
[----:B------:R-:W5:Y:S04]  /*295a0*/  LDL.LU R22, [R1+0x8] ;  /* 0x0000080001167983 */ /* 0x000f680000300800 */
[----:B------:R-:W2:Y:S04]  /*295b0*/  LDL.LU R2, [R1+0x148] ;  /* 0x0001480001027983 */ /* 0x000ea80000300800 */
[----:B------:R-:W2:Y:S04]  /*295c0*/  LDL.LU R26, [R1+0x144] ;  /* 0x00014400011a7983 */ /* 0x000ea80000300800 */
[----:B------:R-:W2:Y:S04]  /*295d0*/  LDL.LU R23, [R1+0x10] ;  /* 0x0000100001177983 */ /* 0x000ea80000300800 */
[----:B------:R1:W-:Y:S04]  /*295e0*/  STL [R1+0xbb4], R29 ;  /* 0x000bb41d01007387 */ /* 0x0003e80000100800 */
[----:B-1----:R-:W2:Y:S04]  /*295f0*/  LDL.LU R29, [R1+0x70] ;  /* 0x00007000011d7983 */ /* 0x002ea80000300800 */
[----:B0-----:R-:W-:Y:S04]  /*29600*/  STL.64 [R1+0x30], R12 ;  /* 0x0000300c01007387 */ /* 0x001fe80000100a00 */
[----:B------:R0:W-:Y:S04]  /*29610*/  STL.64 [R1+0x38], R14 ;  /* 0x0000380e01007387 */ /* 0x0001e80000100a00 */
[----:B0-----:R-:W2:Y:S04]  /*29620*/  LDL.LU.64 R14, [R1+0xcd0] ;  /* 0x000cd000010e7983 */ /* 0x001ea80000300a00 */
[----:B------:R-:W2:Y:S01]  /*29630*/  LDL.LU.64 R12, [R1+0xcc8] ;  /* 0x000cc800010c7983 */ /* 0x000ea20000300a00 */
[----:B---3--:R-:W-:-:S03]  /*29640*/  F2FP.PACK_AB R24, R21, R24 ;  /* 0x000000181518723e */ /* 0x008fc600000000ff */
[----:B--2---:R0:W-:Y:S04]  /*29650*/  STS.128 [R29], R12 ;  /* 0x0000000c1d007388 */ /* 0x0041e80000000c00 */
[----:B------:R1:W-:Y:S04]  /*29660*/  STS.128 [R29+0x80], R4 ;  /* 0x000080041d007388 */ /* 0x0003e80000000c00 */
[----:B------:R2:W-:Y:S04]  /*29670*/  STS.128 [R29+0x800], R8 ;  /* 0x000800081d007388 */ /* 0x0005e80000000c00 */
[----:B0-----:R-:W3:Y:S04]  /*29680*/  LDL.LU R12, [R1+0x250] ;  /* 0x00025000010c7983 */ /* 0x001ee80000300800 */
[----:B------:R-:W3:Y:S04]  /*29690*/  LDL.LU R13, [R1+0x24c] ;  /* 0x00024c00010d7983 */ /* 0x000ee80000300800 */
[----:B------:R-:W3:Y:S04]  /*296a0*/  LDL.LU R14, [R1+0x394] ;  /* 0x00039400010e7983 */ /* 0x000ee80000300800 */
[----:B------:R-:W3:Y:S04]  /*296b0*/  LDL.LU R15, [R1+0x37c] ;  /* 0x00037c00010f7983 */ /* 0x000ee80000300800 */
[----:B-1----:R-:W3:Y:S04]  /*296c0*/  LDL.LU R4, [R1+0x234] ;  /* 0x0002340001047983 */ /* 0x002ee80000300800 */
[----:B------:R-:W3:Y:S04]  /*296d0*/  LDL.LU R5, [R1+0x23c] ;  /* 0x00023c0001057983 */ /* 0x000ee80000300800 */
[----:B------:R-:W3:Y:S04]  /*296e0*/  LDL.LU R6, [R1+0x244] ;  /* 0x0002440001067983 */ /* 0x000ee80000300800 */
[----:B------:R-:W3:Y:S04]  /*296f0*/  LDL.LU R7, [R1+0x374] ;  /* 0x0003740001077983 */ /* 0x000ee80000300800 */
[----:B--2---:R-:W2:Y:S04]  /*29700*/  LDL.LU R8, [R1+0x354] ;  /* 0x0003540001087983 */ /* 0x004ea80000300800 */
[----:B------:R-:W2:Y:S04]  /*29710*/  LDL.LU R9, [R1+0x370] ;  /* 0x0003700001097983 */ /* 0x000ea80000300800 */
[----:B------:R-:W2:Y:S04]  /*29720*/  LDL.LU R10, [R1+0x248] ;  /* 0x00024800010a7983 */ /* 0x000ea80000300800 */
[----:B------:R-:W2:Y:S04]  /*29730*/  LDL.LU R11, [R1+0x378] ;  /* 0x00037800010b7983 */ /* 0x000ea80000300800 */
[----:B------:R0:W-:Y:S04]  /*29740*/  STS.128 [R29+0x880], R16 ;  /* 0x000880101d007388 */ /* 0x0001e80000000c00 */
[----:B0-----:R-:W2:Y:S04]  /*29750*/  LDL.LU R16, [R1+0x14c] ;  /* 0x00014c0001107983 */ /* 0x001ea80000300800 */
[----:B------:R-:W3:Y:S04]  /*29760*/  LDL.LU R17, [R1+0x238] ;  /* 0x0002380001117983 */ /* 0x000ee80000300800 */
[----:B------:R-:W2:Y:S04]  /*29770*/  LDL.LU R18, [R1+0x358] ;  /* 0x0003580001127983 */ /* 0x000ea80000300800 */
[----:B------:R-:W2:Y:S04]  /*29780*/  LDL.LU R19, [R1+0x240] ;  /* 0x0002400001137983 */ /* 0x000ea80000300800 */
[----:B------:R-:W2:Y:S04]  /*29790*/  LDL.LU R27, [R1+0x14] ;  /* 0x00001400011b7983 */ /* 0x000ea80000300800 */
[----:B------:R-:W2:Y:S04]  /*297a0*/  LDL.LU R28, [R1+0x150] ;  /* 0x00015000011c7983 */ /* 0x000ea80000300800 */
[----:B------:R-:W2:Y:S01]  /*297b0*/  LDL.LU R21, [R1+0xcc0] ;  /* 0x000cc00001157983 */ /* 0x000ea20000300800 */
[----:B------:R-:W-:-:S03]  /*297c0*/  F2FP.PACK_AB R26, R2, R26 ;  /* 0x0000001a021a723e */ /* 0x000fc600000000ff */
[----:B------:R-:W-:Y:S01]  /*297d0*/  BAR.SYNC.DEFER_BLOCKING 0x0 ;  /* 0x0000000000007b1d */ /* 0x000fe20000010000 */
[----:B--2---:R-:W-:-:S05]  /*297e0*/  F2FP.PACK_AB R21, R25, R21 ;  /* 0x000000151915723e */ /* 0x004fca00000000ff */
[----:B------:R-:W4:Y:S02]  /*297f0*/  LDL.LU R25, [R1+0xcbc] ;  /* 0x000cbc0001197983 */ /* 0x000f240000300800 */
[----:B----4-:R-:W-:Y:S02]  /*29800*/  F2FP.PACK_AB R25, R3, R25 ;  /* 0x000000190319723e */ /* 0x010fe400000000ff */
[----:B------:R-:W5:Y:S01]  /*29810*/  LDL.LU R3, [R1+0xcb8] ;  /* 0x000cb80001037983 */ /* 0x000f620000300800 */
[----:B------:R-:W-:Y:S02]  /*29820*/  F2FP.PACK_AB R23, R27, R23 ;  /* 0x000000171b17723e */ /* 0x000fe400000000ff */
[----:B------:R-:W-:Y:S02]  /*29830*/  F2FP.PACK_AB R27, R28, R16 ;  /* 0x000000101c1b723e */ /* 0x000fe400000000ff */
[----:B-----5:R-:W-:Y:S02]  /*29840*/  F2FP.PACK_AB R22, R3, R22 ;  /* 0x000000160316723e */ /* 0x020fe400000000ff */
[----:B------:R-:W2:Y:S04]  /*29850*/  LDL.LU R3, [R1+0xcb4] ;  /* 0x000cb40001037983 */ /* 0x000ea80000300800 */
[----:B------:R-:W4:Y:S01]  /*29860*/  LDL.LU R2, [R1+0xcb0] ;  /* 0x000cb00001027983 */ /* 0x000f220000300800 */
[----:B---3--:R-:W-:-:S02]  /*29870*/  F2FP.PACK_AB R4, R17, R4 ;  /* 0x000000041104723e */ /* 0x008fc400000000ff */
[----:B------:R-:W-:Y:S02]  /*29880*/  F2FP.PACK_AB R8, R18, R8 ;  /* 0x000000081208723e */ /* 0x000fe400000000ff */
[----:B------:R-:W-:Y:S02]  /*29890*/  F2FP.PACK_AB R5, R19, R5 ;  /* 0x000000051305723e */ /* 0x000fe400000000ff */
[----:B------:R-:W0:Y:S01]  /*298a0*/  LDS.128 R16, [R0] ;  /* 0x0000000000107984 */ /* 0x000e220000000c00 */
[----:B------:R-:W-:Y:S02]  /*298b0*/  F2FP.PACK_AB R6, R10, R6 ;  /* 0x000000060a06723e */ /* 0x000fe400000000ff */
[----:B------:R-:W-:Y:S02]  /*298c0*/  F2FP.PACK_AB R10, R11, R7 ;  /* 0x000000070b0a723e */ /* 0x000fe400000000ff */
[----:B------:R-:W-:Y:S01]  /*298d0*/  F2FP.PACK_AB R7, R12, R13 ;  /* 0x0000000d0c07723e */ /* 0x000fe200000000ff */
[----:B------:R-:W-:Y:S04]  /*298e0*/  STL.64 [R1+0xca8], R22 ;  /* 0x000ca81601007387 */ /* 0x000fe80000100a00 */
[----:B------:R-:W-:Y:S01]  /*298f0*/  STL.64 [R1+0xca0], R20 ;  /* 0x000ca01401007387 */ /* 0x000fe20000100a00 */
[----:B--2---:R-:W-:-:S03]  /*29900*/  F2FP.PACK_AB R9, R9, R3 ;  /* 0x000000030909723e */ /* 0x004fc600000000ff */
[----:B------:R-:W1:Y:S01]  /*29910*/  S2R R3, SR_TID.X ;  /* 0x0000000000037919 */ /* 0x000e620000002100 */
[----:B----4-:R-:W-:-:S03]  /*29920*/  LOP3.LUT R12, R2, 0xff, RZ, 0xc0, !PT ;  /* 0x000000ff020c7812 */ /* 0x010fc600078ec0ff */
[----:B------:R-:W2:Y:S01]  /*29930*/  S2R R2, SR_TID.X ;  /* 0x0000000000027919 */ /* 0x000ea20000002100 */
[----:B-1----:R-:W-:-:S03]  /*29940*/  SHF.L.U32 R28, R3, 0xb, RZ ;  /* 0x0000000b031c7819 */ /* 0x002fc600000006ff */
[----:B------:R2:W-:Y:S01]  /*29950*/  STL [R1+0xc38], R3 ;  /* 0x000c380301007387 */ /* 0x0005e20000100800 */
[----:B------:R-:W-:Y:S02]  /*29960*/  LOP3.LUT R28, R28, 0x3000, RZ, 0xc0, !PT ;  /* 0x000030001c1c7812 */ /* 0x000fe400078ec0ff */
[----:B--2---:R-:W-:-:S04]  /*29970*/  SHF.L.U32 R3, R2, 0xb, RZ ;  /* 0x0000000b02037819 */ /* 0x004fc800000006ff */
[----:B------:R-:W-:Y:S02]  /*29980*/  LOP3.LUT R3, R3, 0x3000, RZ, 0xc0, !PT ;  /* 0x0000300003037812 */ /* 0x000fe400078ec0ff */
[C---:B------:R-:W-:Y:S02]  /*29990*/  LEA R28, R12.reuse, R28, 0x4 ;  /* 0x0000001c0c1c7211 */ /* 0x040fe400078e20ff */
[----:B------:R-:W-:Y:S02]  /*299a0*/  LEA R3, R12, R3, 0x4 ;  /* 0x000000030c037211 */ /* 0x000fe400078e20ff */
[----:B------:R-:W2:Y:S04]  /*299b0*/  LDL.LU R12, [R1+0x18] ;  /* 0x00001800010c7983 */ /* 0x000ea80000300800 */
[----:B0-----:R0:W-:Y:S04]  /*299c0*/  STL.64 [R1+0x90], R16 ;  /* 0x0000901001007387 */ /* 0x0011e80000100a00 */
[----:B------:R-:W-:Y:S04]  /*299d0*/  STL.64 [R1+0x98], R18 ;  /* 0x0000981201007387 */ /* 0x000fe80000100a00 */
[----:B0-----:R-:W3:Y:S01]  /*299e0*/  LDL.LU R16, [R1+0x16c] ;  /* 0x00016c0001107983 */ /* 0x001ee20000300800 */
[----:B------:R-:W-:-:S05]  /*299f0*/  LOP3.LUT R28, R28, 0x20, RZ, 0x3c, !PT ;  /* 0x000000201c1c7812 */ /* 0x000fca00078e3cff */
[----:B------:R-:W0:Y:S04]  /*29a00*/  LDS.128 R20, [R28] ;  /* 0x000000001c147984 */ /* 0x000e280000000c00 */
[----:B0-----:R-:W-:Y:S04]  /*29a10*/  STL.64 [R1+0xb0], R20 ;  /* 0x0000b01401007387 */ /* 0x001fe80000100a00 */
[----:B------:R-:W-:Y:S04]  /*29a20*/  STL.64 [R1+0xb8], R22 ;  /* 0x0000b81601007387 */ /* 0x000fe80000100a00 */
[----:B---3--:R0:W-:Y:S04]  /*29a30*/  STL [R1+0xc9c], R16 ;  /* 0x000c9c1001007387 */ /* 0x0081e80000100800 */
[----:B0-----:R-:W2:Y:S04]  /*29a40*/  LDL.LU R16, [R1+0x1c] ;  /* 0x00001c0001107983 */ /* 0x001ea80000300800 */
[----:B------:R-:W3:Y:S04]  /*29a50*/  LDL.LU R13, [R1+0x20] ;  /* 0x00002000010d7983 */ /* 0x000ee80000300800 */
[----:B---3--:R0:W-:Y:S04]  /*29a60*/  STL [R1+0xc98], R13 ;  /* 0x000c980d01007387 */ /* 0x0081e80000100800 */
[----:B0-----:R-:W3:Y:S04]  /*29a70*/  LDL.LU R13, [R1+0x170] ;  /* 0x00017000010d7983 */ /* 0x001ee80000300800 */
[----:B------:R-:W4:Y:S01]  /*29a80*/  LDL.LU R17, [R1+0x17c] ;  /* 0x00017c0001117983 */ /* 0x000f220000300800 */
[----:B------:R-:W-:-:S03]  /*29a90*/  F2FP.PACK_AB R11, R14, R15 ;  /* 0x0000000f0e0b723e */ /* 0x000fc600000000ff */
[----:B----4-:R0:W-:Y:S04]  /*29aa0*/  STL [R1+0xc94], R17 ;  /* 0x000c941101007387 */ /* 0x0101e80000100800 */
[----:B0-----:R-:W4:Y:S04]  /*29ab0*/  LDL.LU R17, [R1+0x24] ;  /* 0x0000240001117983 */ /* 0x001f280000300800 */
[----:B------:R-:W5:Y:S01]  /*29ac0*/  LDL.LU R14, [R1+0xc0] ;  /* 0x0000c000010e7983 */ /* 0x000f620000300800 */
[C---:B------:R-:W-:Y:S02]  /*29ad0*/  SHF.L.U32 R23, R2.reuse, 0xb, RZ ;  /* 0x0000000b02177819 */ /* 0x040fe400000006ff */
[----:B------:R-:W-:-:S02]  /*29ae0*/  LOP3.LUT R0, R2, 0xff, RZ, 0xc0, !PT ;  /* 0x000000ff02007812 */ /* 0x000fc400078ec0ff */
[----:B------:R-:W-:-:S04]  /*29af0*/  LOP3.LUT R23, R23, 0x3000, RZ, 0xc0, !PT ;  /* 0x0000300017177812 */ /* 0x000fc800078ec0ff */
[----:B------:R-:W-:-:S04]  /*29b00*/  LEA R23, R0, R23, 0x4 ;  /* 0x0000001700177211 */ /* 0x000fc800078e20ff */
[----:B------:R-:W-:-:S06]  /*29b10*/  LOP3.LUT R23, R23, 0x40, RZ, 0x3c, !PT ;  /* 0x0000004017177812 */ /* 0x000fcc00078e3cff */
[----:B------:R-:W0:Y:S04]  /*29b20*/  LDS.128 R20, [R23] ;  /* 0x0000000017147984 */ /* 0x000e280000000c00 */
[----:B-----5:R1:W-:Y:S04]  /*29b30*/  STL [R1+0xc90], R14 ;  /* 0x000c900e01007387 */ /* 0x0203e80000100800 */
[----:B-1----:R-:W5:Y:S04]  /*29b40*/  LDL.LU R14, [R1+0x180] ;  /* 0x00018000010e7983 */ /* 0x002f680000300800 */
[----:B------:R1:W-:Y:S04]  /*29b50*/  STL [R1+0xc88], R28 ;  /* 0x000c881c01007387 */ /* 0x0003e80000100800 */
[----:B-1----:R-:W2:Y:S01]  /*29b60*/  LDL.LU R28, [R1+0x188] ;  /* 0x00018800011c7983 */ /* 0x002ea20000300800 */
[----:B------:R-:W-:-:S03]  /*29b70*/  LOP3.LUT R3, R3, 0x60, RZ, 0x3c, !PT ;  /* 0x0000006003037812 */ /* 0x000fc600078e3cff */
[----:B--2---:R1:W-:Y:S04]  /*29b80*/  STL [R1+0xc8c], R28 ;  /* 0x000c8c1c01007387 */ /* 0x0043e80000100800 */
[----:B-1----:R-:W2:Y:S04]  /*29b90*/  LDL.LU R28, [R1+0xc4] ;  /* 0x0000c400011c7983 */ /* 0x002ea80000300800 */
[----:B------:R-:W2:Y:S04]  /*29ba0*/  LDL.LU R18, [R1+0x184] ;  /* 0x0001840001127983 */ /* 0x000ea80000300800 */
[----:B------:R-:W2:Y:S04]  /*29bb0*/  LDL.LU R15, [R1+0xc8] ;  /* 0x0000c800010f7983 */ /* 0x000ea80000300800 */
[----:B------:R-:W2:Y:S04]  /*29bc0*/  LDL.LU R19, [R1+0x18c] ;  /* 0x00018c0001137983 */ /* 0x000ea80000300800 */
[----:B------:R-:W2:Y:S04]  /*29bd0*/  LDL.LU R0, [R1+0x3f4] ;  /* 0x0003f40001007983 */ /* 0x000ea80000300800 */
[----:B------:R-:W2:Y:S04]  /*29be0*/  LDL.LU R2, [R1+0x3f0] ;  /* 0x0003f00001027983 */ /* 0x000ea80000300800 */
[----:B0-----:R-:W-:Y:S04]  /*29bf0*/  STL.64 [R1+0xa0], R20 ;  /* 0x0000a01401007387 */ /* 0x001fe80000100a00 */
[----:B------:R-:W-:Y:S04]  /*29c00*/  STL.64 [R1+0xa8], R22 ;  /* 0x0000a81601007387 */ /* 0x000fe80000100a00 */
[----:B------:R-:W0:Y:S04]  /*29c10*/  LDS.128 R20, [R3] ;  /* 0x0000000003147984 */ /* 0x000e280000000c00 */
[----:B0-----:R-:W-:Y:S04]  /*29c20*/  STL.64 [R1+0x80], R20 ;  /* 0x0000801401007387 */ /* 0x001fe80000100a00 */
[----:B------:R0:W-:Y:S04]  /*29c30*/  STL.64 [R1+0x88], R22 ;  /* 0x0000881601007387 */ /* 0x0001e80000100a00 */
[----:B0-----:R-:W2:Y:S04]  /*29c40*/  LDL.LU.64 R22, [R1+0xca8] ;  /* 0x000ca80001167983 */ /* 0x001ea80000300a00 */
[----:B------:R-:W2:Y:S04]  /*29c50*/  LDL.LU.64 R20, [R1+0xca0] ;  /* 0x000ca00001147983 */ /* 0x000ea80000300a00 */
[----:B------:R-:W-:Y:S01]  /*29c60*/  BAR.SYNC.DEFER_BLOCKING 0x0 ;  /* 0x0000000000007b1d */ /* 0x000fe20000010000 */
[----:B------:R-:W-:-:S05]  /*29c70*/  F2FP.PACK_AB R12, R16, R12 ;  /* 0x0000000c100c723e */ /* 0x000fca00000000ff */
        /* <DEDUP_REMOVED lines=17> */
[----:B------:R-:W2:Y:S04]  /*29d90*/  LDL.LU R9, [R1+0x190] ;  /* 0x0001900001097983 */ /* 0x000ea80000300800 */
[----:B------:R-:W2:Y:S04]  /*29da0*/  LDL.LU R10, [R1+0x278] ;  /* 0x00027800010a7983 */ /* 0x000ea80000300800 */
[----:B------:R-:W2:Y:S04]  /*29db0*/  LDL.LU R11, [R1+0x3dc] ;  /* 0x0003dc00010b7983 */ /* 0x000ea80000300800 */
[----:B------:R-:W3:Y:S04]  /*29dc0*/  LDL.LU R16, [R1+0xc9c] ;  /* 0x000c9c0001107983 */ /* 0x000ee80000300800 */
[----:B------:R-:W-:Y:S01]  /*29dd0*/  BAR.SYNC.DEFER_BLOCKING 0x0 ;  /* 0x0000000000007b1d */ /* 0x000fe20000010000 */
[----:B---3--:R-:W-:-:S05]  /*29de0*/  F2FP.PACK_AB R16, R13, R16 ;  /* 0x000000100d10723e */ /* 0x008fca00000000ff */
[----:B------:R-:W4:Y:S02]  /*29df0*/  LDL.LU R13, [R1+0xc98] ;  /* 0x000c9800010d7983 */ /* 0x000f240000300800 */
[----:B----4-:R-:W-:Y:S02]  /*29e00*/  F2FP.PACK_AB R13, R17, R13 ;  /* 0x0000000d110d723e */ /* 0x010fe400000000ff */
[----:B------:R-:W5:Y:S02]  /*29e10*/  LDL.LU R17, [R1+0xc94] ;  /* 0x000c940001117983 */ /* 0x000f640000300800 */
[----:B-----5:R-:W-:Y:S02]  /*29e20*/  F2FP.PACK_AB R17, R14, R17 ;  /* 0x000000110e11723e */ /* 0x020fe400000000ff */
[----:B------:R-:W3:Y:S01]  /*29e30*/  LDL.LU R14, [R1+0xc90] ;  /* 0x000c9000010e7983 */ /* 0x000ee20000300800 */
[----:B--2---:R-:W-:Y:S02]  /*29e40*/  F2FP.PACK_AB R15, R8, R15 ;  /* 0x0000000f080f723e */ /* 0x004fe400000000ff */
[----:B---3--:R-:W-:-:S02]  /*29e50*/  F2FP.PACK_AB R14, R28, R14 ;  /* 0x0000000e1c0e723e */ /* 0x008fc400000000ff */
[----:B------:R-:W2:Y:S01]  /*29e60*/  LDL.LU R28, [R1+0xc8c] ;  /* 0x000c8c00011c7983 */ /* 0x000ea20000300800 */
[----:B------:R-:W-:Y:S02]  /*29e70*/  F2FP.PACK_AB R19, R9, R19 ;  /* 0x000000130913723e */ /* 0x000fe400000000ff */
[----:B------:R-:W-:Y:S01]  /*29e80*/  F2FP.PACK_AB R25, R5, R25 ;  /* 0x000000190519723e */ /* 0x000fe200000000ff */
[----:B------:R-:W-:Y:S01]  /*29e90*/  F2FP.PACK_AB R5, R0, R2 ;  /* 0x000000020005723e */ /* 0x000fe200000000ff */
[----:B--2---:R-:W-:Y:S02]  /*29ea0*/  F2FP.PACK_AB R18, R28, R18 ;  /* 0x000000121c12723e */ /* 0x004fe400000000ff */
[----:B------:R-:W2:Y:S01]  /*29eb0*/  LDL.LU R28, [R1+0xc88] ;  /* 0x000c8800011c7983 */ /* 0x000ea20000300800 */
[----:B------:R-:W-:Y:S02]  /*29ec0*/  STL.64 [R1+0xc70], R14 ;  /* 0x000c700e01007387 */ /* 0x000fe40000100a00 */
[----:B------:R-:W-:Y:S02]  /*29ed0*/  STL.64 [R1+0xc68], R12 ;  /* 0x000c680c01007387 */ /* 0x000fe40000100a00 */
[----:B------:R-:W-:Y:S01]  /*29ee0*/  STL.64 [R1+0xc80], R18 ;  /* 0x000c801201007387 */ /* 0x000fe20000100a00 */
[----:B------:R-:W-:Y:S01]  /*29ef0*/  STL.64 [R1+0xc78], R16 ;  /* 0x000c781001007387 */ /* 0x000fe20000100a00 */
[----:B------:R-:W3:Y:S03]  /*29f00*/  LDL.LU R0, [R1+0x2f0] ;  /* 0x0002f00001007983 */ /* 0x000ee60000300800 */
[----:B---3--:R-:W-:Y:S01]  /*29f10*/  STL [R1+0xc50], R0 ;  /* 0x000c500001007387 */ /* 0x008fe20000100800 */
[----:B------:R-:W3:Y:S01]  /*29f20*/  LDL.LU R2, [R1+0x2ec] ;  /* 0x0002ec0001027983 */ /* 0x000ee20000300800 */
[----:B------:R-:W-:Y:S01]  /*29f30*/  F2FP.PACK_AB R26, R6, R26 ;  /* 0x0000001a061a723e */ /* 0x000fe200000000ff */
[----:B------:R-:W-:Y:S01]  /*29f40*/  F2FP.PACK_AB R6, R7, R27 ;  /* 0x0000001b0706723e */ /* 0x000fe200000000ff */
[----:B------:R-:W-:Y:S01]  /*29f50*/  F2FP.PACK_AB R27, R20, R21 ;  /* 0x00000015141b723e */ /* 0x000fe200000000ff */
[----:B---3--:R-:W-:Y:S01]  /*29f60*/  STL [R1+0xc54], R2 ;  /* 0x000c540201007387 */ /* 0x008fe20000100800 */
[----:B------:R-:W3:Y:S02]  /*29f70*/  LDL.LU R8, [R1+0x100] ;  /* 0x0001000001087983 */ /* 0x000ee40000300800 */
[----:B------:R-:W4:Y:S02]  /*29f80*/  LDL.LU R20, [R1+0x1bc] ;  /* 0x0001bc0001147983 */ /* 0x000f240000300800 */
[----:B----4-:R0:W-:Y:S04]  /*29f90*/  STL [R1+0xc64], R20 ;  /* 0x000c641401007387 */ /* 0x0101e80000100800 */
[----:B0-----:R-:W3:Y:S01]  /*29fa0*/  LDL.LU R20, [R1+0x104] ;  /* 0x0001040001147983 */ /* 0x001ee20000300800 */
[----:B------:R-:W4:Y:S03]  /*29fb0*/  LDL.LU R9, [R1+0x108] ;  /* 0x0001080001097983 */ /* 0x000f260000300800 */
[----:B----4-:R0:W-:Y:S04]  /*29fc0*/  STL [R1+0xc60], R9 ;  /* 0x000c600901007387 */ /* 0x0101e80000100800 */
[----:B0-----:R-:W4:Y:S01]  /*29fd0*/  LDL.LU R9, [R1+0x1c4] ;  /* 0x0001c40001097983 */ /* 0x001f220000300800 */
[----:B------:R-:W5:Y:S03]  /*29fe0*/  LDL.LU R21, [R1+0x1d4] ;  /* 0x0001d40001157983 */ /* 0x000f660000300800 */
[----:B------:R-:W0:Y:S02]  /*29ff0*/  S2R R14, SR_TID.X ;  /* 0x00000000000e7919 */ /* 0x000e240000002100 */
[C---:B0-----:R-:W-:Y:S01]  /*2a000*/  IMAD.SHL.U32 R15, R14.reuse, 0x800, RZ ;  /* 0x000008000e0f7824 */ /* 0x041fe200078e00ff */
[C---:B------:R-:W-:Y:S01]  /*2a010*/  LOP3.LUT R12, R14.reuse, 0xff, RZ, 0xc0, !PT ;  /* 0x000000ff0e0c7812 */ /* 0x040fe200078ec0ff */
[----:B------:R-:W-:-:S04]  /*2a020*/  SHF.L.U32 R14, R14, 0xb, RZ ;  /* 0x0000000b0e0e7819 */ /* 0x000fc800000006ff */
[----:B------:R-:W-:-:S04]  /*2a030*/  LOP3.LUT R14, R14, 0x3000, RZ, 0xc0, !PT ;  /* 0x000030000e0e7812 */ /* 0x000fc800078ec0ff */
[----:B------:R-:W-:-:S05]  /*2a040*/  LEA R14, R12, R14, 0x4 ;  /* 0x0000000e0c0e7211 */ /* 0x000fca00078e20ff */
[----:B------:R-:W0:Y:S04]  /*2a050*/  LDS.128 R16, [R14] ;  /* 0x000000000e107984 */ /* 0x000e280000000c00 */
[----:B-----5:R1:W-:Y:S04]  /*2a060*/  STL [R1+0xc5c], R21 ;  /* 0x000c5c1501007387 */ /* 0x0203e80000100800 */
[----:B-1----:R-:W5:Y:S01]  /*2a070*/  LDL.LU R21, [R1+0x10c] ;  /* 0x00010c0001157983 */ /* 0x002f620000300800 */
[----:B------:R-:W2:Y:S01]  /*2a080*/  LDL.LU R2, [R1+0x114] ;  /* 0x0001140001027983 */ /* 0x000ea20000300800 */
[----:B------:R-:W-:-:S02]  /*2a090*/  LOP3.LUT R15, R15, 0x3000, RZ, 0xc0, !PT ;  /* 0x000030000f0f7812 */ /* 0x000fc400078ec0ff */
[----:B------:R-:W-:Y:S02]  /*2a0a0*/  F2FP.PACK_AB R24, R10, R24 ;  /* 0x000000180a18723e */ /* 0x000fe400000000ff */
[----:B------:R-:W-:Y:S02]  /*2a0b0*/  F2FP.PACK_AB R7, R22, R23 ;  /* 0x000000171607723e */ /* 0x000fe400000000ff */
[----:B------:R-:W-:Y:S02]  /*2a0c0*/  F2FP.PACK_AB R4, R11, R4 ;  /* 0x000000040b04723e */ /* 0x000fe400000000ff */
[----:B------:R-:W-:-:S04]  /*2a0d0*/  LEA R15, R12, R15, 0x4 ;  /* 0x0000000f0c0f7211 */ /* 0x000fc800078e20ff */
[----:B------:R-:W-:-:S06]  /*2a0e0*/  LOP3.LUT R15, R15, 0x40, RZ, 0x3c, !PT ;  /* 0x000000400f0f7812 */ /* 0x000fcc00078e3cff */
[----:B------:R-:W-:Y:S04]  /*2a0f0*/  LDS.128 R12, [R15] ;  /* 0x000000000f0c7984 */ /* 0x000fe80000000c00 */
[----:B--2---:R1:W-:Y:S04]  /*2a100*/  STL [R1+0xc58], R2 ;  /* 0x000c580201007387 */ /* 0x0043e80000100800 */
[----:B-1----:R-:W2:Y:S01]  /*2a110*/  LDL.LU R2, [R1+0x1dc] ;  /* 0x0001dc0001027983 */ /* 0x002ea20000300800 */
[----:B------:R-:W2:Y:S02]  /*2a120*/  LDL.LU R10, [R1+0x110] ;  /* 0x00011000010a7983 */ /* 0x000ea40000300800 */
[----:B------:R-:W2:Y:S02]  /*2a130*/  LDL.LU R0, [R1+0x1e8] ;  /* 0x0001e80001007983 */ /* 0x000ea40000300800 */
[----:B------:R-:W2:Y:S01]  /*2a140*/  LDL.LU R22, [R1+0x1e4] ;  /* 0x0001e40001167983 */ /* 0x000ea20000300800 */
[----:B------:R-:W2:Y:S01]  /*2a150*/  LDL.LU R11, [R1+0x118] ;  /* 0x00011800010b7983 */ /* 0x000ea20000300800 */
[----:B------:R-:W2:Y:S02]  /*2a160*/  LDL.LU R23, [R1+0x1ec] ;  /* 0x0001ec0001177983 */ /* 0x000ea40000300800 */
[----:B0-----:R-:W-:Y:S02]  /*2a170*/  STL.64 [R1+0xc0], R16 ;  /* 0x0000c01001007387 */ /* 0x001fe40000100a00 */
[----:B------:R-:W-:Y:S02]  /*2a180*/  STL.64 [R1+0xc8], R18 ;  /* 0x0000c81201007387 */ /* 0x000fe40000100a00 */
[----:B------:R-:W0:Y:S04]  /*2a190*/  LDS.128 R16, [R28] ;  /* 0x000000001c107984 */ /* 0x000e280000000c00 */
[----:B0-----:R-:W-:Y:S01]  /*2a1a0*/  STL.64 [R1+0xe0], R16 ;  /* 0x0000e01001007387 */ /* 0x001fe20000100a00 */
[----:B------:R0:W-:Y:S03]  /*2a1b0*/  STL.64 [R1+0xe8], R18 ;  /* 0x0000e81201007387 */ /* 0x0001e60000100a00 */
[----:B0-----:R-:W2:Y:S01]  /*2a1c0*/  LDL.LU.64 R18, [R1+0xc80] ;  /* 0x000c800001127983 */ /* 0x001ea20000300a00 */
[----:B------:R-:W2:Y:S02]  /*2a1d0*/  LDL.LU.64 R16, [R1+0xc78] ;  /* 0x000c780001107983 */ /* 0x000ea40000300a00 */
[----:B------:R-:W-:Y:S02]  /*2a1e0*/  STL.64 [R1+0xd0], R12 ;  /* 0x0000d00c01007387 */ /* 0x000fe40000100a00 */
[----:B------:R-:W-:Y:S02]  /*2a1f0*/  STL.64 [R1+0xd8], R14 ;  /* 0x0000d80e01007387 */ /* 0x000fe40000100a00 */
[----:B------:R-:W0:Y:S01]  /*2a200*/  LDS.128 R12, [R3] ;  /* 0x00000000030c7984 */ /* 0x000e220000000c00 */
[----:B------:R-:W-:Y:S06]  /*2a210*/  BAR.SYNC.DEFER_BLOCKING 0x0 ;  /* 0x0000000000007b1d */ /* 0x000fec0000010000 */
[----:B0-----:R-:W-:Y:S01]  /*2a220*/  STL.64 [R1+0xf0], R12 ;  /* 0x0000f00c01007387 */ /* 0x001fe20000100a00 */
[----:B------:R0:W-:Y:S03]  /*2a230*/  STL.64 [R1+0xf8], R14 ;  /* 0x0000f80e01007387 */ /* 0x0001e60000100a00 */
[----:B0-----:R-:W2:Y:S01]  /*2a240*/  LDL.LU.64 R14, [R1+0xc70] ;  /* 0x000c7000010e7983 */ /* 0x001ea20000300a00 */
[----:B------:R-:W2:Y:S01]  /*2a250*/  LDL.LU.64 R12, [R1+0xc68] ;  /* 0x000c6800010c7983 */ /* 0x000ea20000300a00 */
[----:B---3--:R-:W-:-:S02]  /*2a260*/  F2FP.PACK_AB R8, R20, R8 ;  /* 0x000000081408723e */ /* 0x008fc400000000ff */
[----:B--2---:R0:W-:Y:S01]  /*2a270*/  STS.128 [R29], R12 ;  /* 0x0000000c1d007388 */ /* 0x0041e20000000c00 */
[----:B------:R1:W-:Y:S02]  /*2a280*/  STS.128 [R29+0x80], R16 ;  /* 0x000080101d007388 */ /* 0x0003e40000000c00 */
[----:B------:R2:W-:Y:S02]  /*2a290*/  STS.128 [R29+0x800], R24 ;  /* 0x000800181d007388 */ /* 0x0005e40000000c00 */
[----:B------:R3:W-:Y:S01]  /*2a2a0*/  STS.128 [R29+0x880], R4 ;  /* 0x000880041d007388 */ /* 0x0007e20000000c00 */
[----:B0-----:R-:W4:Y:S01]  /*2a2b0*/  LDL.LU R12, [R1+0x488] ;  /* 0x00048800010c7983 */ /* 0x001f220000300800 */
[----:B------:R-:W4:Y:S02]  /*2a2c0*/  LDL.LU R13, [R1+0x498] ;  /* 0x00049800010d7983 */ /* 0x000f240000300800 */
[----:B------:R-:W4:Y:S02]  /*2a2d0*/  LDL.LU R14, [R1+0x4a8] ;  /* 0x0004a800010e7983 */ /* 0x000f240000300800 */
[----:B------:R-:W4:Y:S01]  /*2a2e0*/  LDL.LU R15, [R1+0x4b8] ;  /* 0x0004b800010f7983 */ /* 0x000f220000300800 */
[----:B-1----:R-:W4:Y:S01]  /*2a2f0*/  LDL.LU R16, [R1+0x2c0] ;  /* 0x0002c00001107983 */ /* 0x002f220000300800 */
[----:B------:R-:W4:Y:S02]  /*2a300*/  LDL.LU R17, [R1+0x2d0] ;  /* 0x0002d00001117983 */ /* 0x000f240000300800 */
[----:B------:R-:W4:Y:S02]  /*2a310*/  LDL.LU R18, [R1+0x2e4] ;  /* 0x0002e40001127983 */ /* 0x000f240000300800 */
[----:B------:R-:W4:Y:S01]  /*2a320*/  LDL.LU R19, [R1+0x4ac] ;  /* 0x0004ac0001137983 */ /* 0x000f220000300800 */
[----:B--2---:R-:W2:Y:S01]  /*2a330*/  LDL.LU R24, [R1+0x2d4] ;  /* 0x0002d40001187983 */ /* 0x004ea20000300800 */
[----:B------:R-:W2:Y:S02]  /*2a340*/  LDL.LU R25, [R1+0x49c] ;  /* 0x00049c0001197983 */ /* 0x000ea40000300800 */
[----:B------:R-:W2:Y:S02]  /*2a350*/  LDL.LU R26, [R1+0x2e8] ;  /* 0x0002e800011a7983 */ /* 0x000ea40000300800 */
[----:B------:R-:W2:Y:S01]  /*2a360*/  LDL.LU R27, [R1+0x4bc] ;  /* 0x0004bc00011b7983 */ /* 0x000ea20000300800 */
[----:B---3--:R-:W3:Y:S01]  /*2a370*/  LDL.LU R4, [R1+0x11c] ;  /* 0x00011c0001047983 */ /* 0x008ee20000300800 */
[----:B------:R-:W2:Y:S02]  /*2a380*/  LDL.LU R5, [R1+0x1f0] ;  /* 0x0001f00001057983 */ /* 0x000ea40000300800 */
[----:B------:R-:W2:Y:S02]  /*2a390*/  LDL.LU R6, [R1+0x2c4] ;  /* 0x0002c40001067983 */ /* 0x000ea40000300800 */
[----:B------:R-:W2:Y:S01]  /*2a3a0*/  LDL.LU R7, [R1+0x48c] ;  /* 0x00048c0001077983 */ /* 0x000ea20000300800 */
[----:B------:R-:W4:Y:S01]  /*2a3b0*/  LDL.LU R20, [R1+0xc64] ;  /* 0x000c640001147983 */ /* 0x000f220000300800 */
[----:B------:R-:W-:-:S03]  /*2a3c0*/  F2FP.PACK_AB R22, R0, R22 ;  /* 0x000000160016723e */ /* 0x000fc600000000ff */
[----:B------:R-:W-:Y:S01]  /*2a3d0*/  BAR.SYNC.DEFER_BLOCKING 0x0 ;  /* 0x0000000000007b1d */ /* 0x000fe20000010000 */
[----:B----4-:R-:W-:-:S05]  /*2a3e0*/  F2FP.PACK_AB R20, R9, R20 ;  /* 0x000000140914723e */ /* 0x010fca00000000ff */
[----:B------:R-:W5:Y:S02]  /*2a3f0*/  LDL.LU R9, [R1+0xc60] ;  /* 0x000c600001097983 */ /* 0x000f640000300800 */
[----:B-----5:R-:W-:Y:S02]  /*2a400*/  F2FP.PACK_AB R9, R21, R9 ;  /* 0x000000091509723e */ /* 0x020fe400000000ff */
[----:B------:R-:W4:Y:S02]  /*2a410*/  LDL.LU R21, [R1+0xc5c] ;  /* 0x000c5c0001157983 */ /* 0x000f240000300800 */
[----:B----4-:R-:W-:Y:S02]  /*2a420*/  F2FP.PACK_AB R21, R2, R21 ;  /* 0x000000150215723e */ /* 0x010fe400000000ff */
[----:B------:R-:W4:Y:S02]  /*2a430*/  LDL.LU R2, [R1+0xc58] ;  /* 0x000c580001027983 */ /* 0x000f240000300800 */
[----:B----4-:R-:W-:-:S02]  /*2a440*/  F2FP.PACK_AB R10, R2, R10 ;  /* 0x0000000a020a723e */ /* 0x010fc400000000ff */
[----:B------:R-:W4:Y:S01]  /*2a450*/  LDL.LU R2, [R1+0xc54] ;  /* 0x000c540001027983 */ /* 0x000f220000300800 */
[----:B------:R-:W4:Y:S01]  /*2a460*/  LDL.LU R0, [R1+0xc50] ;  /* 0x000c500001007983 */ /* 0x000f220000300800 */
[----:B------:R-:W-:Y:S02]  /*2a470*/  F2FP.PACK_AB R14, R19, R14 ;  /* 0x0000000e130e723e */ /* 0x000fe400000000ff */
[----:B----4-:R-:W-:Y:S02]  /*2a480*/  F2FP.PACK_AB R19, R0, R2 ;  /* 0x000000020013723e */ /* 0x010fe400000000ff */
[----:B------:R-:W4:Y:S01]  /*2a490*/  LDL.LU R0, [R1+0x4fc] ;  /* 0x0004fc0001007983 */ /* 0x000f220000300800 */
[----:B--2---:R-:W-:Y:S02]  /*2a4a0*/  F2FP.PACK_AB R18, R26, R18 ;  /* 0x000000121a12723e */ /* 0x004fe400000000ff */
[----:B------:R-:W0:Y:S01]  /*2a4b0*/  S2R R26, SR_TID.X ;  /* 0x00000000001a7919 */ /* 0x000e220000002100 */
[----:B---3--:R-:W-:-:S02]  /*2a4c0*/  F2FP.PACK_AB R11, R4, R11 ;  /* 0x0000000b040b723e */ /* 0x008fc400000000ff */
[----:B------:R-:W-:Y:S02]  /*2a4d0*/  F2FP.PACK_AB R15, R27, R15 ;  /* 0x0000000f1b0f723e */ /* 0x000fe400000000ff */
[----:B------:R-:W-:Y:S02]  /*2a4e0*/  F2FP.PACK_AB R23, R5, R23 ;  /* 0x000000170517723e */ /* 0x000fe400000000ff */
[----:B------:R-:W-:Y:S02]  /*2a4f0*/  F2FP.PACK_AB R16, R6, R16 ;  /* 0x000000100610723e */ /* 0x000fe400000000ff */
[----:B------:R-:W-:Y:S02]  /*2a500*/  F2FP.PACK_AB R12, R7, R12 ;  /* 0x0000000c070c723e */ /* 0x000fe400000000ff */
[C---:B0-----:R-:W-:Y:S02]  /*2a510*/  LOP3.LUT R4, R26.reuse, 0xff, RZ, 0xc0, !PT ;  /* 0x000000ff1a047812 */ /* 0x041fe400078ec0ff */
[C---:B------:R-:W-:Y:S01]  /*2a520*/  SHF.L.U32 R27, R26.reuse, 0xb, RZ ;  /* 0x0000000b1a1b7819 */ /* 0x040fe200000006ff */
[----:B------:R-:W-:-:S04]  /*2a530*/  SHF.L.U32 R26, R26, 0xb, RZ ;  /* 0x0000000b1a1a7819 */ /* 0x000fc800000006ff */
[----:B------:R-:W-:Y:S02]  /*2a540*/  LOP3.LUT R26, R26, 0x3000, RZ, 0xc0, !PT ;  /* 0x000030001a1a7812 */ /* 0x000fe400078ec0ff */
[----:B------:R-:W-:Y:S02]  /*2a550*/  LOP3.LUT R27, R27, 0x3000, RZ, 0xc0, !PT ;  /* 0x000030001b1b7812 */ /* 0x000fe400078ec0ff */
[----:B------:R-:W-:-:S03]  /*2a560*/  LEA R26, R4, R26, 0x4 ;  /* 0x0000001a041a7211 */ /* 0x000fc600078e20ff */
[----:B------:R-:W-:Y:S02]  /*2a570*/  IMAD R27, R4, 0x10, R27 ;  /* 0x00000010041b7824 */ /* 0x000fe400078e021b */
[----:B------:R-:W0:Y:S04]  /*2a580*/  LDS.128 R4, [R26] ;  /* 0x000000001a047984 */ /* 0x000e280000000c00 */
[----:B----4-:R-:W-:Y:S01]  /*2a590*/  STL [R1+0xc3c], R0 ;  /* 0x000c3c0001007387 */ /* 0x010fe20000100800 */
[----:B------:R-:W2:Y:S01]  /*2a5a0*/  LDL.LU R2, [R1+0x4f8] ;  /* 0x0004f80001027983 */ /* 0x000ea20000300800 */
[----:B------:R-:W-:Y:S02]  /*2a5b0*/  LOP3.LUT R27, R27, 0x40, RZ, 0x3c, !PT ;  /* 0x000000401b1b7812 */ /* 0x000fe400078e3cff */
[----:B--2---:R-:W-:Y:S01]  /*2a5c0*/  STL [R1+0xc40], R2 ;  /* 0x000c400201007387 */ /* 0x004fe20000100800 */
[----:B0-----:R-:W-:Y:S02]  /*2a5d0*/  STL.64 [R1+0x20], R4 ;  /* 0x0000200401007387 */ /* 0x001fe40000100a00 */
[----:B------:R-:W-:Y:S02]  /*2a5e0*/  STL.64 [R1+0x28], R6 ;  /* 0x0000280601007387 */ /* 0x000fe40000100a00 */
[----:B------:R-:W0:Y:S04]  /*2a5f0*/  LDS.128 R4, [R28] ;  /* 0x000000001c047984 */ /* 0x000e280000000c00 */
[----:B------:R-:W-:Y:S04]  /*2a600*/  STL [R1+0xc44], R28 ;  /* 0x000c441c01007387 */ /* 0x000fe80000100800 */
[----:B0-----:R-:W-:Y:S01]  /*2a610*/  STL.64 [R1+0x10], R4 ;  /* 0x0000100401007387 */ /* 0x001fe20000100a00 */
[----:B------:R-:W-:Y:S02]  /*2a620*/  STL.64 [R1+0x18], R6 ;  /* 0x0000180601007387 */ /* 0x000fe40000100a00 */
[----:B------:R0:W1:Y:S02]  /*2a630*/  LDS.128 R4, [R27] ;  /* 0x000000001b047984 */ /* 0x0000640000000c00 */
[----:B0-----:R-:W2:Y:S01]  /*2a640*/  LDL.LU R27, [R1+0x138] ;  /* 0x00013800011b7983 */ /* 0x001ea20000300800 */
[----:B------:R-:W-:-:S03]  /*2a650*/  F2FP.PACK_AB R17, R24, R17 ;  /* 0x000000111811723e */ /* 0x000fc600000000ff */
[----:B--2---:R0:W-:Y:S01]  /*2a660*/  STL [R1+0xc48], R27 ;  /* 0x000c481b01007387 */ /* 0x0041e20000100800 */
[----:B-1----:R-:W-:Y:S02]  /*2a670*/  STL.64 [R1], R4 ;  /* 0x0000000401007387 */ /* 0x002fe40000100a00 */
[----:B------:R-:W-:Y:S02]  /*2a680*/  STL.64 [R1+0x8], R6 ;  /* 0x0000080601007387 */ /* 0x000fe40000100a00 */
[----:B------:R-:W2:Y:S01]  /*2a690*/  LDL.LU R24, [R1+0x120] ;  /* 0x0001200001187983 */ /* 0x000ea20000300800 */
[----:B------:R-:W1:Y:S01]  /*2a6a0*/  LDS.128 R4, [R3] ;  /* 0x0000000003047984 */ /* 0x000e620000000c00 */
[----:B------:R-:W-:Y:S06]  /*2a6b0*/  BAR.SYNC.DEFER_BLOCKING 0x0 ;  /* 0x0000000000007b1d */ /* 0x000fec0000010000 */
[----:B0-----:R-:W3:Y:S01]  /*2a6c0*/  LDL.LU R27, [R1+0x218] ;  /* 0x00021800011b7983 */ /* 0x001ee20000300800 */
[----:B------:R-:W-:-:S03]  /*2a6d0*/  F2FP.PACK_AB R13, R25, R13 ;  /* 0x0000000d190d723e */ /* 0x000fc600000000ff */
[----:B---3--:R0:W-:Y:S04]  /*2a6e0*/  STL [R1+0xc4c], R27 ;  /* 0x000c4c1b01007387 */ /* 0x0081e80000100800 */
[----:B0-----:R-:W2:Y:S01]  /*2a6f0*/  LDL.LU R27, [R1+0x124] ;  /* 0x00012400011b7983 */ /* 0x001ea20000300800 */
[----:B------:R-:W3:Y:S02]  /*2a700*/  LDL.LU R28, [R1+0x12c] ;  /* 0x00012c00011c7983 */ /* 0x000ee40000300800 */
[----:B------:R-:W3:Y:S02]  /*2a710*/  LDL.LU R25, [R1+0x128] ;  /* 0x0001280001197983 */ /* 0x000ee40000300800 */
[----:B------:R-:W4:Y:S01]  /*2a720*/  LDL.LU R2, [R1+0x220] ;  /* 0x0002200001027983 */ /* 0x000f220000300800 */
[----:B------:R-:W5:Y:S01]  /*2a730*/  LDL.LU R0, [R1+0x134] ;  /* 0x0001340001007983 */ /* 0x000f620000300800 */
[----:B------:R-:W5:Y:S02]  /*2a740*/  LDL.LU R26, [R1+0x130] ;  /* 0x00013000011a7983 */ /* 0x000f640000300800 */
[----:B------:R-:W3:Y:S02]  /*2a750*/  LDL.LU R3, [R1+0x228] ;  /* 0x0002280001037983 */ /* 0x000ee40000300800 */
[----:B-1----:R0:W-:Y:S01]  /*2a760*/  STL.64 [R1+0xbc0], R6 ;  /* 0x000bc00601007387 */ /* 0x0021e20000100a00 */
[----:B------:R-:W-:Y:S01]  /*2a770*/  STS.128 [R29], R8 ;  /* 0x000000081d007388 */ /* 0x000fe20000000c00 */
[----:B------:R-:W-:Y:S03]  /*2a780*/  STS.128 [R29+0x80], R20 ;  /* 0x000080141d007388 */ /* 0x000fe60000000c00 */
[----:B0-----:R-:W3:Y:S01]  /*2a790*/  LDL.LU R6, [R1+0x350] ;  /* 0x0003500001067983 */ /* 0x001ee20000300800 */
[----:B------:R-:W3:Y:S02]  /*2a7a0*/  LDL.LU R7, [R1+0x33c] ;  /* 0x00033c0001077983 */ /* 0x000ee40000300800 */
[----:B------:R0:W-:Y:S02]  /*2a7b0*/  STL.64 [R1+0xbb8], R4 ;  /* 0x000bb80401007387 */ /* 0x0001e40000100a00 */
[----:B------:R1:W-:Y:S01]  /*2a7c0*/  STS.128 [R29+0x800], R16 ;  /* 0x000800101d007388 */ /* 0x0003e20000000c00 */
[----:B0-----:R-:W3:Y:S01]  /*2a7d0*/  LDL.LU R4, [R1+0x4ec] ;  /* 0x0004ec0001047983 */ /* 0x001ee20000300800 */
[----:B------:R-:W3:Y:S02]  /*2a7e0*/  LDL.LU R5, [R1+0x4e8] ;  /* 0x0004e80001057983 */ /* 0x000ee40000300800 */
[----:B------:R-:W3:Y:S02]  /*2a7f0*/  LDL.LU R8, [R1+0x214] ;  /* 0x0002140001087983 */ /* 0x000ee40000300800 */
[----:B------:R-:W4:Y:S01]  /*2a800*/  LDL.LU R9, [R1+0x21c] ;  /* 0x00021c0001097983 */ /* 0x000f220000300800 */
[----:B------:R-:W3:Y:S01]  /*2a810*/  LDL.LU R10, [R1+0x224] ;  /* 0x00022400010a7983 */ /* 0x000ee20000300800 */
[----:B------:R-:W3:Y:S02]  /*2a820*/  LDL.LU R11, [R1+0x22c] ;  /* 0x00022c00010b7983 */ /* 0x000ee40000300800 */
[----:B------:R-:W3:Y:S02]  /*2a830*/  LDL.LU R20, [R1+0x4dc] ;  /* 0x0004dc0001147983 */ /* 0x000ee40000300800 */
[----:B------:R-:W3:Y:S01]  /*2a840*/  LDL.LU R21, [R1+0x4d8] ;  /* 0x0004d80001157983 */ /* 0x000ee20000300800 */
[----:B------:R-:W3:Y:S01]  /*2a850*/  LDL.LU R22, [R1+0x338] ;  /* 0x0003380001167983 */ /* 0x000ee20000300800 */
[----:B------:R-:W3:Y:S02]  /*2a860*/  LDL.LU R23, [R1+0x334] ;  /* 0x0003340001177983 */ /* 0x000ee40000300800 */
[----:B-1----:R-:W3:Y:S02]  /*2a870*/  LDL.LU R16, [R1+0x4cc] ;  /* 0x0004cc0001107983 */ /* 0x002ee40000300800 */
[----:B------:R-:W3:Y:S01]  /*2a880*/  LDL.LU R17, [R1+0x4c8] ;  /* 0x0004c80001117983 */ /* 0x000ee20000300800 */
[----:B------:R-:W3:Y:S01]  /*2a890*/  LDL.LU R18, [R1+0x330] ;  /* 0x0003300001127983 */ /* 0x000ee20000300800 */
[----:B------:R-:W3:Y:S03]  /*2a8a0*/  LDL.LU R19, [R1+0x304] ;  /* 0x0003040001137983 */ /* 0x000ee60000300800 */
[----:B------:R0:W-:Y:S01]  /*2a8b0*/  STS.128 [R29+0x880], R12 ;  /* 0x0008800c1d007388 */ /* 0x0001e20000000c00 */
[----:B------:R-:W-:Y:S06]  /*2a8c0*/  BAR.SYNC.DEFER_BLOCKING 0x0 ;  /* 0x0000000000007b1d */ /* 0x000fec0000010000 */
[----:B0-----:R-:W3:Y:S01]  /*2a8d0*/  LDL.LU R12, [R1+0x13c] ;  /* 0x00013c00010c7983 */ /* 0x001ee20000300800 */
[----:B------:R-:W3:Y:S02]  /*2a8e0*/  LDL.LU R13, [R1+0x230] ;  /* 0x00023000010d7983 */ /* 0x000ee40000300800 */
[----:B------:R-:W3:Y:S02]  /*2a8f0*/  LDL.LU R14, [R1+0x300] ;  /* 0x00030000010e7983 */ /* 0x000ee40000300800 */
[----:B------:R-:W3:Y:S01]  /*2a900*/  LDL.LU R15, [R1+0x2f4] ;  /* 0x0002f400010f7983 */ /* 0x000ee20000300800 */
[----:B--2---:R-:W-:-:S02]  /*2a910*/  F2FP.PACK_AB R24, R27, R24 ;  /* 0x000000181b18723e */ /* 0x004fc400000000ff */
[----:B------:R-:W3:Y:S02]  /*2a920*/  LDL.LU R27, [R1+0xc4c] ;  /* 0x000c4c00011b7983 */ /* 0x000ee40000300800 */
[----:B---3--:R-:W-:Y:S02]  /*2a930*/  F2FP.PACK_AB R8, R27, R8 ;  /* 0x000000081b08723e */ /* 0x008fe400000000ff */
[----:B------:R-:W2:Y:S01]  /*2a940*/  LDL.LU R27, [R1+0xc48] ;  /* 0x000c4800011b7983 */ /* 0x000ea20000300800 */
[----:B------:R-:W-:Y:S02]  /*2a950*/  F2FP.PACK_AB R25, R28, R25 ;  /* 0x000000191c19723e */ /* 0x000fe400000000ff */
[----:B-----5:R-:W-:Y:S01]  /*2a960*/  F2FP.PACK_AB R26, R0, R26 ;  /* 0x0000001a001a723e */ /* 0x020fe200000000ff */
[----:B------:R-:W3:Y:S01]  /*2a970*/  LDL.LU R28, [R1+0xc44] ;  /* 0x000c4400011c7983 */ /* 0x000ee20000300800 */
[----:B----4-:R-:W-:Y:S02]  /*2a980*/  F2FP.PACK_AB R9, R2, R9 ;  /* 0x000000090209723e */ /* 0x010fe400000000ff */
[----:B------:R-:W-:Y:S01]  /*2a990*/  F2FP.PACK_AB R10, R3, R10 ;  /* 0x0000000a030a723e */ /* 0x000fe200000000ff */
[----:B------:R-:W4:Y:S01]  /*2a9a0*/  LDL.LU R2, [R1+0xc40] ;  /* 0x000c400001027983 */ /* 0x000f220000300800 */
[----:B------:R-:W4:Y:S02]  /*2a9b0*/  LDL.LU R0, [R1+0xc3c] ;  /* 0x000c3c0001007983 */ /* 0x000f240000300800 */
[----:B------:R-:W5:Y:S01]  /*2a9c0*/  LDL.LU R3, [R1+0xc38] ;  /* 0x000c380001037983 */ /* 0x000f620000300800 */
[----:B------:R-:W-:Y:S01]  /*2a9d0*/  F2FP.PACK_AB R11, R13, R11 ;  /* 0x0000000b0d0b723e */ /* 0x000fe200000000ff */
[----:B------:R-:W-:Y:S01]  /*2a9e0*/  F2FP.PACK_AB R13, R18, R19 ;  /* 0x00000013120d723e */ /* 0x000fe200000000ff */
[----:B------:R-:W-:-:S02]  /*2a9f0*/  F2FP.PACK_AB R18, R4, R5 ;  /* 0x000000050412723e */ /* 0x000fc400000000ff */
[----:B--2---:R-:W-:-:S05]  /*2aa00*/  F2FP.PACK_AB R27, R12, R27 ;  /* 0x0000001b0c1b723e */ /* 0x004fca00000000ff */
[----:B------:R-:W-:Y:S01]  /*2aa10*/  STL.64 [R1+0xc30], R26 ;  /* 0x000c301a01007387 */ /* 0x000fe20000100a00 */
[----:B------:R-:W-:Y:S02]  /*2aa20*/  STL.64 [R1+0xc28], R24 ;  /* 0x000c281801007387 */ /* 0x000fe40000100a00 */
[----:B------:R-:W2:Y:S01]  /*2aa30*/  LDL.LU R4, [R1+0x3d0] ;  /* 0x0003d00001047983 */ /* 0x000ea20000300800 */
[----:B----4-:R-:W-:Y:S01]  /*2aa40*/  F2FP.PACK_AB R19, R0, R2 ;  /* 0x000000020013723e */ /* 0x010fe200000000ff */
[----:B--2---:R-:W-:Y:S01]  /*2aa50*/  STL [R1+0xc0c], R4 ;  /* 0x000c0c0401007387 */ /* 0x004fe20000100800 */
[----:B------:R-:W2:Y:S01]  /*2aa60*/  LDL.LU R2, [R1+0x5ec] ;  /* 0x0005ec0001027983 */ /* 0x000ea20000300800 */
[----:B------:R-:W-:Y:S01]  /*2aa70*/  F2FP.PACK_AB R12, R14, R15 ;  /* 0x0000000f0e0c723e */ /* 0x000fe200000000ff */
[----:B------:R-:W-:Y:S01]  /*2aa80*/  F2FP.PACK_AB R15, R6, R7 ;  /* 0x00000007060f723e */ /* 0x000fe200000000ff */
[C---:B-----5:R-:W-:Y:S02]  /*2aa90*/  LOP3.LUT R0, R3.reuse, 0xff, RZ, 0xc0, !PT ;  /* 0x000000ff03007812 */ /* 0x060fe400078ec0ff */
[----:B------:R-:W-:-:S02]  /*2aaa0*/  SHF.L.U32 R7, R3, 0xb, RZ ;  /* 0x0000000b03077819 */ /* 0x000fc400000006ff */
[C---:B------:R-:W-:Y:S02]  /*2aab0*/  SHF.L.U32 R6, R3.reuse, 0xb, RZ ;  /* 0x0000000b03067819 */ /* 0x040fe400000006ff */
[----:B------:R-:W-:Y:S01]  /*2aac0*/  SHF.L.U32 R5, R3, 0xb, RZ ;  /* 0x0000000b03057819 */ /* 0x000fe200000006ff */
[----:B--2---:R-:W-:Y:S01]  /*2aad0*/  STL [R1+0xc10], R2 ;  /* 0x000c100201007387 */ /* 0x004fe20000100800 */
[----:B------:R-:W2:Y:S01]  /*2aae0*/  LDL.LU R3, [R1+0x5e8] ;  /* 0x0005e80001037983 */ /* 0x000ea20000300800 */
[----:B------:R-:W-:Y:S01]  /*2aaf0*/  F2FP.PACK_AB R16, R16, R17 ;  /* 0x000000111010723e */ /* 0x000fe200000000ff */
[----:B------:R-:W-:Y:S01]  /*2ab00*/  F2FP.PACK_AB R17, R20, R21 ;  /* 0x000000151411723e */ /* 0x000fe200000000ff */
[----:B--2---:R-:W-:Y:S01]  /*2ab10*/  STL [R1+0xc14], R3 ;  /* 0x000c140301007387 */ /* 0x004fe20000100800 */
[----:B------:R-:W2:Y:S02]  /*2ab20*/  LDL.LU R20, [R1+0x154] ;  /* 0x0001540001147983 */ /* 0x000ea40000300800 */
[----:B------:R-:W4:Y:S02]  /*2ab30*/  LDL.LU R21, [R1+0x15c] ;  /* 0x00015c0001157983 */ /* 0x000f240000300800 */
[----:B----4-:R0:W-:Y:S04]  /*2ab40*/  STL [R1+0xc1c], R21 ;  /* 0x000c1c1501007387 */ /* 0x0101e80000100800 */
[----:B0-----:R-:W4:Y:S01]  /*2ab50*/  LDL.LU R21, [R1+0x258] ;  /* 0x0002580001157983 */ /* 0x001f220000300800 */
[----:B------:R-:W-:-:S04]  /*2ab60*/  LOP3.LUT R5, R5, 0x3000, RZ, 0xc0, !PT ;  /* 0x0000300005057812 */ /* 0x000fc800078ec0ff */
[----:B------:R-:W-:-:S05]  /*2ab70*/  LEA R5, R0, R5, 0x4 ;  /* 0x0000000500057211 */ /* 0x000fca00078e20ff */
[----:B------:R-:W0:Y:S04]  /*2ab80*/  LDS.128 R24, [R5] ;  /* 0x0000000005187984 */ /* 0x000e280000000c00 */
[----:B----4-:R1:W-:Y:S04]  /*2ab90*/  STL [R1+0xc20], R21 ;  /* 0x000c201501007387 */ /* 0x0103e80000100800 */
[----:B-1----:R-:W2:Y:S01]  /*2aba0*/  LDL.LU R21, [R1+0x158] ;  /* 0x0001580001157983 */ /* 0x002ea20000300800 */
[----:B------:R-:W4:Y:S01]  /*2abb0*/  LDL.LU R3, [R1+0x260] ;  /* 0x0002600001037983 */ /* 0x000f220000300800 */
[----:B------:R-:W-:-:S02]  /*2abc0*/  LOP3.LUT R7, R7, 0x3000, RZ, 0xc0, !PT ;  /* 0x0000300007077812 */ /* 0x000fc400078ec0ff */
[----:B------:R-:W-:Y:S02]  /*2abd0*/  LOP3.LUT R6, R6, 0x3000, RZ, 0xc0, !PT ;  /* 0x0000300006067812 */ /* 0x000fe400078ec0ff */
[----:B------:R-:W-:Y:S02]  /*2abe0*/  F2FP.PACK_AB R14, R22, R23 ;  /* 0x00000017160e723e */ /* 0x000fe400000000ff */
[C---:B------:R-:W-:Y:S02]  /*2abf0*/  LEA R7, R0.reuse, R7, 0x4 ;  /* 0x0000000700077211 */ /* 0x040fe400078e20ff */
[----:B------:R-:W-:-:S04]  /*2ac00*/  LEA R6, R0, R6, 0x4 ;  /* 0x0000000600067211 */ /* 0x000fc800078e20ff */
[----:B------:R-:W-:Y:S02]  /*2ac10*/  LOP3.LUT R6, R6, 0x40, RZ, 0x3c, !PT ;  /* 0x0000004006067812 */ /* 0x000fe400078e3cff */
[----:B------:R-:W-:Y:S01]  /*2ac20*/  LOP3.LUT R7, R7, 0x60, RZ, 0x3c, !PT ;  /* 0x0000006007077812 */ /* 0x000fe200078e3cff */
[----:B----4-:R1:W-:Y:S04]  /*2ac30*/  STL [R1+0xc18], R3 ;  /* 0x000c180301007387 */ /* 0x0103e80000100800 */
[----:B-1----:R-:W2:Y:S01]  /*2ac40*/  LDL.LU R3, [R1+0x160] ;  /* 0x0001600001037983 */ /* 0x002ea20000300800 */
[----:B------:R-:W5:Y:S02]  /*2ac50*/  LDL.LU R2, [R1+0x168] ;  /* 0x0001680001027983 */ /* 0x000f640000300800 */
[----:B------:R-:W5:Y:S02]  /*2ac60*/  LDL.LU R22, [R1+0x164] ;  /* 0x0001640001167983 */ /* 0x000f640000300800 */
[----:B------:R-:W2:Y:S01]  /*2ac70*/  LDL.LU R4, [R1+0x268] ;  /* 0x0002680001047983 */ /* 0x000ea20000300800 */
[----:B------:R-:W2:Y:S01]  /*2ac80*/  LDL.LU R0, [R1+0x178] ;  /* 0x0001780001007983 */ /* 0x000ea20000300800 */
[----:B------:R-:W2:Y:S02]  /*2ac90*/  LDL.LU R23, [R1+0x174] ;  /* 0x0001740001177983 */ /* 0x000ea40000300800 */
[----:B0-----:R-:W-:Y:S02]  /*2aca0*/  STL.64 [R1+0x370], R24 ;  /* 0x0003701801007387 */ /* 0x001fe40000100a00 */
[----:B------:R-:W-:Y:S02]  /*2acb0*/  STL.64 [R1+0x378], R26 ;  /* 0x0003781a01007387 */ /* 0x000fe40000100a00 */
[----:B---3--:R-:W0:Y:S04]  /*2acc0*/  LDS.128 R24, [R28] ;  /* 0x000000001c187984 */ /* 0x008e280000000c00 */
[----:B0-----:R-:W-:Y:S01]  /*2acd0*/  STL.64 [R1+0x360], R24 ;  /* 0x0003601801007387 */ /* 0x001fe20000100a00 */
[----:B------:R-:W-:Y:S02]  /*2ace0*/  STL.64 [R1+0x368], R26 ;  /* 0x0003681a01007387 */ /* 0x000fe40000100a00 */
[----:B------:R-:W0:Y:S02]  /*2acf0*/  LDS.128 R24, [R6] ;  /* 0x0000000006187984 */ /* 0x000e240000000c00 */
[----:B0-----:R-:W-:Y:S02]  /*2ad00*/  STL.64 [R1+0x350], R24 ;  /* 0x0003501801007387 */ /* 0x001fe40000100a00 */
[----:B------:R-:W-:Y:S02]  /*2ad10*/  STL.64 [R1+0x358], R26 ;  /* 0x0003581a01007387 */ /* 0x000fe40000100a00 */
[----:B------:R-:W0:Y:S04]  /*2ad20*/  LDS.128 R24, [R7] ;  /* 0x0000000007187984 */ /* 0x000e280000000c00 */
[----:B------:R-:W-:Y:S06]  /*2ad30*/  BAR.SYNC.DEFER_BLOCKING 0x0 ;  /* 0x0000000000007b1d */ /* 0x000fec0000010000 */
[----:B0-----:R-:W-:Y:S01]  /*2ad40*/  STL.64 [R1+0x2c0], R24 ;  /* 0x0002c01801007387 */ /* 0x001fe20000100a00 */
[----:B------:R0:W-:Y:S03]  /*2ad50*/  STL.64 [R1+0x2c8], R26 ;  /* 0x0002c81a01007387 */ /* 0x0001e60000100a00 */
[----:B0-----:R-:W3:Y:S01]  /*2ad60*/  LDL.LU.64 R26, [R1+0xc30] ;  /* 0x000c3000011a7983 */ /* 0x001ee20000300a00 */
[----:B------:R-:W3:Y:S01]  /*2ad70*/  LDL.LU.64 R24, [R1+0xc28] ;  /* 0x000c280001187983 */ /* 0x000ee20000300a00 */
[----:B--2---:R-:W-:-:S02]  /*2ad80*/  F2FP.PACK_AB R20, R21, R20 ;  /* 0x000000141514723e */ /* 0x004fc400000000ff */
[----:B---3--:R0:W-:Y:S01]  /*2ad90*/  STS.128 [R29], R24 ;  /* 0x000000181d007388 */ /* 0x0081e20000000c00 */
        /* <DEDUP_REMOVED lines=15> */
[----:B---3--:R-:W2:Y:S01]  /*2ae90*/  LDL.LU R16, [R1+0x50c] ;  /* 0x00050c0001107983 */ /* 0x008ea20000300800 */
[----:B------:R-:W3:Y:S02]  /*2aea0*/  LDL.LU R17, [R1+0x3b4] ;  /* 0x0003b40001117983 */ /* 0x000ee40000300800 */
[----:B------:R-:W2:Y:S02]  /*2aeb0*/  LDL.LU R18, [R1+0x51c] ;  /* 0x00051c0001127983 */ /* 0x000ea40000300800 */
[----:B------:R-:W2:Y:S01]  /*2aec0*/  LDL.LU R19, [R1+0x3bc] ;  /* 0x0003bc0001137983 */ /* 0x000ea20000300800 */
[----:B------:R-:W4:Y:S01]  /*2aed0*/  LDL.LU R21, [R1+0xc20] ;  /* 0x000c200001157983 */ /* 0x000f220000300800 */
[----:B-----5:R-:W-:-:S02]  /*2aee0*/  F2FP.PACK_AB R22, R2, R22 ;  /* 0x000000160216723e */ /* 0x020fc400000000ff */
[----:B------:R-:W-:Y:S01]  /*2aef0*/  F2FP.PACK_AB R23, R0, R23 ;  /* 0x000000170017723e */ /* 0x000fe200000000ff */
[----:B------:R-:W-:Y:S01]  /*2af00*/  BAR.SYNC.DEFER_BLOCKING 0x0 ;  /* 0x0000000000007b1d */ /* 0x000fe20000010000 */
[----:B----4-:R-:W-:-:S05]  /*2af10*/  F2FP.PACK_AB R24, R21, R24 ;  /* 0x000000181518723e */ /* 0x010fca00000000ff */
[----:B------:R-:W4:Y:S02]  /*2af20*/  LDL.LU R21, [R1+0xc1c] ;  /* 0x000c1c0001157983 */ /* 0x000f240000300800 */
[----:B----4-:R-:W-:Y:S02]  /*2af30*/  F2FP.PACK_AB R21, R3, R21 ;  /* 0x000000150315723e */ /* 0x010fe400000000ff */
[----:B------:R-:W4:Y:S01]  /*2af40*/  LDL.LU R3, [R1+0xc18] ;  /* 0x000c180001037983 */ /* 0x000f220000300800 */
[----:B------:R-:W-:Y:S02]  /*2af50*/  F2FP.PACK_AB R26, R4, R26 ;  /* 0x0000001a041a723e */ /* 0x000fe400000000ff */
[----:B----4-:R-:W-:Y:S02]  /*2af60*/  F2FP.PACK_AB R25, R3, R25 ;  /* 0x000000190319723e */ /* 0x010fe400000000ff */
[----:B------:R-:W4:Y:S01]  /*2af70*/  LDL.LU R3, [R1+0xc14] ;  /* 0x000c140001037983 */ /* 0x000f220000300800 */
[----:B------:R-:W4:Y:S02]  /*2af80*/  LDL.LU R2, [R1+0xc10] ;  /* 0x000c100001027983 */ /* 0x000f240000300800 */
[----:B------:R-:W5:Y:S02]  /*2af90*/  LDL.LU R4, [R1+0xc0c] ;  /* 0x000c0c0001047983 */ /* 0x000f640000300800 */
[----:B------:R-:W4:Y:S01]  /*2afa0*/  LDL.LU R0, [R1+0xc08] ;  /* 0x000c080001007983 */ /* 0x000f220000300800 */
[----:B------:R0:W-:Y:S04]  /*2afb0*/  STL.64 [R1+0xc00], R22 ;  /* 0x000c001601007387 */ /* 0x0001e80000100a00 */
[----:B0-----:R-:W4:Y:S01]  /*2afc0*/  LDL.LU R22, [R1+0x270] ;  /* 0x0002700001167983 */ /* 0x001f220000300800 */
[----:B------:R-:W5:Y:S01]  /*2afd0*/  LDL.LU R23, [R1+0x39c] ;  /* 0x00039c0001177983 */ /* 0x000f620000300800 */
[----:B--2---:R-:W-:-:S02]  /*2afe0*/  F2FP.PACK_AB R12, R16, R12 ;  /* 0x0000000c100c723e */ /* 0x004fc400000000ff */
[----:B---3--:R-:W-:Y:S02]  /*2aff0*/  F2FP.PACK_AB R9, R17, R9 ;  /* 0x000000091109723e */ /* 0x008fe400000000ff */
[----:B------:R-:W-:Y:S02]  /*2b000*/  F2FP.PACK_AB R13, R18, R13 ;  /* 0x0000000d120d723e */ /* 0x000fe400000000ff */
[----:B------:R-:W-:Y:S02]  /*2b010*/  F2FP.PACK_AB R10, R19, R10 ;  /* 0x0000000a130a723e */ /* 0x000fe400000000ff */
[----:B------:R-:W0:Y:S04]  /*2b020*/  LDS.128 R16, [R5] ;  /* 0x0000000005107984 */ /* 0x000e280000000c00 */
[----:B------:R-:W-:Y:S01]  /*2b030*/  STL.64 [R1+0xbf8], R20 ;  /* 0x000bf81401007387 */ /* 0x000fe20000100a00 */
[----:B------:R-:W-:-:S02]  /*2b040*/  F2FP.PACK_AB R14, R14, R15 ;  /* 0x0000000f0e0e723e */ /* 0x000fc400000000ff */
[----:B----4-:R-:W-:Y:S02]  /*2b050*/  F2FP.PACK_AB R27, R22, R27 ;  /* 0x0000001b161b723e */ /* 0x010fe400000000ff */
[----:B-----5:R-:W-:Y:S02]  /*2b060*/  F2FP.PACK_AB R8, R23, R8 ;  /* 0x000000081708723e */ /* 0x020fe400000000ff */
[----:B------:R-:W1:Y:S01]  /*2b070*/  LDS.128 R20, [R28] ;  /* 0x000000001c147984 */ /* 0x000e620000000c00 */
[----:B------:R-:W-:Y:S02]  /*2b080*/  F2FP.PACK_AB R11, R11, R4 ;  /* 0x000000040b0b723e */ /* 0x000fe400000000ff */
[----:B------:R-:W2:Y:S02]  /*2b090*/  LDL.LU R4, [R1+0x688] ;  /* 0x0006880001047983 */ /* 0x000ea40000300800 */
[----:B0-----:R0:W-:Y:S01]  /*2b0a0*/  STL.64 [R1+0x340], R16 ;  /* 0x0003401001007387 */ /* 0x0011e20000100a00 */
[----:B------:R3:W-:Y:S01]  /*2b0b0*/  STL.64 [R1+0x348], R18 ;  /* 0x0003481201007387 */ /* 0x0007e20000100a00 */
[----:B------:R-:W-:-:S03]  /*2b0c0*/  F2FP.PACK_AB R15, R2, R3 ;  /* 0x00000003020f723e */ /* 0x000fc600000000ff */
[----:B0-----:R-:W4:Y:S01]  /*2b0d0*/  LDL.LU R16, [R1+0x194] ;  /* 0x0001940001107983 */ /* 0x001f220000300800 */
[----:B------:R-:W5:Y:S03]  /*2b0e0*/  LDL.LU R2, [R1+0x298] ;  /* 0x0002980001027983 */ /* 0x000f660000300800 */
[----:B-1----:R-:W-:Y:S01]  /*2b0f0*/  STL.64 [R1+0x330], R20 ;  /* 0x0003301401007387 */ /* 0x002fe20000100a00 */
[----:B------:R-:W-:Y:S02]  /*2b100*/  STL.64 [R1+0x338], R22 ;  /* 0x0003381601007387 */ /* 0x000fe40000100a00 */
[----:B------:R-:W0:Y:S04]  /*2b110*/  LDS.128 R20, [R6] ;  /* 0x0000000006147984 */ /* 0x000e280000000c00 */
[----:B------:R-:W2:Y:S01]  /*2b120*/  LDL.LU R17, [R1+0x1a0] ;  /* 0x0001a00001117983 */ /* 0x000ea20000300800 */
[----:B------:R-:W2:Y:S01]  /*2b130*/  LDL.LU R3, [R1+0x2a0] ;  /* 0x0002a00001037983 */ /* 0x000ea20000300800 */
[----:B---3--:R-:W3:Y:S02]  /*2b140*/  LDL.LU R18, [R1+0x1b0] ;  /* 0x0001b00001127983 */ /* 0x008ee40000300800 */
[----:B------:R-:W2:Y:S01]  /*2b150*/  LDL.LU R19, [R1+0x1c8] ;  /* 0x0001c80001137983 */ /* 0x000ea20000300800 */
[----:B0-----:R-:W-:Y:S01]  /*2b160*/  STL.64 [R1+0x320], R20 ;  /* 0x0003201401007387 */ /* 0x001fe20000100a00 */
[----:B------:R-:W-:Y:S02]  /*2b170*/  STL.64 [R1+0x328], R22 ;  /* 0x0003281601007387 */ /* 0x000fe40000100a00 */
[----:B------:R-:W0:Y:S04]  /*2b180*/  LDS.128 R20, [R7] ;  /* 0x0000000007147984 */ /* 0x000e280000000c00 */
[----:B------:R-:W-:Y:S06]  /*2b190*/  BAR.SYNC.DEFER_BLOCKING 0x0 ;  /* 0x0000000000007b1d */ /* 0x000fec0000010000 */
[----:B0-----:R-:W-:Y:S01]  /*2b1a0*/  STL.64 [R1+0x310], R20 ;  /* 0x0003101401007387 */ /* 0x001fe20000100a00 */
[----:B------:R0:W-:Y:S03]  /*2b1b0*/  STL.64 [R1+0x318], R22 ;  /* 0x0003181601007387 */ /* 0x0001e60000100a00 */
[----:B0-----:R-:W2:Y:S01]  /*2b1c0*/  LDL.LU.64 R22, [R1+0xc00] ;  /* 0x000c000001167983 */ /* 0x001ea20000300a00 */
[----:B------:R-:W2:Y:S02]  /*2b1d0*/  LDL.LU.64 R20, [R1+0xbf8] ;  /* 0x000bf80001147983 */ /* 0x000ea40000300a00 */
[----:B------:R0:W-:Y:S02]  /*2b1e0*/  STL [R1+0xbc8], R7 ;  /* 0x000bc80701007387 */ /* 0x0001e40000100800 */
[----:B0-----:R-:W3:Y:S01]  /*2b1f0*/  LDL.LU R7, [R1+0x68c] ;  /* 0x00068c0001077983 */ /* 0x001ee20000300800 */
[----:B------:R0:W-:Y:S03]  /*2b200*/  STL [R1+0xbcc], R6 ;  /* 0x000bcc0601007387 */ /* 0x0001e60000100800 */
[----:B0-----:R-:W3:Y:S04]  /*2b210*/  LDL.LU R6, [R1+0x658] ;  /* 0x0006580001067983 */ /* 0x001ee80000300800 */
[----:B--2---:R0:W-:Y:S01]  /*2b220*/  STS.128 [R29], R20 ;  /* 0x000000141d007388 */ /* 0x0041e20000000c00 */
[----:B------:R1:W-:Y:S03]  /*2b230*/  STS.128 [R29+0x80], R24 ;  /* 0x000080181d007388 */ /* 0x0003e60000000c00 */
[----:B0-----:R-:W5:Y:S01]  /*2b240*/  LDL.LU R20, [R1+0x294] ;  /* 0x0002940001147983 */ /* 0x001f620000300800 */
[----:B------:R-:W2:Y:S02]  /*2b250*/  LDL.LU R21, [R1+0x29c] ;  /* 0x00029c0001157983 */ /* 0x000ea40000300800 */
[----:B------:R-:W2:Y:S02]  /*2b260*/  LDL.LU R22, [R1+0x2a4] ;  /* 0x0002a40001167983 */ /* 0x000ea40000300800 */
[----:B------:R-:W2:Y:S01]  /*2b270*/  LDL.LU R23, [R1+0x2b4] ;  /* 0x0002b40001177983 */ /* 0x000ea20000300800 */
[----:B-1----:R-:W4:Y:S01]  /*2b280*/  LDL.LU R26, [R1+0x198] ;  /* 0x00019800011a7983 */ /* 0x002f220000300800 */
[----:B------:R-:W2:Y:S02]  /*2b290*/  LDL.LU R24, [R1+0x45c] ;  /* 0x00045c0001187983 */ /* 0x000ea40000300800 */
[----:B------:R-:W2:Y:S02]  /*2b2a0*/  LDL.LU R25, [R1+0x458] ;  /* 0x0004580001197983 */ /* 0x000ea40000300800 */
[----:B------:R-:W2:Y:S01]  /*2b2b0*/  LDL.LU R27, [R1+0x65c] ;  /* 0x00065c00011b7983 */ /* 0x000ea20000300800 */
[----:B------:R0:W-:Y:S01]  /*2b2c0*/  STS.128 [R29+0x800], R8 ;  /* 0x000800081d007388 */ /* 0x0001e20000000c00 */
[----:B------:R1:W-:Y:S02]  /*2b2d0*/  STS.128 [R29+0x880], R12 ;  /* 0x0008800c1d007388 */ /* 0x0003e40000000c00 */
[----:B------:R-:W-:Y:S06]  /*2b2e0*/  BAR.SYNC.DEFER_BLOCKING 0x0 ;  /* 0x0000000000007b1d */ /* 0x000fec0000010000 */
[----:B0-----:R-:W2:Y:S01]  /*2b2f0*/  LDL.LU R8, [R1+0x408] ;  /* 0x0004080001087983 */ /* 0x001ea20000300800 */
[----:B------:R-:W2:Y:S02]  /*2b300*/  LDL.LU R9, [R1+0x450] ;  /* 0x0004500001097983 */ /* 0x000ea40000300800 */
[----:B------:R-:W2:Y:S02]  /*2b310*/  LDL.LU R10, [R1+0x63c] ;  /* 0x00063c00010a7983 */ /* 0x000ea40000300800 */
[----:B------:R-:W2:Y:S01]  /*2b320*/  LDL.LU R11, [R1+0x638] ;  /* 0x00063800010b7983 */ /* 0x000ea20000300800 */
[----:B-1----:R-:W2:Y:S01]  /*2b330*/  LDL.LU R12, [R1+0x40c] ;  /* 0x00040c00010c7983 */ /* 0x002ea20000300800 */
[----:B------:R-:W2:Y:S02]  /*2b340*/  LDL.LU R13, [R1+0x60c] ;  /* 0x00060c00010d7983 */ /* 0x000ea40000300800 */
[----:B------:R-:W2:Y:S02]  /*2b350*/  LDL.LU R14, [R1+0x608] ;  /* 0x00060800010e7983 */ /* 0x000ea40000300800 */
[----:B------:R-:W2:Y:S01]  /*2b360*/  LDL.LU R15, [R1+0x454] ;  /* 0x00045400010f7983 */ /* 0x000ea20000300800 */
[----:B-----5:R-:W-:-:S02]  /*2b370*/  F2FP.PACK_AB R20, R2, R20 ;  /* 0x000000140214723e */ /* 0x020fc400000000ff */
[----:B----4-:R-:W-:Y:S02]  /*2b380*/  F2FP.PACK_AB R16, R26, R16 ;  /* 0x000000101a10723e */ /* 0x010fe400000000ff */
[----:B------:R-:W4:Y:S01]  /*2b390*/  LDL.LU R26, [R1+0x40] ;  /* 0x00004000011a7983 */ /* 0x000f220000300800 */
[----:B------:R-:W5:Y:S02]  /*2b3a0*/  LDL.LU R2, [R1+0xbf0] ;  /* 0x000bf00001027983 */ /* 0x000f640000300800 */
[----:B-----5:R-:W-:Y:S02]  /*2b3b0*/  F2FP.PACK_AB R17, R2, R17 ;  /* 0x000000110211723e */ /* 0x020fe400000000ff */
[----:B------:R-:W3:Y:S01]  /*2b3c0*/  LDL.LU R2, [R1+0xbec] ;  /* 0x000bec0001027983 */ /* 0x000ee20000300800 */
[----:B--2---:R-:W-:Y:S02]  /*2b3d0*/  F2FP.PACK_AB R21, R3, R21 ;  /* 0x000000150315723e */ /* 0x004fe400000000ff */
[----:B------:R-:W2:Y:S01]  /*2b3e0*/  LDL.LU R3, [R1+0xbe8] ;  /* 0x000be80001037983 */ /* 0x000ea20000300800 */
[----:B---3--:R-:W-:-:S02]  /*2b3f0*/  F2FP.PACK_AB R18, R2, R18 ;  /* 0x000000120212723e */ /* 0x008fc400000000ff */
[----:B------:R-:W3:Y:S02]  /*2b400*/  LDL.LU R2, [R1+0xbe4] ;  /* 0x000be40001027983 */ /* 0x000ee40000300800 */
[----:B---3--:R-:W-:Y:S02]  /*2b410*/  F2FP.PACK_AB R22, R2, R22 ;  /* 0x000000160216723e */ /* 0x008fe400000000ff */
[----:B------:R-:W3:Y:S01]  /*2b420*/  LDL.LU R2, [R1+0xbe0] ;  /* 0x000be00001027983 */ /* 0x000ee20000300800 */
[----:B--2---:R-:W-:Y:S02]  /*2b430*/  F2FP.PACK_AB R19, R3, R19 ;  /* 0x000000130313723e */ /* 0x004fe400000000ff */
[----:B------:R-:W2:Y:S01]  /*2b440*/  LDL.LU R3, [R1+0xbdc] ;  /* 0x000bdc0001037983 */ /* 0x000ea20000300800 */
[----:B------:R-:W-:Y:S01]  /*2b450*/  F2FP.PACK_AB R8, R12, R8 ;  /* 0x000000080c08723e */ /* 0x000fe200000000ff */
[----:B------:R-:W-:Y:S01]  /*2b460*/  F2FP.PACK_AB R12, R13, R14 ;  /* 0x0000000e0d0c723e */ /* 0x000fe200000000ff */
[----:B------:R-:W-:-:S02]  /*2b470*/  F2FP.PACK_AB R9, R15, R9 ;  /* 0x000000090f09723e */ /* 0x000fc400000000ff */
[----:B------:R-:W-:Y:S01]  /*2b480*/  F2FP.PACK_AB R14, R27, R6 ;  /* 0x000000061b0e723e */ /* 0x000fe200000000ff */
[----:B------:R-:W-:Y:S02]  /*2b490*/  F2FP.PACK_AB R15, R7, R4 ;  /* 0x00000004070f723e */ /* 0x000fe400000000ff */
[----:B------:R-:W0:Y:S01]  /*2b4a0*/  LDS.128 R4, [R5] ;  /* 0x0000000005047984 */ /* 0x000e220000000c00 */
[----:B---3--:R-:W-:-:S03]  /*2b4b0*/  F2FP.PACK_AB R23, R2, R23 ;  /* 0x000000170217723e */ /* 0x008fc600000000ff */
[----:B------:R-:W2:Y:S01]  /*2b4c0*/  LDL.LU R2, [R1+0xbd8] ;  /* 0x000bd80001027983 */ /* 0x000ea20000300800 */
[----:B------:R-:W-:Y:S01]  /*2b4d0*/  F2FP.PACK_AB R13, R10, R11 ;  /* 0x0000000b0a0d723e */ /* 0x000fe200000000ff */
[----:B------:R-:W-:Y:S01]  /*2b4e0*/  F2FP.PACK_AB R10, R24, R25 ;  /* 0x00000019180a723e */ /* 0x000fe200000000ff */
[----:B--2---:R-:W-:Y:S02]  /*2b4f0*/  F2FP.PACK_AB R11, R2, R3 ;  /* 0x00000003020b723e */ /* 0x004fe400000000ff */
[----:B------:R-:W2:Y:S01]  /*2b500*/  LDL.LU R2, [R1+0xbd4] ;  /* 0x000bd40001027983 */ /* 0x000ea20000300800 */
[----:B------:R-:W3:Y:S02]  /*2b510*/  LDL.LU R3, [R1+0xbd0] ;  /* 0x000bd00001037983 */ /* 0x000ee40000300800 */
[----:B------:R-:W5:Y:S02]  /*2b520*/  LDL.LU R24, [R1+0x60] ;  /* 0x0000600001187983 */ /* 0x000f640000300800 */
[----:B0-----:R-:W-:Y:S01]  /*2b530*/  STL.64 [R1+0x300], R4 ;  /* 0x0003000401007387 */ /* 0x001fe20000100a00 */
[----:B------:R-:W-:Y:S02]  /*2b540*/  STL.64 [R1+0x308], R6 ;  /* 0x0003080601007387 */ /* 0x000fe40000100a00 */
[----:B------:R-:W0:Y:S02]  /*2b550*/  LDS.128 R4, [R28] ;  /* 0x000000001c047984 */ /* 0x000e240000000c00 */
[----:B0-----:R-:W-:Y:S02]  /*2b560*/  STL.64 [R1+0x2f0], R4 ;  /* 0x0002f00401007387 */ /* 0x001fe40000100a00 */
[----:B------:R0:W-:Y:S02]  /*2b570*/  STL.64 [R1+0x2f8], R6 ;  /* 0x0002f80601007387 */ /* 0x0001e40000100a00 */
[----:B0-----:R-:W2:Y:S01]  /*2b580*/  LDL.LU R6, [R1+0xbcc] ;  /* 0x000bcc0001067983 */ /* 0x001ea20000300800 */
[----:B------:R-:W3:Y:S03]  /*2b590*/  LDL.LU R28, [R1+0x50] ;  /* 0x00005000011c7983 */ /* 0x000ee60000300800 */
[----:B--2---:R-:W0:Y:S04]  /*2b5a0*/  LDS.128 R4, [R6] ;  /* 0x0000000006047984 */ /* 0x004e280000000c00 */
[----:B0-----:R-:W-:Y:S01]  /*2b5b0*/  STL.64 [R1+0x2e0], R4 ;  /* 0x0002e00401007387 */ /* 0x001fe20000100a00 */
[----:B------:R0:W-:Y:S03]  /*2b5c0*/  STL.64 [R1+0x2e8], R6 ;  /* 0x0002e80601007387 */ /* 0x0001e60000100a00 */
[----:B0-----:R-:W2:Y:S01]  /*2b5d0*/  LDL.LU R7, [R1+0xbc8] ;  /* 0x000bc80001077983 */ /* 0x001ea20000300800 */
[----:B------:R-:W-:Y:S01]  /*2b5e0*/  IMAD.MOV.U32 R27, RZ, RZ, c[0x0][0x1c8] ;  /* 0x00007200ff1b7624 */ /* 0x000fe200078e00ff */
[----:B----4-:R-:W-:-:S02]  /*2b5f0*/  PRMT R0, R26, 0x7632, R0 ;  /* 0x000076321a007816 */ /* 0x010fc40000000000 */
[----:B--2---:R-:W0:Y:S01]  /*2b600*/  LDS.128 R4, [R7] ;  /* 0x0000000007047984 */ /* 0x004e220000000c00 */
[----:B------:R-:W-:Y:S06]  /*2b610*/  BAR.SYNC.DEFER_BLOCKING 0x0 ;  /* 0x0000000000007b1d */ /* 0x000fec0000010000 */
[----:B------:R-:W-:Y:S01]  /*2b620*/  STS.128 [R29], R16 ;  /* 0x000000101d007388 */ /* 0x000fe20000000c00 */
[----:B------:R-:W-:Y:S02]  /*2b630*/  STS.128 [R29+0x80], R20 ;  /* 0x000080141d007388 */ /* 0x000fe40000000c00 */
[----:B------:R1:W-:Y:S02]  /*2b640*/  STS.128 [R29+0x800], R8 ;  /* 0x000800081d007388 */ /* 0x0003e40000000c00 */
[----:B------:R-:W-:Y:S01]  /*2b650*/  STS.128 [R29+0x880], R12 ;  /* 0x0008800c1d007388 */ /* 0x000fe20000000c00 */
[----:B------:R-:W-:Y:S06]  /*2b660*/  BAR.SYNC.DEFER_BLOCKING 0x0 ;  /* 0x0000000000007b1d */ /* 0x000fec0000010000 */
[----:B0-----:R-:W-:Y:S01]  /*2b670*/  STL.64 [R1+0x2d0], R4 ;  /* 0x0002d00401007387 */ /* 0x001fe20000100a00 */
[----:B------:R0:W-:Y:S01]  /*2b680*/  STL.64 [R1+0x2d8], R6 ;  /* 0x0002d80601007387 */ /* 0x0001e20000100a00 */
[C---:B-1----:R-:W-:Y:S01]  /*2b690*/  SHF.L.U32 R11, R27.reuse, 0x1, RZ ;  /* 0x000000011b0b7819 */ /* 0x042fe200000006ff */
[C---:B------:R-:W-:Y:S01]  /*2b6a0*/  IMAD R18, R27.reuse, 0x6, RZ ;  /* 0x000000061b127824 */ /* 0x040fe200078e02ff */
[----:B------:R-:W-:-:S02]  /*2b6b0*/  LEA R10, P4, R27, R2, 0x2 ;  /* 0x000000021b0a7211 */ /* 0x000fc400078810ff */
[----:B------:R-:W-:Y:S01]  /*2b6c0*/  IADD3 R8, P5, R11, R2, RZ ;  /* 0x000000020b087210 */ /* 0x000fe20007fbe0ff */
[----:B0-----:R-:W2:Y:S01]  /*2b6d0*/  LDL.LU.64 R6, [R1+0xbc0] ;  /* 0x000bc00001067983 */ /* 0x001ea20000300a00 */
[----:B------:R-:W4:Y:S02]  /*2b6e0*/  LDL.LU.64 R4, [R1+0xbb8] ;  /* 0x000bb80001047983 */ /* 0x000f240000300a00 */
[----:B------:R-:W2:Y:S02]  /*2b6f0*/  LDL.LU R29, [R1+0xbb4] ;  /* 0x000bb400011d7983 */ /* 0x000ea40000300800 */
[----:B------:R-:W2:Y:S01]  /*2b700*/  LDL.LU R25, [R1+0x30] ;  /* 0x0000300001197983 */ /* 0x000ea20000300800 */
[----:B---3--:R0:W-:Y:S01]  /*2b710*/  STG.E.U16 [R2.64], R26 ;  /* 0x0000001a02007986 */ /* 0x0081e2000c101504 */
[CC--:B------:R-:W-:Y:S01]  /*2b720*/  LEA.HI.X.SX32 R9, R27.reuse, R3.reuse, 0x1, P5 ;  /* 0x000000031b097211 */ /* 0x0c0fe200028f0eff */
[----:B------:R-:W-:Y:S01]  /*2b730*/  IMAD R13, R27, 0x3, RZ ;  /* 0x000000031b0d7824 */ /* 0x000fe200078e02ff */
[----:B------:R-:W-:-:S02]  /*2b740*/  LEA.HI.X.SX32 R11, R11, R3, 0x1, P4 ;  /* 0x000000030b0b7211 */ /* 0x000fc400020f0eff */
[-C--:B------:R-:W-:Y:S02]  /*2b750*/  IADD3 R12, P5, R18, R2.reuse, RZ ;  /* 0x00000002120c7210 */ /* 0x080fe40007fbe0ff */
[C---:B------:R-:W-:Y:S02]  /*2b760*/  SHF.L.U32 R15, R27.reuse, 0x2, RZ ;  /* 0x000000021b0f7819 */ /* 0x040fe400000006ff */
[----:B------:R-:W-:Y:S01]  /*2b770*/  LEA R14, P6, R27, R2, 0x3 ;  /* 0x000000021b0e7211 */ /* 0x000fe200078c18ff */
[----:B------:R1:W-:Y:S04]  /*2b780*/  STG.E.U16 [R8.64], R0 ;  /* 0x0000000008007986 */ /* 0x0003e8000c101504 */
[----:B0-----:R-:W3:Y:S01]  /*2b790*/  LDL.LU R26, [R1+0x44] ;  /* 0x00004400011a7983 */ /* 0x001ee20000300800 */
[-C--:B------:R-:W-:Y:S01]  /*2b7a0*/  LEA.HI.X.SX32 R13, R13, R3.reuse, 0x1, P5 ;  /* 0x000000030d0d7211 */ /* 0x080fe200028f0eff */
[----:B-----5:R0:W-:Y:S01]  /*2b7b0*/  STG.E.U16 [R10.64], R24 ;  /* 0x000000180a007986 */ /* 0x0201e2000c101504 */
[----:B------:R-:W-:-:S02]  /*2b7c0*/  LEA.HI.X.SX32 R15, R15, R3, 0x1, P6 ;  /* 0x000000030f0f7211 */ /* 0x000fc400030f0eff */
[----:B-1----:R-:W-:Y:S02]  /*2b7d0*/  PRMT R0, R24, 0x7632, R0 ;  /* 0x0000763218007816 */ /* 0x002fe40000000000 */
[----:B0-----:R-:W5:Y:S04]  /*2b7e0*/  LDL.LU R24, [R1+0x64] ;  /* 0x0000640001187983 */ /* 0x001f680000300800 */
[----:B------:R0:W-:Y:S01]  /*2b7f0*/  STG.E.U16 [R12.64], R0 ;  /* 0x000000000c007986 */ /* 0x0001e2000c101504 */
[----:B------:R1:W-:Y:S01]  /*2b800*/  STG.E.U16 [R14.64], R28 ;  /* 0x0000001c0e007986 */ /* 0x0003e2000c101504 */
[----:B0-----:R-:W-:Y:S02]  /*2b810*/  PRMT R0, R28, 0x7632, R0 ;  /* 0x000076321c007816 */ /* 0x001fe40000000000 */
[----:B-1----:R-:W4:Y:S01]  /*2b820*/  LDL.LU R28, [R1+0x54] ;  /* 0x00005400011c7983 */ /* 0x002f220000300800 */
[----:B------:R-:W-:-:S02]  /*2b830*/  IMAD R17, R27, 0xa, RZ ;  /* 0x0000000a1b117824 */ /* 0x000fc400078e02ff */
[C---:B------:R-:W-:Y:S02]  /*2b840*/  IMAD R9, R27.reuse, 0x5, RZ ;  /* 0x000000051b097824 */ /* 0x040fe400078e02ff */
[C---:B------:R-:W-:Y:S02]  /*2b850*/  IMAD R16, R27.reuse, 0xc, RZ ;  /* 0x0000000c1b107824 */ /* 0x040fe400078e02ff */
[----:B------:R-:W-:Y:S01]  /*2b860*/  IMAD R20, R27, 0xe, RZ ;  /* 0x0000000e1b147824 */ /* 0x000fe200078e02ff */
[-C--:B------:R-:W-:Y:S01]  /*2b870*/  IADD3 R8, P5, R17, R2.reuse, RZ ;  /* 0x0000000211087210 */ /* 0x080fe20007fbe0ff */
[----:B------:R-:W-:Y:S01]  /*2b880*/  IMAD R13, R27, 0x7, RZ ;  /* 0x000000071b0d7824 */ /* 0x000fe200078e02ff */
[-C--:B------:R-:W-:Y:S02]  /*2b890*/  IADD3 R10, P4, R16, R2.reuse, RZ ;  /* 0x00000002100a7210 */ /* 0x080fe40007f9e0ff */
[----:B------:R-:W-:Y:S01]  /*2b8a0*/  LEA.HI.X.SX32 R9, R9, R3, 0x1, P5 ;  /* 0x0000000309097211 */ /* 0x000fe200028f0eff */
[----:B------:R-:W-:-:S02]  /*2b8b0*/  IADD3 R12, P5, R20, R2, RZ ;  /* 0x00000002140c7210 */ /* 0x000fc40007fbe0ff */
[C---:B------:R-:W-:Y:S01]  /*2b8c0*/  IMAD R19, R27.reuse, 0x12, RZ ;  /* 0x000000121b137824 */ /* 0x040fe200078e02ff */
[C---:B------:R-:W-:Y:S02]  /*2b8d0*/  SHF.L.U32 R15, R27.reuse, 0x3, RZ ;  /* 0x000000031b0f7819 */ /* 0x040fe400000006ff */
[----:B------:R-:W-:Y:S02]  /*2b8e0*/  LEA R14, P6, R27, R2, 0x4 ;  /* 0x000000021b0e7211 */ /* 0x000fe400078c20ff */
[-C--:B------:R-:W-:Y:S01]  /*2b8f0*/  LEA.HI.X.SX32 R11, R18, R3.reuse, 0x1, P4 ;  /* 0x00000003120b7211 */ /* 0x080fe200020f0eff */
[----:B------:R0:W-:Y:S01]  /*2b900*/  STG.E.U16 [R8.64], R0 ;  /* 0x0000000008007986 */ /* 0x0001e2000c101504 */
[-C--:B------:R-:W-:Y:S01]  /*2b910*/  LEA.HI.X.SX32 R13, R13, R3.reuse, 0x1, P5 ;  /* 0x000000030d0d7211 */ /* 0x080fe200028f0eff */
[----:B------:R-:W-:Y:S01]  /*2b920*/  IMAD R18, R27, 0x14, RZ ;  /* 0x000000141b127824 */ /* 0x000fe200078e02ff */
[----:B------:R-:W-:Y:S01]  /*2b930*/  LEA.HI.X.SX32 R15, R15, R3, 0x1, P6 ;  /* 0x000000030f0f7211 */ /* 0x000fe200030f0eff */
[----:B------:R-:W-:-:S02]  /*2b940*/  IMAD R21, R27, 0x16, RZ ;  /* 0x000000161b157824 */ /* 0x000fc400078e02ff */
[C---:B------:R-:W-:Y:S02]  /*2b950*/  IMAD R22, R27.reuse, 0x18, RZ ;  /* 0x000000181b167824 */ /* 0x040fe400078e02ff */
[----:B0-----:R-:W-:Y:S01]  /*2b960*/  IMAD R9, R27, 0x9, RZ ;  /* 0x000000091b097824 */ /* 0x001fe200078e02ff */
[----:B------:R-:W-:-:S04]  /*2b970*/  IADD3 R8, P5, R19, R2, RZ ;  /* 0x0000000213087210 */ /* 0x000fc80007fbe0ff */
[----:B------:R-:W-:Y:S02]  /*2b980*/  LEA.HI.X.SX32 R9, R9, R3, 0x1, P5 ;  /* 0x0000000309097211 */ /* 0x000fe400028f0eff */
[----:B--2---:R-:W-:Y:S01]  /*2b990*/  PRMT R0, R25, 0x7632, R0 ;  /* 0x0000763219007816 */ /* 0x004fe20000000000 */
[----:B------:R0:W-:Y:S04]  /*2b9a0*/  STG.E.U16 [R10.64], R25 ;  /* 0x000000190a007986 */ /* 0x0001e8000c101504 */
[----:B------:R1:W-:Y:S04]  /*2b9b0*/  STG.E.U16 [R12.64], R0 ;  /* 0x000000000c007986 */ /* 0x0003e8000c101504 */
[----:B0-----:R-:W2:Y:S01]  /*2b9c0*/  LDL.LU R25, [R1+0x34] ;  /* 0x0000340001197983 */ /* 0x001ea20000300800 */
[----:B------:R-:W-:-:S03]  /*2b9d0*/  IADD3 R10, P4, R18, R2, RZ ;  /* 0x00000002120a7210 */ /* 0x000fc60007f9e0ff */
[----:B---3--:R0:W-:Y:S01]  /*2b9e0*/  STG.E.U16 [R14.64], R26 ;  /* 0x0000001a0e007986 */ /* 0x0081e2000c101504 */
[----:B-1----:R-:W-:Y:S01]  /*2b9f0*/  PRMT R0, R26, 0x7632, R0 ;  /* 0x000076321a007816 */ /* 0x002fe20000000000 */
[----:B------:R-:W-:Y:S01]  /*2ba00*/  IMAD R13, R27, 0xb, RZ ;  /* 0x0000000b1b0d7824 */ /* 0x000fe200078e02ff */
[-C--:B------:R-:W-:Y:S02]  /*2ba10*/  IADD3 R12, P5, R21, R2.reuse, RZ ;  /* 0x00000002150c7210 */ /* 0x080fe40007fbe0ff */
[-C--:B------:R-:W-:Y:S01]  /*2ba20*/  LEA.HI.X.SX32 R11, R17, R3.reuse, 0x1, P4 ;  /* 0x00000003110b7211 */ /* 0x080fe200020f0eff */
[----:B------:R5:W-:Y:S01]  /*2ba30*/  STG.E.U16 [R8.64], R0 ;  /* 0x0000000008007986 */ /* 0x000be2000c101504 */
[-C--:B------:R-:W-:Y:S02]  /*2ba40*/  LEA.HI.X.SX32 R13, R13, R3.reuse, 0x1, P5 ;  /* 0x000000030d0d7211 */ /* 0x080fe400028f0eff */
[----:B0-----:R-:W-:Y:S01]  /*2ba50*/  IADD3 R14, P6, R22, R2, RZ ;  /* 0x00000002160e7210 */ /* 0x001fe20007fde0ff */
[----:B------:R-:W3:Y:S03]  /*2ba60*/  LDL.LU R26, [R1+0x48] ;  /* 0x00004800011a7983 */ /* 0x000ee60000300800 */
[----:B------:R-:W-:-:S02]  /*2ba70*/  LEA.HI.X.SX32 R15, R16, R3, 0x1, P6 ;  /* 0x00000003100f7211 */ /* 0x000fc400030f0eff */
[----:B-----5:R-:W-:Y:S01]  /*2ba80*/  PRMT R0, R24, 0x7632, R0 ;  /* 0x0000763218007816 */ /* 0x020fe20000000000 */
[----:B------:R-:W-:Y:S04]  /*2ba90*/  STG.E.U16 [R10.64], R24 ;  /* 0x000000180a007986 */ /* 0x000fe8000c101504 */
[----:B------:R0:W-:Y:S01]  /*2baa0*/  STG.E.U16 [R12.64], R0 ;  /* 0x000000000c007986 */ /* 0x0001e2000c101504 */
[----:B----4-:R1:W-:Y:S01]  /*2bab0*/  STG.E.U16 [R14.64], R28 ;  /* 0x0000001c0e007986 */ /* 0x0103e2000c101504 */
[----:B0-----:R-:W-:Y:S02]  /*2bac0*/  PRMT R0, R28, 0x7632, R0 ;  /* 0x000076321c007816 */ /* 0x001fe40000000000 */
[----:B-1----:R-:W4:Y:S01]  /*2bad0*/  LDL.LU R28, [R1+0x68] ;  /* 0x00006800011c7983 */ /* 0x002f220000300800 */
[----:B------:R-:W-:-:S02]  /*2bae0*/  IMAD R17, R27, 0x1a, RZ ;  /* 0x0000001a1b117824 */ /* 0x000fc400078e02ff */
[C---:B------:R-:W-:Y:S02]  /*2baf0*/  IMAD R16, R27.reuse, 0x1c, RZ ;  /* 0x0000001c1b107824 */ /* 0x040fe400078e02ff */
[C---:B------:R-:W-:Y:S02]  /*2bb00*/  IMAD R9, R27.reuse, 0xd, RZ ;  /* 0x0000000d1b097824 */ /* 0x040fe400078e02ff */
[----:B------:R-:W-:Y:S01]  /*2bb10*/  IMAD R24, R27, 0x1e, RZ ;  /* 0x0000001e1b187824 */ /* 0x000fe200078e02ff */
[-C--:B------:R-:W-:Y:S02]  /*2bb20*/  IADD3 R8, P5, R17, R2.reuse, RZ ;  /* 0x0000000211087210 */ /* 0x080fe40007fbe0ff */
[-C--:B------:R-:W-:Y:S01]  /*2bb30*/  IADD3 R10, P4, R16, R2.reuse, RZ ;  /* 0x00000002100a7210 */ /* 0x080fe20007f9e0ff */
[----:B------:R-:W-:Y:S01]  /*2bb40*/  IMAD R13, R27, 0xf, RZ ;  /* 0x0000000f1b0d7824 */ /* 0x000fe200078e02ff */
[-C--:B------:R-:W-:Y:S01]  /*2bb50*/  LEA.HI.X.SX32 R9, R9, R3.reuse, 0x1, P5 ;  /* 0x0000000309097211 */ /* 0x080fe200028f0eff */
[----:B------:R-:W-:Y:S01]  /*2bb60*/  IADD3 R12, P5, R24, R2, RZ ;  /* 0x00000002180c7210 */ /* 0x000fe20007fbe0ff */
[----:B------:R-:W-:Y:S01]  /*2bb70*/  LEA.HI.X.SX32 R11, R20, R3, 0x1, P4 ;  /* 0x00000003140b7211 */ /* 0x000fe200020f0eff */
[----:B------:R-:W-:-:S02]  /*2bb80*/  IMAD R23, R27, 0x22, RZ ;  /* 0x000000221b177824 */ /* 0x000fc400078e02ff */
[----:B------:R0:W-:Y:S01]  /*2bb90*/  STG.E.U16 [R8.64], R0 ;  /* 0x0000000008007986 */ /* 0x0001e2000c101504 */
[----:B------:R-:W-:Y:S02]  /*2bba0*/  LEA.HI.X.SX32 R13, R13, R3, 0x1, P5 ;  /* 0x000000030d0d7211 */ /* 0x000fe400028f0eff */
[C---:B------:R-:W-:Y:S02]  /*2bbb0*/  SHF.L.U32 R15, R27.reuse, 0x4, RZ ;  /* 0x000000041b0f7819 */ /* 0x040fe400000006ff */
[C---:B------:R-:W-:Y:S01]  /*2bbc0*/  LEA R14, P6, R27.reuse, R2, 0x5 ;  /* 0x000000021b0e7211 */ /* 0x040fe200078c28ff */
[----:B------:R-:W-:-:S03]  /*2bbd0*/  IMAD R20, R27, 0x24, RZ ;  /* 0x000000241b147824 */ /* 0x000fc600078e02ff */
[----:B------:R-:W-:Y:S01]  /*2bbe0*/  LEA.HI.X.SX32 R15, R15, R3, 0x1, P6 ;  /* 0x000000030f0f7211 */ /* 0x000fe200030f0eff */
[----:B0-----:R-:W-:Y:S01]  /*2bbf0*/  IMAD R9, R27, 0x11, RZ ;  /* 0x000000111b097824 */ /* 0x001fe200078e02ff */
[----:B------:R-:W-:-:S04]  /*2bc00*/  IADD3 R8, P5, R23, R2, RZ ;  /* 0x0000000217087210 */ /* 0x000fc80007fbe0ff */
[-C--:B------:R-:W-:Y:S02]  /*2bc10*/  LEA.HI.X.SX32 R9, R9, R3.reuse, 0x1, P5 ;  /* 0x0000000309097211 */ /* 0x080fe400028f0eff */
[----:B--2---:R-:W-:Y:S01]  /*2bc20*/  PRMT R0, R25, 0x7632, R0 ;  /* 0x0000763219007816 */ /* 0x004fe20000000000 */
[----:B------:R0:W-:Y:S04]  /*2bc30*/  STG.E.U16 [R10.64], R25 ;  /* 0x000000190a007986 */ /* 0x0001e8000c101504 */
[----:B------:R3:W-:Y:S01]  /*2bc40*/  STG.E.U16 [R12.64], R0 ;  /* 0x000000000c007986 */ /* 0x0007e2000c101504 */
[C---:B0-----:R-:W-:Y:S01]  /*2bc50*/  IMAD R25, R27.reuse, 0x26, RZ ;  /* 0x000000261b197824 */ /* 0x041fe200078e02ff */
[-C--:B------:R-:W-:Y:S02]  /*2bc60*/  IADD3 R10, P4, R20, R2.reuse, RZ ;  /* 0x00000002140a7210 */ /* 0x080fe40007f9e0ff */
[----:B---3--:R-:W-:Y:S01]  /*2bc70*/  PRMT R0, R26, 0x7632, R0 ;  /* 0x000076321a007816 */ /* 0x008fe20000000000 */
[----:B------:R-:W-:Y:S01]  /*2bc80*/  IMAD R13, R27, 0x13, RZ ;  /* 0x000000131b0d7824 */ /* 0x000fe200078e02ff */
[-C--:B------:R-:W-:Y:S01]  /*2bc90*/  IADD3 R12, P5, R25, R2.reuse, RZ ;  /* 0x00000002190c7210 */ /* 0x080fe20007fbe0ff */
[----:B------:R0:W-:Y:S01]  /*2bca0*/  STG.E.U16 [R14.64], R26 ;  /* 0x0000001a0e007986 */ /* 0x0001e2000c101504 */
[-C--:B------:R-:W-:Y:S01]  /*2bcb0*/  LEA.HI.X.SX32 R11, R19, R3.reuse, 0x1, P4 ;  /* 0x00000003130b7211 */ /* 0x080fe200020f0eff */
[----:B------:R4:W-:Y:S01]  /*2bcc0*/  STG.E.U16 [R8.64], R0 ;  /* 0x0000000008007986 */ /* 0x0009e2000c101504 */
[-C--:B------:R-:W-:Y:S01]  /*2bcd0*/  LEA.HI.X.SX32 R13, R13, R3.reuse, 0x1, P5 ;  /* 0x000000030d0d7211 */ /* 0x080fe200028f0eff */
[----:B0-----:R-:W-:Y:S01]  /*2bce0*/  IMAD R26, R27, 0x28, RZ ;  /* 0x000000281b1a7824 */ /* 0x001fe200078e02ff */
[----:B----4-:R-:W-:Y:S01]  /*2bcf0*/  PRMT R0, R28, 0x7632, R0 ;  /* 0x000076321c007816 */ /* 0x010fe20000000000 */
[----:B------:R-:W-:Y:S03]  /*2bd00*/  STG.E.U16 [R10.64], R28 ;  /* 0x0000001c0a007986 */ /* 0x000fe6000c101504 */
[----:B------:R-:W-:Y:S01]  /*2bd10*/  IADD3 R14, P6, R26, R2, RZ ;  /* 0x000000021a0e7210 */ /* 0x000fe20007fde0ff */
[----:B------:R0:W-:Y:S03]  /*2bd20*/  STG.E.U16 [R12.64], R0 ;  /* 0x000000000c007986 */ /* 0x0001e6000c101504 */
[----:B------:R-:W-:-:S02]  /*2bd30*/  LEA.HI.X.SX32 R15, R18, R3, 0x1, P6 ;  /* 0x00000003120f7211 */ /* 0x000fc400030f0eff */
[----:B0-----:R-:W-:-:S05]  /*2bd40*/  MOV R13, c[0x0][0x1c8] ;  /* 0x00007200000d7a02 */ /* 0x001fca0000000f00 */
[----:B------:R-:W-:Y:S01]  /*2bd50*/  IMAD R18, R13, 0x2c, RZ ;  /* 0x0000002c0d127824 */ /* 0x000fe200078e02ff */
[----:B------:R0:W-:Y:S01]  /*2bd60*/  STG.E.U16 [R14.64], R29 ;  /* 0x0000001d0e007986 */ /* 0x0001e2000c101504 */
[----:B------:R-:W-:-:S03]  /*2bd70*/  PRMT R0, R29, 0x7632, R0 ;  /* 0x000076321d007816 */ /* 0x000fc60000000000 */
[----:B------:R-:W-:-:S04]  /*2bd80*/  IADD3 R10, P4, R18, R2, RZ ;  /* 0x00000002120a7210 */ /* 0x000fc80007f9e0ff */
[----:B------:R-:W-:Y:S01]  /*2bd90*/  LEA.HI.X.SX32 R11, R21, R3, 0x1, P4 ;  /* 0x00000003150b7211 */ /* 0x000fe200020f0eff */
[----:B0-----:R-:W2:Y:S01]  /*2bda0*/  LDL.LU R29, [R1+0xbb0] ;  /* 0x000bb000011d7983 */ /* 0x001ea20000300800 */
[----:B------:R-:W3:Y:S02]  /*2bdb0*/  LDL.LU R21, [R1+0x38] ;  /* 0x0000380001157983 */ /* 0x000ee40000300800 */
[C---:B------:R-:W-:Y:S02]  /*2bdc0*/  IMAD R19, R13.reuse, 0x2a, RZ ;  /* 0x0000002a0d137824 */ /* 0x040fe400078e02ff */
[C---:B------:R-:W-:Y:S02]  /*2bdd0*/  IMAD R9, R13.reuse, 0x15, RZ ;  /* 0x000000150d097824 */ /* 0x040fe400078e02ff */
[----:B------:R-:W-:Y:S01]  /*2bde0*/  IMAD R27, R13, 0x2e, RZ ;  /* 0x0000002e0d1b7824 */ /* 0x000fe200078e02ff */
[----:B------:R-:W-:Y:S01]  /*2bdf0*/  IADD3 R8, P5, R19, R2, RZ ;  /* 0x0000000213087210 */ /* 0x000fe20007fbe0ff */
[----:B------:R-:W-:-:S02]  /*2be00*/  IMAD R28, R13, 0x30, RZ ;  /* 0x000000300d1c7824 */ /* 0x000fc400078e02ff */
[----:B------:R-:W-:Y:S01]  /*2be10*/  IMAD R13, R13, 0x17, RZ ;  /* 0x000000170d0d7824 */ /* 0x000fe200078e02ff */
[----:B------:R-:W-:Y:S01]  /*2be20*/  LEA.HI.X.SX32 R9, R9, R3, 0x1, P5 ;  /* 0x0000000309097211 */ /* 0x000fe200028f0eff */
[----:B------:R-:W-:-:S04]  /*2be30*/  IADD3 R12, P5, R27, R2, RZ ;  /* 0x000000021b0c7210 */ /* 0x000fc80007fbe0ff */
[----:B------:R3:W-:Y:S01]  /*2be40*/  STG.E.U16 [R8.64], R0 ;  /* 0x0000000008007986 */ /* 0x0007e2000c101504 */
[----:B------:R-:W-:Y:S02]  /*2be50*/  LEA.HI.X.SX32 R13, R13, R3, 0x1, P5 ;  /* 0x000000030d0d7211 */ /* 0x000fe400028f0eff */
[----:B------:R-:W-:-:S04]  /*2be60*/  IADD3 R14, P6, R28, R2, RZ ;  /* 0x000000021c0e7210 */ /* 0x000fc80007fde0ff */
[----:B------:R-:W-:Y:S02]  /*2be70*/  LEA.HI.X.SX32 R15, R22, R3, 0x1, P6 ;  /* 0x00000003160f7211 */ /* 0x000fe400030f0eff */
[----:B---3--:R-:W-:Y:S01]  /*2be80*/  PRMT R0, R21, 0x7632, R0 ;  /* 0x0000763215007816 */ /* 0x008fe20000000000 */
[----:B------:R-:W-:Y:S04]  /*2be90*/  STG.E.U16 [R10.64], R21 ;  /* 0x000000150a007986 */ /* 0x000fe8000c101504 */
[----:B------:R0:W-:Y:S02]  /*2bea0*/  STG.E.U16 [R12.64], R0 ;  /* 0x000000000c007986 */ /* 0x0001e4000c101504 */
[----:B0-----:R-:W-:-:S05]  /*2beb0*/  MOV R13, c[0x0][0x1c8] ;  /* 0x00007200000d7a02 */ /* 0x001fca0000000f00 */
[C---:B------:R-:W-:Y:S02]  /*2bec0*/  IMAD R22, R13.reuse, 0x32, RZ ;  /* 0x000000320d167824 */ /* 0x040fe400078e02ff */
[----:B------:R-:W-:-:S03]  /*2bed0*/  IMAD R9, R13, 0x19, RZ ;  /* 0x000000190d097824 */ /* 0x000fc600078e02ff */
[----:B------:R-:W-:Y:S02]  /*2bee0*/  IADD3 R8, P5, R22, R2, RZ ;  /* 0x0000000216087210 */ /* 0x000fe40007fbe0ff */
[----:B--2---:R-:W-:Y:S02]  /*2bef0*/  PRMT R0, R29, 0x7632, R0 ;  /* 0x000076321d007816 */ /* 0x004fe40000000000 */
[----:B------:R-:W-:Y:S01]  /*2bf00*/  LEA.HI.X.SX32 R9, R9, R3, 0x1, P5 ;  /* 0x0000000309097211 */ /* 0x000fe200028f0eff */
[----:B------:R-:W-:Y:S04]  /*2bf10*/  STG.E.U16 [R14.64], R29 ;  /* 0x0000001d0e007986 */ /* 0x000fe8000c101504 */
[----:B------:R0:W-:Y:S04]  /*2bf20*/  STG.E.U16 [R8.64], R0 ;  /* 0x0000000008007986 */ /* 0x0001e8000c101504 */
[----:B0-----:R-:W2:Y:S01]  /*2bf30*/  LDL.LU R8, [R1+0x6c] ;  /* 0x00006c0001087983 */ /* 0x001ea20000300800 */
[----:B------:R-:W3:Y:S02]  /*2bf40*/  LDL.LU R9, [R1+0x5c] ;  /* 0x00005c0001097983 */ /* 0x000ee40000300800 */
[----:B------:R-:W-:-:S02]  /*2bf50*/  IMAD R21, R13, 0x34, RZ ;  /* 0x000000340d157824 */ /* 0x000fc400078e02ff */
[C---:B------:R-:W-:Y:S02]  /*2bf60*/  IMAD R29, R13.reuse, 0x36, RZ ;  /* 0x000000360d1d7824 */ /* 0x040fe400078e02ff */
[C---:B------:R-:W-:Y:S02]  /*2bf70*/  IMAD R15, R13.reuse, 0x38, RZ ;  /* 0x000000380d0f7824 */ /* 0x040fe400078e02ff */
[----:B------:R-:W-:Y:S01]  /*2bf80*/  IMAD R13, R13, 0x1b, RZ ;  /* 0x0000001b0d0d7824 */ /* 0x000fe200078e02ff */
[-C--:B------:R-:W-:Y:S02]  /*2bf90*/  IADD3 R10, P4, R21, R2.reuse, RZ ;  /* 0x00000002150a7210 */ /* 0x080fe40007f9e0ff */
[-C--:B------:R-:W-:Y:S02]  /*2bfa0*/  IADD3 R12, P5, R29, R2.reuse, RZ ;  /* 0x000000021d0c7210 */ /* 0x080fe40007fbe0ff */
[----:B------:R-:W-:Y:S02]  /*2bfb0*/  IADD3 R14, P6, R15, R2, RZ ;  /* 0x000000020f0e7210 */ /* 0x000fe40007fde0ff */
[----:B------:R-:W-:-:S02]  /*2bfc0*/  LEA.HI.X.SX32 R11, R17, R3, 0x1, P4 ;  /* 0x00000003110b7211 */ /* 0x000fc400020f0eff */
[-C--:B------:R-:W-:Y:S02]  /*2bfd0*/  LEA.HI.X.SX32 R13, R13, R3.reuse, 0x1, P5 ;  /* 0x000000030d0d7211 */ /* 0x080fe400028f0eff */
[----:B------:R-:W-:Y:S01]  /*2bfe0*/  LEA.HI.X.SX32 R15, R16, R3, 0x1, P6 ;  /* 0x00000003100f7211 */ /* 0x000fe200030f0eff */
[----:B------:R-:W-:-:S04]  /*2bff0*/  IMAD.MOV.U32 R17, RZ, RZ, c[0x0][0x1c8] ;  /* 0x00007200ff117624 */ /* 0x000fc800078e00ff */
[----:B------:R-:W-:Y:S01]  /*2c000*/  IMAD R17, R17, 0x3a, RZ ;  /* 0x0000003a11117824 */ /* 0x000fe200078e02ff */
[----:B--2---:R-:W-:Y:S01]  /*2c010*/  PRMT R0, R8, 0x7632, R0 ;  /* 0x0000763208007816 */ /* 0x004fe20000000000 */
[----:B------:R-:W-:Y:S04]  /*2c020*/  STG.E.U16 [R10.64], R8 ;  /* 0x000000080a007986 */ /* 0x000fe8000c101504 */
[----:B------:R-:W-:Y:S01]  /*2c030*/  STG.E.U16 [R12.64], R0 ;  /* 0x000000000c007986 */ /* 0x000fe2000c101504 */
[----:B---3--:R0:W-:Y:S02]  /*2c040*/  STG.E.U16 [R14.64], R9 ;  /* 0x000000090e007986 */ /* 0x0081e4000c101504 */
[----:B0-----:R-:W-:Y:S02]  /*2c050*/  MOV R14, c[0x0][0x1c8] ;  /* 0x00007200000e7a02 */ /* 0x001fe40000000f00 */
[----:B------:R-:W-:-:S02]  /*2c060*/  PRMT R0, R9, 0x7632, R0 ;  /* 0x0000763209007816 */ /* 0x000fc40000000000 */
[----:B------:R-:W-:Y:S01]  /*2c070*/  IADD3 R8, P5, R17, R2, RZ ;  /* 0x0000000211087210 */ /* 0x000fe20007fbe0ff */
[C---:B------:R-:W-:Y:S02]  /*2c080*/  IMAD R16, R14.reuse, 0x3c, RZ ;  /* 0x0000003c0e107824 */ /* 0x040fe400078e02ff */
[----:B------:R-:W-:-:S03]  /*2c090*/  IMAD R9, R14, 0x1d, RZ ;  /* 0x0000001d0e097824 */ /* 0x000fc600078e02ff */
[----:B------:R-:W-:Y:S02]  /*2c0a0*/  IADD3 R10, P4, R16, R2, RZ ;  /* 0x00000002100a7210 */ /* 0x000fe40007f9e0ff */
[-C--:B------:R-:W-:Y:S02]  /*2c0b0*/  LEA.HI.X.SX32 R9, R9, R3.reuse, 0x1, P5 ;  /* 0x0000000309097211 */ /* 0x080fe400028f0eff */
[----:B------:R-:W-:Y:S02]  /*2c0c0*/  LEA.HI.X.SX32 R11, R24, R3, 0x1, P4 ;  /* 0x00000003180b7211 */ /* 0x000fe400020f0eff */
[----:B------:R-:W2:Y:S04]  /*2c0d0*/  LDL.LU R24, [R1+0x90] ;  /* 0x0000900001187983 */ /* 0x000ea80000300800 */
[----:B------:R0:W-:Y:S04]  /*2c0e0*/  STG.E.U16 [R8.64], R0 ;  /* 0x0000000008007986 */ /* 0x0001e8000c101504 */
[----:B0-----:R-:W3:Y:S01]  /*2c0f0*/  LDL.LU R9, [R1+0x3c] ;  /* 0x00003c0001097983 */ /* 0x001ee20000300800 */
[----:B------:R-:W-:-:S02]  /*2c100*/  IMAD R12, R14, 0x3e, RZ ;  /* 0x0000003e0e0c7824 */ /* 0x000fc400078e02ff */
[----:B------:R-:W-:-:S03]  /*2c110*/  IMAD R13, R14, 0x1f, RZ ;  /* 0x0000001f0e0d7824 */ /* 0x000fc600078e02ff */
[-C--:B------:R-:W-:Y:S02]  /*2c120*/  IADD3 R12, P5, R12, R2.reuse, RZ ;  /* 0x000000020c0c7210 */ /* 0x080fe40007fbe0ff */
[C---:B------:R-:W-:Y:S01]  /*2c130*/  SHF.L.U32 R15, R14.reuse, 0x5, RZ ;  /* 0x000000050e0f7819 */ /* 0x040fe200000006ff */
[----:B------:R-:W-:Y:S01]  /*2c140*/  LEA R14, P6, R14, R2, 0x6 ;  /* 0x000000020e0e7211 */ /* 0x000fe200078c30ff */
[----:B------:R-:W-:-:S03]  /*2c150*/  LEA.HI.X.SX32 R13, R13, R3, 0x1, P5 ;  /* 0x000000030d0d7211 */ /* 0x000fc600028f0eff */
[----:B------:R-:W-:Y:S02]  /*2c160*/  LEA.HI.X.SX32 R15, R15, R3, 0x1, P6 ;  /* 0x000000030f0f7211 */ /* 0x000fe400030f0eff */
[----:B---3--:R-:W-:Y:S01]  /*2c170*/  PRMT R0, R9, 0x7632, R0 ;  /* 0x0000763209007816 */ /* 0x008fe20000000000 */
[----:B------:R-:W-:Y:S04]  /*2c180*/  STG.E.U16 [R10.64], R9 ;  /* 0x000000090a007986 */ /* 0x000fe8000c101504 */
[----:B------:R0:W-:Y:S01]  /*2c190*/  STG.E.U16 [R12.64], R0 ;  /* 0x000000000c007986 */ /* 0x0001e2000c101504 */
[----:B--2---:R1:W-:Y:S01]  /*2c1a0*/  STG.E.U16 [R14.64], R24 ;  /* 0x000000180e007986 */ /* 0x0043e2000c101504 */
[----:B0-----:R-:W-:Y:S02]  /*2c1b0*/  MOV R13, c[0x0][0x1c8] ;  /* 0x00007200000d7a02 */ /* 0x001fe40000000f00 */
[----:B------:R-:W-:-:S03]  /*2c1c0*/  PRMT R0, R24, 0x7632, R0 ;  /* 0x0000763218007816 */ /* 0x000fc60000000000 */
[C---:B-1----:R-:W-:Y:S02]  /*2c1d0*/  IMAD R24, R13.reuse, 0x44, RZ ;  /* 0x000000440d187824 */ /* 0x042fe400078e02ff */
[C---:B------:R-:W-:Y:S02]  /*2c1e0*/  IMAD R8, R13.reuse, 0x42, RZ ;  /* 0x000000420d087824 */ /* 0x040fe400078e02ff */
[----:B------:R-:W-:Y:S01]  /*2c1f0*/  IMAD R9, R13, 0x21, RZ ;  /* 0x000000210d097824 */ /* 0x000fe200078e02ff */
[-C--:B------:R-:W-:Y:S02]  /*2c200*/  IADD3 R10, P4, R24, R2.reuse, RZ ;  /* 0x00000002180a7210 */ /* 0x080fe40007f9e0ff */
[----:B------:R-:W-:Y:S02]  /*2c210*/  IADD3 R8, P5, R8, R2, RZ ;  /* 0x0000000208087210 */ /* 0x000fe40007fbe0ff */
[-C--:B------:R-:W-:Y:S02]  /*2c220*/  LEA.HI.X.SX32 R11, R23, R3.reuse, 0x1, P4 ;  /* 0x00000003170b7211 */ /* 0x080fe400020f0eff */
[----:B------:R-:W-:Y:S01]  /*2c230*/  LEA.HI.X.SX32 R9, R9, R3, 0x1, P5 ;  /* 0x0000000309097211 */ /* 0x000fe200028f0eff */
[----:B------:R-:W2:Y:S04]  /*2c240*/  LDL.LU R23, [R1+0xb0] ;  /* 0x0000b00001177983 */ /* 0x000ea80000300800 */
[----:B------:R0:W-:Y:S04]  /*2c250*/  STG.E.U16 [R8.64], R0 ;  /* 0x0000000008007986 */ /* 0x0001e8000c101504 */
[----:B0-----:R-:W3:Y:S01]  /*2c260*/  LDL.LU R8, [R1+0xa0] ;  /* 0x0000a00001087983 */ /* 0x001ee20000300800 */
[----:B------:R-:W-:-:S02]  /*2c270*/  IMAD R12, R13, 0x46, RZ ;  /* 0x000000460d0c7824 */ /* 0x000fc400078e02ff */
[C---:B------:R-:W-:Y:S02]  /*2c280*/  IMAD R14, R13.reuse, 0x48, RZ ;  /* 0x000000480d0e7824 */ /* 0x040fe400078e02ff */
[----:B------:R-:W-:Y:S01]  /*2c290*/  IMAD R13, R13, 0x23, RZ ;  /* 0x000000230d0d7824 */ /* 0x000fe200078e02ff */
[----:B------:R-:W-:Y:S02]  /*2c2a0*/  MOV R9, c[0x0][0x1c8] ;  /* 0x0000720000097a02 */ /* 0x000fe40000000f00 */
[-C--:B------:R-:W-:Y:S02]  /*2c2b0*/  IADD3 R12, P5, R12, R2.reuse, RZ ;  /* 0x000000020c0c7210 */ /* 0x080fe40007fbe0ff */
[----:B------:R-:W-:Y:S02]  /*2c2c0*/  IADD3 R14, P6, R14, R2, RZ ;  /* 0x000000020e0e7210 */ /* 0x000fe40007fde0ff */
[-C--:B------:R-:W-:Y:S02]  /*2c2d0*/  LEA.HI.X.SX32 R13, R13, R3.reuse, 0x1, P5 ;  /* 0x000000030d0d7211 */ /* 0x080fe400028f0eff */
[----:B------:R-:W-:Y:S01]  /*2c2e0*/  LEA.HI.X.SX32 R15, R20, R3, 0x1, P6 ;  /* 0x00000003140f7211 */ /* 0x000fe200030f0eff */
[----:B------:R-:W-:Y:S01]  /*2c2f0*/  IMAD R20, R9, 0x4c, RZ ;  /* 0x0000004c09147824 */ /* 0x000fe200078e02ff */
[----:B--2---:R-:W-:Y:S01]  /*2c300*/  PRMT R0, R23, 0x7632, R0 ;  /* 0x0000763217007816 */ /* 0x004fe20000000000 */
[----:B------:R0:W-:Y:S04]  /*2c310*/  STG.E.U16 [R10.64], R23 ;  /* 0x000000170a007986 */ /* 0x0001e8000c101504 */
[----:B------:R1:W-:Y:S01]  /*2c320*/  STG.E.U16 [R12.64], R0 ;  /* 0x000000000c007986 */ /* 0x0003e2000c101504 */
[----:B0-----:R-:W-:-:S02]  /*2c330*/  IMAD R23, R9, 0x4a, RZ ;  /* 0x0000004a09177824 */ /* 0x001fc400078e02ff */
[----:B------:R-:W-:Y:S01]  /*2c340*/  IMAD R9, R9, 0x25, RZ ;  /* 0x0000002509097824 */ /* 0x000fe200078e02ff */
[----:B---3--:R0:W-:Y:S01]  /*2c350*/  STG.E.U16 [R14.64], R8 ;  /* 0x000000080e007986 */ /* 0x0081e2000c101504 */
[----:B-1----:R-:W-:Y:S02]  /*2c360*/  PRMT R0, R8, 0x7632, R0 ;  /* 0x0000763208007816 */ /* 0x002fe40000000000 */
[-C--:B------:R-:W-:Y:S02]  /*2c370*/  IADD3 R10, P4, R20, R2.reuse, RZ ;  /* 0x00000002140a7210 */ /* 0x080fe40007f9e0ff */
[----:B0-----:R-:W-:-:S04]  /*2c380*/  IADD3 R8, P5, R23, R2, RZ ;  /* 0x0000000217087210 */ /* 0x001fc80007fbe0ff */
[-C--:B------:R-:W-:Y:S02]  /*2c390*/  LEA.HI.X.SX32 R9, R9, R3.reuse, 0x1, P5 ;  /* 0x0000000309097211 */ /* 0x080fe400028f0eff */
[----:B------:R-:W-:Y:S02]  /*2c3a0*/  LEA.HI.X.SX32 R11, R25, R3, 0x1, P4 ;  /* 0x00000003190b7211 */ /* 0x000fe400020f0eff */
[----:B------:R-:W2:Y:S04]  /*2c3b0*/  LDL.LU R25, [R1+0x94] ;  /* 0x0000940001197983 */ /* 0x000ea80000300800 */
[----:B------:R0:W-:Y:S04]  /*2c3c0*/  STG.E.U16 [R8.64], R0 ;  /* 0x0000000008007986 */ /* 0x0001e8000c101504 */
[----:B0-----:R-:W3:Y:S01]  /*2c3d0*/  LDL.LU R9, [R1+0x80] ;  /* 0x0000800001097983 */ /* 0x001ee20000300800 */
[----:B------:R-:W-:-:S05]  /*2c3e0*/  MOV R23, c[0x0][0x1c8] ;  /* 0x0000720000177a02 */ /* 0x000fca0000000f00 */
[C---:B------:R-:W-:Y:S02]  /*2c3f0*/  IMAD R12, R23.reuse, 0x4e, RZ ;  /* 0x0000004e170c7824 */ /* 0x040fe400078e02ff */
[C---:B------:R-:W-:Y:S02]  /*2c400*/  IMAD R14, R23.reuse, 0x50, RZ ;  /* 0x00000050170e7824 */ /* 0x040fe400078e02ff */
[----:B------:R-:W-:Y:S01]  /*2c410*/  IMAD R13, R23, 0x27, RZ ;  /* 0x00000027170d7824 */ /* 0x000fe200078e02ff */
[-C--:B------:R-:W-:Y:S02]  /*2c420*/  IADD3 R12, P5, R12, R2.reuse, RZ ;  /* 0x000000020c0c7210 */ /* 0x080fe40007fbe0ff */
[----:B------:R-:W-:Y:S02]  /*2c430*/  IADD3 R14, P6, R14, R2, RZ ;  /* 0x000000020e0e7210 */ /* 0x000fe40007fde0ff */
[-C--:B------:R-:W-:Y:S02]  /*2c440*/  LEA.HI.X.SX32 R13, R13, R3.reuse, 0x1, P5 ;  /* 0x000000030d0d7211 */ /* 0x080fe400028f0eff */
[----:B------:R-:W-:Y:S01]  /*2c450*/  LEA.HI.X.SX32 R15, R26, R3, 0x1, P6 ;  /* 0x000000031a0f7211 */ /* 0x000fe200030f0eff */
[----:B------:R-:W-:-:S05]  /*2c460*/  IMAD R26, R23, 0x52, RZ ;  /* 0x00000052171a7824 */ /* 0x000fca00078e02ff */
[----:B------:R-:W-:Y:S02]  /*2c470*/  IADD3 R8, P5, R26, R2, RZ ;  /* 0x000000021a087210 */ /* 0x000fe40007fbe0ff */
[----:B---3--:R-:W-:Y:S01]  /*2c480*/  PRMT R0, R9, 0x7632, R0 ;  /* 0x0000763209007816 */ /* 0x008fe20000000000 */
[----:B------:R-:W-:Y:S04]  /*2c490*/  STG.E.U16 [R10.64], R9 ;  /* 0x000000090a007986 */ /* 0x000fe8000c101504 */
[----:B------:R0:W-:Y:S01]  /*2c4a0*/  STG.E.U16 [R12.64], R0 ;  /* 0x000000000c007986 */ /* 0x0001e2000c101504 */
[----:B--2---:R1:W-:Y:S01]  /*2c4b0*/  STG.E.U16 [R14.64], R25 ;  /* 0x000000190e007986 */ /* 0x0043e2000c101504 */
[----:B0-----:R-:W-:Y:S01]  /*2c4c0*/  PRMT R0, R25, 0x7632, R0 ;  /* 0x0000763219007816 */ /* 0x001fe20000000000 */
[----:B-1----:R-:W-:-:S02]  /*2c4d0*/  IMAD R25, R23, 0x54, RZ ;  /* 0x0000005417197824 */ /* 0x002fc400078e02ff */
        /* <DEDUP_REMOVED lines=8> */
[C---:B------:R-:W-:Y:S02]  /*2c560*/  IMAD R14, R23.reuse, 0x58, RZ ;  /* 0x00000058170e7824 */ /* 0x040fe400078e02ff */
[----:B------:R-:W-:Y:S01]  /*2c570*/  IMAD R13, R23, 0x2b, RZ ;  /* 0x0000002b170d7824 */ /* 0x000fe200078e02ff */
        /* <DEDUP_REMOVED lines=8> */
[----:B0-----:R-:W-:-:S03]  /*2c600*/  IMAD R19, R23, 0x5a, RZ ;  /* 0x0000005a17137824 */ /* 0x001fc600078e02ff */
[----:B---3--:R0:W-:Y:S01]  /*2c610*/  STG.E.U16 [R14.64], R9 ;  /* 0x000000090e007986 */ /* 0x0081e2000c101504 */
[----:B-1----:R-:W-:Y:S02]  /*2c620*/  PRMT R0, R9, 0x7632, R0 ;  /* 0x0000763209007816 */ /* 0x002fe40000000000 */
[-C--:B------:R-:W-:Y:S02]  /*2c630*/  IADD3 R8, P5, R19, R2.reuse, RZ ;  /* 0x0000000213087210 */ /* 0x080fe40007fbe0ff */
[-C--:B------:R-:W-:Y:S01]  /*2c640*/  IADD3 R10, P4, R18, R2.reuse, RZ ;  /* 0x00000002120a7210 */ /* 0x080fe20007f9e0ff */
[C---:B0-----:R-:W-:Y:S02]  /*2c650*/  IMAD R9, R23.reuse, 0x2d, RZ ;  /* 0x0000002d17097824 */ /* 0x041fe400078e02ff */
[C---:B------:R-:W-:Y:S02]  /*2c660*/  IMAD R12, R23.reuse, 0x5e, RZ ;  /* 0x0000005e170c7824 */ /* 0x040fe400078e02ff */
[----:B------:R-:W-:Y:S01]  /*2c670*/  IMAD R14, R23, 0x60, RZ ;  /* 0x00000060170e7824 */ /* 0x000fe200078e02ff */
[-C--:B------:R-:W-:Y:S01]  /*2c680*/  LEA.HI.X.SX32 R9, R9, R3.reuse, 0x1, P5 ;  /* 0x0000000309097211 */ /* 0x080fe200028f0eff */
[----:B------:R-:W-:Y:S01]  /*2c690*/  IMAD R13, R23, 0x2f, RZ ;  /* 0x0000002f170d7824 */ /* 0x000fe200078e02ff */
[----:B------:R-:W-:Y:S01]  /*2c6a0*/  LEA.HI.X.SX32 R11, R27, R3, 0x1, P4 ;  /* 0x000000031b0b7211 */ /* 0x000fe200020f0eff */
[----:B------:R-:W2:Y:S01]  /*2c6b0*/  LDL.LU R23, [R1+0xa8] ;  /* 0x0000a80001177983 */ /* 0x000ea20000300800 */
[----:B------:R-:W3:Y:S03]  /*2c6c0*/  LDL.LU R27, [R1+0x98] ;  /* 0x00009800011b7983 */ /* 0x000ee60000300800 */
[----:B------:R0:W-:Y:S04]  /*2c6d0*/  STG.E.U16 [R8.64], R0 ;  /* 0x0000000008007986 */ /* 0x0001e8000c101504 */
[----:B0-----:R-:W4:Y:S01]  /*2c6e0*/  LDL.LU R9, [R1+0x84] ;  /* 0x0000840001097983 */ /* 0x001f220000300800 */
[----:B------:R-:W-:-:S02]  /*2c6f0*/  IADD3 R12, P5, R12, R2, RZ ;  /* 0x000000020c0c7210 */ /* 0x000fc40007fbe0ff */
[----:B------:R-:W-:Y:S02]  /*2c700*/  IADD3 R14, P6, R14, R2, RZ ;  /* 0x000000020e0e7210 */ /* 0x000fe40007fde0ff */
[-C--:B------:R-:W-:Y:S02]  /*2c710*/  LEA.HI.X.SX32 R13, R13, R3.reuse, 0x1, P5 ;  /* 0x000000030d0d7211 */ /* 0x080fe400028f0eff */
[----:B------:R-:W-:Y:S02]  /*2c720*/  LEA.HI.X.SX32 R15, R28, R3, 0x1, P6 ;  /* 0x000000031c0f7211 */ /* 0x000fe400030f0eff */
[----:B----4-:R-:W-:Y:S01]  /*2c730*/  PRMT R0, R9, 0x7632, R0 ;  /* 0x0000763209007816 */ /* 0x010fe20000000000 */
[----:B------:R-:W-:Y:S04]  /*2c740*/  STG.E.U16 [R10.64], R9 ;  /* 0x000000090a007986 */ /* 0x000fe8000c101504 */
[----:B------:R0:W-:Y:S01]  /*2c750*/  STG.E.U16 [R12.64], R0 ;  /* 0x000000000c007986 */ /* 0x0001e2000c101504 */
[----:B---3--:R1:W-:Y:S01]  /*2c760*/  STG.E.U16 [R14.64], R27 ;  /* 0x0000001b0e007986 */ /* 0x0083e2000c101504 */
[----:B0-----:R-:W-:-:S02]  /*2c770*/  MOV R13, c[0x0][0x1c8] ;  /* 0x00007200000d7a02 */ /* 0x001fc40000000f00 */
[----:B------:R-:W-:-:S03]  /*2c780*/  PRMT R0, R27, 0x7632, R0 ;  /* 0x000076321b007816 */ /* 0x000fc60000000000 */
[----:B-1----:R-:W-:-:S05]  /*2c790*/  IMAD R27, R13, 0x64, RZ ;  /* 0x000000640d1b7824 */ /* 0x002fca00078e02ff */
[----:B------:R-:W-:-:S04]  /*2c7a0*/  IADD3 R10, P4, R27, R2, RZ ;  /* 0x000000021b0a7210 */ /* 0x000fc80007f9e0ff */
[-C--:B------:R-:W-:Y:S02]  /*2c7b0*/  LEA.HI.X.SX32 R11, R22, R3.reuse, 0x1, P4 ;  /* 0x00000003160b7211 */ /* 0x080fe400020f0eff */
[----:B------:R-:W3:Y:S01]  /*2c7c0*/  LDL.LU R22, [R1+0xb8] ;  /* 0x0000b80001167983 */ /* 0x000ee20000300800 */
[C---:B------:R-:W-:Y:S02]  /*2c7d0*/  IMAD R28, R13.reuse, 0x62, RZ ;  /* 0x000000620d1c7824 */ /* 0x040fe400078e02ff */
[C---:B------:R-:W-:Y:S02]  /*2c7e0*/  IMAD R9, R13.reuse, 0x31, RZ ;  /* 0x000000310d097824 */ /* 0x040fe400078e02ff */
[C---:B------:R-:W-:Y:S01]  /*2c7f0*/  IMAD R12, R13.reuse, 0x66, RZ ;  /* 0x000000660d0c7824 */ /* 0x040fe200078e02ff */
[-C--:B------:R-:W-:Y:S01]  /*2c800*/  IADD3 R8, P5, R28, R2.reuse, RZ ;  /* 0x000000021c087210 */ /* 0x080fe20007fbe0ff */
[C---:B------:R-:W-:Y:S02]  /*2c810*/  IMAD R14, R13.reuse, 0x68, RZ ;  /* 0x000000680d0e7824 */ /* 0x040fe400078e02ff */
        /* <DEDUP_REMOVED lines=10> */
[----:B0-----:R-:W-:-:S04]  /*2c8c0*/  IMAD.MOV.U32 R13, RZ, RZ, c[0x0][0x1c8] ;  /* 0x00007200ff0d7624 */ /* 0x001fc800078e00ff */
[C---:B------:R-:W-:Y:S02]  /*2c8d0*/  IMAD R22, R13.reuse, 0x6a, RZ ;  /* 0x0000006a0d167824 */ /* 0x040fe400078e02ff */
[C---:B------:R-:W-:Y:S02]  /*2c8e0*/  IMAD R21, R13.reuse, 0x6c, RZ ;  /* 0x0000006c0d157824 */ /* 0x040fe400078e02ff */
[----:B------:R-:W-:Y:S01]  /*2c8f0*/  IMAD R9, R13, 0x35, RZ ;  /* 0x000000350d097824 */ /* 0x000fe200078e02ff */
[-C--:B------:R-:W-:Y:S02]  /*2c900*/  IADD3 R8, P5, R22, R2.reuse, RZ ;  /* 0x0000000216087210 */ /* 0x080fe40007fbe0ff */
[----:B--2---:R-:W-:Y:S02]  /*2c910*/  PRMT R0, R23, 0x7632, R0 ;  /* 0x0000763217007816 */ /* 0x004fe40000000000 */
[----:B------:R-:W-:Y:S02]  /*2c920*/  IADD3 R10, P4, R21, R2, RZ ;  /* 0x00000002150a7210 */ /* 0x000fe40007f9e0ff */
[-C--:B------:R-:W-:Y:S01]  /*2c930*/  LEA.HI.X.SX32 R9, R9, R3.reuse, 0x1, P5 ;  /* 0x0000000309097211 */ /* 0x080fe200028f0eff */
[----:B------:R0:W-:Y:S01]  /*2c940*/  STG.E.U16 [R14.64], R23 ;  /* 0x000000170e007986 */ /* 0x0001e2000c101504 */
[----:B------:R-:W-:-:S03]  /*2c950*/  LEA.HI.X.SX32 R11, R29, R3, 0x1, P4 ;  /* 0x000000031d0b7211 */ /* 0x000fc600020f0eff */
[----:B------:R1:W-:Y:S04]  /*2c960*/  STG.E.U16 [R8.64], R0 ;  /* 0x0000000008007986 */ /* 0x0003e8000c101504 */
[----:B0-----:R-:W2:Y:S01]  /*2c970*/  LDL.LU R23, [R1+0xac] ;  /* 0x0000ac0001177983 */ /* 0x001ea20000300800 */
[----:B------:R-:W3:Y:S03]  /*2c980*/  LDL.LU R29, [R1+0x9c] ;  /* 0x00009c00011d7983 */ /* 0x000ee60000300800 */
[----:B-1----:R-:W4:Y:S01]  /*2c990*/  LDL.LU R9, [R1+0x88] ;  /* 0x0000880001097983 */ /* 0x002f220000300800 */
[C---:B------:R-:W-:Y:S02]  /*2c9a0*/  IMAD R12, R13.reuse, 0x6e, RZ ;  /* 0x0000006e0d0c7824 */ /* 0x040fe400078e02ff */
[----:B------:R-:W-:-:S02]  /*2c9b0*/  IMAD R14, R13, 0x70, RZ ;  /* 0x000000700d0e7824 */ /* 0x000fc400078e02ff */
[----:B------:R-:W-:Y:S01]  /*2c9c0*/  IMAD R13, R13, 0x37, RZ ;  /* 0x000000370d0d7824 */ /* 0x000fe200078e02ff */
[----:B------:R-:W-:-:S04]  /*2c9d0*/  IADD3 R12, P5, R12, R2, RZ ;  /* 0x000000020c0c7210 */ /* 0x000fc80007fbe0ff */
[----:B------:R-:W-:Y:S02]  /*2c9e0*/  LEA.HI.X.SX32 R13, R13, R3, 0x1, P5 ;  /* 0x000000030d0d7211 */ /* 0x000fe400028f0eff */
[----:B------:R-:W-:Y:S02]  /*2c9f0*/  MOV R15, c[0x0][0x1c8] ;  /* 0x00007200000f7a02 */ /* 0x000fe40000000f00 */
[----:B------:R-:W-:-:S03]  /*2ca00*/  IADD3 R14, P6, R14, R2, RZ ;  /* 0x000000020e0e7210 */ /* 0x000fc60007fde0ff */
[----:B------:R-:W-:-:S05]  /*2ca10*/  IMAD R15, R15, 0x38, RZ ;  /* 0x000000380f0f7824 */ /* 0x000fca00078e02ff */
[----:B------:R-:W-:Y:S02]  /*2ca20*/  LEA.HI.X.SX32 R15, R15, R3, 0x1, P6 ;  /* 0x000000030f0f7211 */ /* 0x000fe400030f0eff */
[----:B----4-:R-:W-:Y:S01]  /*2ca30*/  PRMT R0, R9, 0x7632, R0 ;  /* 0x0000763209007816 */ /* 0x010fe20000000000 */
[----:B------:R-:W-:Y:S04]  /*2ca40*/  STG.E.U16 [R10.64], R9 ;  /* 0x000000090a007986 */ /* 0x000fe8000c101504 */
[----:B------:R0:W-:Y:S02]  /*2ca50*/  STG.E.U16 [R12.64], R0 ;  /* 0x000000000c007986 */ /* 0x0001e4000c101504 */
[----:B0-----:R-:W-:-:S05]  /*2ca60*/  MOV R13, c[0x0][0x1c8] ;  /* 0x00007200000d7a02 */ /* 0x001fca0000000f00 */
[C---:B------:R-:W-:Y:S02]  /*2ca70*/  IMAD R8, R13.reuse, 0x72, RZ ;  /* 0x000000720d087824 */ /* 0x040fe400078e02ff */
[----:B------:R-:W-:-:S03]  /*2ca80*/  IMAD R9, R13, 0x39, RZ ;  /* 0x000000390d097824 */ /* 0x000fc600078e02ff */
[----:B------:R-:W-:Y:S02]  /*2ca90*/  IADD3 R8, P5, R8, R2, RZ ;  /* 0x0000000208087210 */ /* 0x000fe40007fbe0ff */
[----:B---3--:R-:W-:Y:S02]  /*2caa0*/  PRMT R0, R29, 0x7632, R0 ;  /* 0x000076321d007816 */ /* 0x008fe40000000000 */
[----:B------:R-:W-:Y:S01]  /*2cab0*/  LEA.HI.X.SX32 R9, R9, R3, 0x1, P5 ;  /* 0x0000000309097211 */ /* 0x000fe200028f0eff */
[----:B------:R-:W-:Y:S04]  /*2cac0*/  STG.E.U16 [R14.64], R29 ;  /* 0x0000001d0e007986 */ /* 0x000fe8000c101504 */
[----:B------:R0:W-:Y:S04]  /*2cad0*/  STG.E.U16 [R8.64], R0 ;  /* 0x0000000008007986 */ /* 0x0001e8000c101504 */
[----:B0-----:R-:W3:Y:S01]  /*2cae0*/  LDL.LU R9, [R1+0xbc] ;  /* 0x0000bc0001097983 */ /* 0x001ee20000300800 */
        /* <DEDUP_REMOVED lines=10> */
[----:B------:R-:W-:-:S05]  /*2cb90*/  MOV R17, c[0x0][0x1c8] ;  /* 0x0000720000117a02 */ /* 0x000fca0000000f00 */
[----:B------:R-:W-:-:S05]  /*2cba0*/  IMAD R17, R17, 0x7a, RZ ;  /* 0x0000007a11117824 */ /* 0x000fca00078e02ff */
[----:B------:R-:W-:Y:S02]  /*2cbb0*/  IADD3 R8, P5, R17, R2, RZ ;  /* 0x0000000211087210 */ /* 0x000fe40007fbe0ff */
[----:B---3--:R-:W-:Y:S01]  /*2cbc0*/  PRMT R0, R9, 0x7632, R0 ;  /* 0x0000763209007816 */ /* 0x008fe20000000000 */
[----:B------:R-:W-:Y:S04]  /*2cbd0*/  STG.E.U16 [R10.64], R9 ;  /* 0x000000090a007986 */ /* 0x000fe8000c101504 */
[----:B------:R-:W-:Y:S01]  /*2cbe0*/  STG.E.U16 [R12.64], R0 ;  /* 0x000000000c007986 */ /* 0x000fe2000c101504 */
[----:B--2---:R0:W-:Y:S02]  /*2cbf0*/  STG.E.U16 [R14.64], R23 ;  /* 0x000000170e007986 */ /* 0x0041e4000c101504 */
[----:B0-----:R-:W-:-:S05]  /*2cc00*/  MOV R14, c[0x0][0x1c8] ;  /* 0x00007200000e7a02 */ /* 0x001fca0000000f00 */
[----:B------:R-:W-:Y:S01]  /*2cc10*/  IMAD R9, R14, 0x3d, RZ ;  /* 0x0000003d0e097824 */ /* 0x000fe200078e02ff */
[----:B------:R-:W-:Y:S02]  /*2cc20*/  PRMT R0, R23, 0x7632, R0 ;  /* 0x0000763217007816 */ /* 0x000fe40000000000 */
[----:B------:R-:W2:Y:S02]  /*2cc30*/  LDL.LU R23, [R1+0xe0] ;  /* 0x0000e00001177983 */ /* 0x000ea40000300800 */
[----:B------:R-:W-:-:S05]  /*2cc40*/  LEA.HI.X.SX32 R9, R9, R3, 0x1, P5 ;  /* 0x0000000309097211 */ /* 0x000fca00028f0eff */
[----:B------:R0:W-:Y:S04]  /*2cc50*/  STG.E.U16 [R8.64], R0 ;  /* 0x0000000008007986 */ /* 0x0001e8000c101504 */
[----:B0-----:R-:W3:Y:S01]  /*2cc60*/  LDL.LU R8, [R1+0x8c] ;  /* 0x00008c0001087983 */ /* 0x001ee20000300800 */
[----:B------:R-:W4:Y:S02]  /*2cc70*/  LDL.LU R9, [R1+0xc0] ;  /* 0x0000c00001097983 */ /* 0x000f240000300800 */
[C---:B------:R-:W-:Y:S02]  /*2cc80*/  IMAD R16, R14.reuse, 0x7c, RZ ;  /* 0x0000007c0e107824 */ /* 0x040fe400078e02ff */
[C---:B------:R-:W-:Y:S02]  /*2cc90*/  IMAD R12, R14.reuse, 0x7e, RZ ;  /* 0x0000007e0e0c7824 */ /* 0x040fe400078e02ff */
[----:B------:R-:W-:-:S02]  /*2cca0*/  IMAD R11, R14, 0x3e, RZ ;  /* 0x0000003e0e0b7824 */ /* 0x000fc400078e02ff */
[----:B------:R-:W-:Y:S01]  /*2ccb0*/  IMAD R13, R14, 0x3f, RZ ;  /* 0x0000003f0e0d7824 */ /* 0x000fe200078e02ff */
[-C--:B------:R-:W-:Y:S02]  /*2ccc0*/  IADD3 R10, P4, R16, R2.reuse, RZ ;  /* 0x00000002100a7210 */ /* 0x080fe40007f9e0ff */
[-C--:B------:R-:W-:Y:S02]  /*2ccd0*/  IADD3 R12, P5, R12, R2.reuse, RZ ;  /* 0x000000020c0c7210 */ /* 0x080fe40007fbe0ff */
[-C--:B------:R-:W-:Y:S02]  /*2cce0*/  LEA.HI.X.SX32 R11, R11, R3.reuse, 0x1, P4 ;  /* 0x000000030b0b7211 */ /* 0x080fe400020f0eff */
[----:B------:R-:W-:Y:S02]  /*2ccf0*/  LEA.HI.X.SX32 R13, R13, R3, 0x1, P5 ;  /* 0x000000030d0d7211 */ /* 0x000fe400028f0eff */
[C---:B------:R-:W-:Y:S01]  /*2cd00*/  SHF.L.U32 R15, R14.reuse, 0x6, RZ ;  /* 0x000000060e0f7819 */ /* 0x040fe200000006ff */
[----:B------:R-:W-:-:S04]  /*2cd10*/  LEA R14, P6, R14, R2, 0x7 ;  /* 0x000000020e0e7211 */ /* 0x000fc800078c38ff */
[----:B------:R-:W-:Y:S02]  /*2cd20*/  LEA.HI.X.SX32 R15, R15, R3, 0x1, P6 ;  /* 0x000000030f0f7211 */ /* 0x000fe400030f0eff */
[----:B---3--:R-:W-:Y:S01]  /*2cd30*/  PRMT R0, R8, 0x7632, R0 ;  /* 0x0000763208007816 */ /* 0x008fe20000000000 */
[----:B------:R-:W-:Y:S04]  /*2cd40*/  STG.E.U16 [R10.64], R8 ;  /* 0x000000080a007986 */ /* 0x000fe8000c101504 */
[----:B------:R0:W-:Y:S01]  /*2cd50*/  STG.E.U16 [R12.64], R0 ;  /* 0x000000000c007986 */ /* 0x0001e2000c101504 */
[----:B----4-:R1:W-:Y:S01]  /*2cd60*/  STG.E.U16 [R14.64], R9 ;  /* 0x000000090e007986 */ /* 0x0103e2000c101504 */
[----:B0-----:R-:W-:Y:S02]  /*2cd70*/  MOV R13, c[0x0][0x1c8] ;  /* 0x00007200000d7a02 */ /* 0x001fe40000000f00 */
[----:B------:R-:W-:-:S03]  /*2cd80*/  PRMT R0, R9, 0x7632, R0 ;  /* 0x0000763209007816 */ /* 0x000fc60000000000 */
[C---:B------:R-:W-:Y:S02]  /*2cd90*/  IMAD R8, R13.reuse, 0x82, RZ ;  /* 0x000000820d087824 */ /* 0x040fe400078e02ff */
[----:B-1----:R-:W-:-:S03]  /*2cda0*/  IMAD R9, R13, 0x41, RZ ;  /* 0x000000410d097824 */ /* 0x002fc600078e02ff */
[----:B------:R-:W-:-:S04]  /*2cdb0*/  IADD3 R8, P5, R8, R2, RZ ;  /* 0x0000000208087210 */ /* 0x000fc80007fbe0ff */
[----:B------:R-:W-:-:S05]  /*2cdc0*/  LEA.HI.X.SX32 R9, R9, R3, 0x1, P5 ;  /* 0x0000000309097211 */ /* 0x000fca00028f0eff */
[----:B------:R0:W-:Y:S04]  /*2cdd0*/  STG.E.U16 [R8.64], R0 ;  /* 0x0000000008007986 */ /* 0x0001e8000c101504 */
[----:B0-----:R-:W3:Y:S01]  /*2cde0*/  LDL.LU R9, [R1+0xd0] ;  /* 0x0000d00001097983 */ /* 0x001ee20000300800 */
[C---:B------:R-:W-:Y:S02]  /*2cdf0*/  IMAD R10, R13.reuse, 0x84, RZ ;  /* 0x000000840d0a7824 */ /* 0x040fe400078e02ff */
[C---:B------:R-:W-:Y:S02]  /*2ce00*/  IMAD R12, R13.reuse, 0x86, RZ ;  /* 0x000000860d0c7824 */ /* 0x040fe400078e02ff */
[C---:B------:R-:W-:Y:S02]  /*2ce10*/  IMAD R14, R13.reuse, 0x88, RZ ;  /* 0x000000880d0e7824 */ /* 0x040fe400078e02ff */
[----:B------:R-:W-:-:S02]  /*2ce20*/  IMAD R11, R13, 0x42, RZ ;  /* 0x000000420d0b7824 */ /* 0x000fc400078e02ff */
[----:B------:R-:W-:Y:S01]  /*2ce30*/  IMAD R13, R13, 0x43, RZ ;  /* 0x000000430d0d7824 */ /* 0x000fe200078e02ff */
[-C--:B------:R-:W-:Y:S02]  /*2ce40*/  IADD3 R10, P4, R10, R2.reuse, RZ ;  /* 0x000000020a0a7210 */ /* 0x080fe40007f9e0ff */
[-C--:B------:R-:W-:Y:S02]  /*2ce50*/  IADD3 R12, P5, R12, R2.reuse, RZ ;  /* 0x000000020c0c7210 */ /* 0x080fe40007fbe0ff */
[----:B------:R-:W-:Y:S02]  /*2ce60*/  IADD3 R14, P6, R14, R2, RZ ;  /* 0x000000020e0e7210 */ /* 0x000fe40007fde0ff */
[----:B--2---:R-:W-:Y:S02]  /*2ce70*/  PRMT R0, R23, 0x7632, R0 ;  /* 0x0000763217007816 */ /* 0x004fe40000000000 */
[-C--:B------:R-:W-:Y:S02]  /*2ce80*/  LEA.HI.X.SX32 R11, R11, R3.reuse, 0x1, P4 ;  /* 0x000000030b0b7211 */ /* 0x080fe400020f0eff */
[----:B------:R-:W-:-:S02]  /*2ce90*/  LEA.HI.X.SX32 R13, R13, R3, 0x1, P5 ;  /* 0x000000030d0d7211 */ /* 0x000fc400028f0eff */
[----:B------:R-:W-:Y:S01]  /*2cea0*/  LEA.HI.X.SX32 R15, R24, R3, 0x1, P6 ;  /* 0x00000003180f7211 */ /* 0x000fe200030f0eff */
[----:B------:R-:W-:Y:S01]  /*2ceb0*/  IMAD.MOV.U32 R8, RZ, RZ, c[0x0][0x1c8] ;  /* 0x00007200ff087624 */ /* 0x000fe200078e00ff */
[----:B------:R-:W-:Y:S01]  /*2cec0*/  STG.E.U16 [R10.64], R23 ;  /* 0x000000170a007986 */ /* 0x000fe2000c101504 */
[----:B------:R0:W-:Y:S02]  /*2ced0*/  STG.E.U16 [R12.64], R0 ;  /* 0x000000000c007986 */ /* 0x0001e4000c101504 */
[----:B------:R-:W-:-:S05]  /*2cee0*/  IMAD R8, R8, 0x8a, RZ ;  /* 0x0000008a08087824 */ /* 0x000fca00078e02ff */
[----:B------:R-:W-:Y:S01]  /*2cef0*/  IADD3 R8, P5, R8, R2, RZ ;  /* 0x0000000208087210 */ /* 0x000fe20007fbe0ff */
[----:B---3--:R1:W-:Y:S01]  /*2cf00*/  STG.E.U16 [R14.64], R9 ;  /* 0x000000090e007986 */ /* 0x0083e2000c101504 */
[----:B0-----:R-:W-:Y:S02]  /*2cf10*/  PRMT R0, R9, 0x7632, R0 ;  /* 0x0000763209007816 */ /* 0x001fe40000000000 */
[----:B-1----:R-:W-:-:S05]  /*2cf20*/  MOV R15, c[0x0][0x1c8] ;  /* 0x00007200000f7a02 */ /* 0x002fca0000000f00 */
[----:B------:R-:W-:-:S05]  /*2cf30*/  IMAD R9, R15, 0x45, RZ ;  /* 0x000000450f097824 */ /* 0x000fca00078e02ff */
[----:B------:R-:W-:-:S05]  /*2cf40*/  LEA.HI.X.SX32 R9, R9, R3, 0x1, P5 ;  /* 0x0000000309097211 */ /* 0x000fca00028f0eff */
[----:B------:R0:W-:Y:S04]  /*2cf50*/  STG.E.U16 [R8.64], R0 ;  /* 0x0000000008007986 */ /* 0x0001e8000c101504 */
[----:B0-----:R-:W2:Y:S01]  /*2cf60*/  LDL.LU R8, [R1+0xf0] ;  /* 0x0000f00001087983 */ /* 0x001ea20000300800 */
[----:B------:R-:W3:Y:S02]  /*2cf70*/  LDL.LU R9, [R1+0xc4] ;  /* 0x0000c40001097983 */ /* 0x000ee40000300800 */
[C---:B------:R-:W-:Y:S02]  /*2cf80*/  IMAD R24, R15.reuse, 0x8c, RZ ;  /* 0x0000008c0f187824 */ /* 0x040fe400078e02ff */
[C---:B------:R-:W-:Y:S02]  /*2cf90*/  IMAD R12, R15.reuse, 0x8e, RZ ;  /* 0x0000008e0f0c7824 */ /* 0x040fe400078e02ff */
[----:B------:R-:W-:-:S02]  /*2cfa0*/  IMAD R11, R15, 0x46, RZ ;  /* 0x000000460f0b7824 */ /* 0x000fc400078e02ff */
[C---:B------:R-:W-:Y:S01]  /*2cfb0*/  IMAD R13, R15.reuse, 0x47, RZ ;  /* 0x000000470f0d7824 */ /* 0x040fe200078e02ff */
[-C--:B------:R-:W-:Y:S02]  /*2cfc0*/  IADD3 R10, P4, R24, R2.reuse, RZ ;  /* 0x00000002180a7210 */ /* 0x080fe40007f9e0ff */
[-C--:B------:R-:W-:Y:S01]  /*2cfd0*/  IADD3 R12, P5, R12, R2.reuse, RZ ;  /* 0x000000020c0c7210 */ /* 0x080fe20007fbe0ff */
[----:B------:R-:W-:Y:S01]  /*2cfe0*/  IMAD R14, R15, 0x90, RZ ;  /* 0x000000900f0e7824 */ /* 0x000fe200078e02ff */
[-C--:B------:R-:W-:Y:S02]  /*2cff0*/  LEA.HI.X.SX32 R11, R11, R3.reuse, 0x1, P4 ;  /* 0x000000030b0b7211 */ /* 0x080fe400020f0eff */
[----:B------:R-:W-:Y:S01]  /*2d000*/  LEA.HI.X.SX32 R13, R13, R3, 0x1, P5 ;  /* 0x000000030d0d7211 */ /* 0x000fe200028f0eff */
[----:B------:R-:W-:Y:S01]  /*2d010*/  IMAD R15, R15, 0x48, RZ ;  /* 0x000000480f0f7824 */ /* 0x000fe200078e02ff */
[----:B------:R-:W-:-:S04]  /*2d020*/  IADD3 R14, P6, R14, R2, RZ ;  /* 0x000000020e0e7210 */ /* 0x000fc80007fde0ff */
[----:B------:R-:W-:Y:S02]  /*2d030*/  LEA.HI.X.SX32 R15, R15, R3, 0x1, P6 ;  /* 0x000000030f0f7211 */ /* 0x000fe400030f0eff */
[----:B--2---:R-:W-:Y:S01]  /*2d040*/  PRMT R0, R8, 0x7632, R0 ;  /* 0x0000763208007816 */ /* 0x004fe20000000000 */
[----:B------:R-:W-:Y:S04]  /*2d050*/  STG.E.U16 [R10.64], R8 ;  /* 0x000000080a007986 */ /* 0x000fe8000c101504 */
[----:B------:R0:W-:Y:S01]  /*2d060*/  STG.E.U16 [R12.64], R0 ;  /* 0x000000000c007986 */ /* 0x0001e2000c101504 */
[----:B---3--:R1:W-:Y:S01]  /*2d070*/  STG.E.U16 [R14.64], R9 ;  /* 0x000000090e007986 */ /* 0x0083e2000c101504 */
[----:B0-----:R-:W-:Y:S02]  /*2d080*/  MOV R13, c[0x0][0x1c8] ;  /* 0x00007200000d7a02 */ /* 0x001fe40000000f00 */
[----:B------:R-:W-:-:S03]  /*2d090*/  PRMT R0, R9, 0x7632, R0 ;  /* 0x0000763209007816 */ /* 0x000fc60000000000 */
[C---:B------:R-:W-:Y:S02]  /*2d0a0*/  IMAD R8, R13.reuse, 0x92, RZ ;  /* 0x000000920d087824 */ /* 0x040fe400078e02ff */
[----:B-1----:R-:W-:-:S03]  /*2d0b0*/  IMAD R9, R13, 0x49, RZ ;  /* 0x000000490d097824 */ /* 0x002fc600078e02ff */
[----:B------:R-:W-:-:S04]  /*2d0c0*/  IADD3 R8, P5, R8, R2, RZ ;  /* 0x0000000208087210 */ /* 0x000fc80007fbe0ff */
[----:B------:R-:W-:-:S05]  /*2d0d0*/  LEA.HI.X.SX32 R9, R9, R3, 0x1, P5 ;  /* 0x0000000309097211 */ /* 0x000fca00028f0eff */
[----:B------:R0:W-:Y:S04]  /*2d0e0*/  STG.E.U16 [R8.64], R0 ;  /* 0x0000000008007986 */ /* 0x0001e8000c101504 */
[----:B0-----:R-:W2:Y:S01]  /*2d0f0*/  LDL.LU R8, [R1+0xe4] ;  /* 0x0000e40001087983 */ /* 0x001ea20000300800 */
[----:B------:R-:W3:Y:S01]  /*2d100*/  LDL.LU R9, [R1+0xd4] ;  /* 0x0000d40001097983 */ /* 0x000ee20000300800 */
[----:B------:R-:W-:Y:S01]  /*2d110*/  MOV R23, c[0x0][0x1c8] ;  /* 0x0000720000177a02 */ /* 0x000fe20000000f00 */
[C---:B------:R-:W-:Y:S02]  /*2d120*/  IMAD R10, R13.reuse, 0x94, RZ ;  /* 0x000000940d0a7824 */ /* 0x040fe400078e02ff */
[C---:B------:R-:W-:Y:S02]  /*2d130*/  IMAD R12, R13.reuse, 0x96, RZ ;  /* 0x000000960d0c7824 */ /* 0x040fe400078e02ff */
[----:B------:R-:W-:-:S02]  /*2d140*/  IMAD R14, R13, 0x98, RZ ;  /* 0x000000980d0e7824 */ /* 0x000fc400078e02ff */
[----:B------:R-:W-:Y:S01]  /*2d150*/  IMAD R23, R23, 0x4a, RZ ;  /* 0x0000004a17177824 */ /* 0x000fe200078e02ff */
[-C--:B------:R-:W-:Y:S01]  /*2d160*/  IADD3 R10, P4, R10, R2.reuse, RZ ;  /* 0x000000020a0a7210 */ /* 0x080fe20007f9e0ff */
[----:B------:R-:W-:Y:S01]  /*2d170*/  IMAD R13, R13, 0x4b, RZ ;  /* 0x0000004b0d0d7824 */ /* 0x000fe200078e02ff */
[-C--:B------:R-:W-:Y:S02]  /*2d180*/  IADD3 R12, P5, R12, R2.reuse, RZ ;  /* 0x000000020c0c7210 */ /* 0x080fe40007fbe0ff */
[----:B------:R-:W-:Y:S02]  /*2d190*/  IADD3 R14, P6, R14, R2, RZ ;  /* 0x000000020e0e7210 */ /* 0x000fe40007fde0ff */
[-C--:B------:R-:W-:Y:S01]  /*2d1a0*/  LEA.HI.X.SX32 R11, R23, R3.reuse, 0x1, P4 ;  /* 0x00000003170b7211 */ /* 0x080fe200020f0eff */
[----:B------:R-:W-:Y:S01]  /*2d1b0*/  MOV R23, c[0x0][0x1c8] ;  /* 0x0000720000177a02 */ /* 0x000fe20000000f00 */
[-C--:B------:R-:W-:Y:S02]  /*2d1c0*/  LEA.HI.X.SX32 R13, R13, R3.reuse, 0x1, P5 ;  /* 0x000000030d0d7211 */ /* 0x080fe400028f0eff */
[----:B------:R-:W-:-:S02]  /*2d1d0*/  LEA.HI.X.SX32 R15, R20, R3, 0x1, P6 ;  /* 0x00000003140f7211 */ /* 0x000fc400030f0eff */
[----:B------:R-:W4:Y:S01]  /*2d1e0*/  LDL.LU R20, [R1+0xc8] ;  /* 0x0000c80001147983 */ /* 0x000f220000300800 */
[----:B--2---:R-:W-:-:S03]  /*2d1f0*/  PRMT R0, R8, 0x7632, R0 ;  /* 0x0000763208007816 */ /* 0x004fc60000000000 */
[----:B------:R0:W-:Y:S04]  /*2d200*/  STG.E.U16 [R10.64], R8 ;  /* 0x000000080a007986 */ /* 0x0001e8000c101504 */
[----:B------:R1:W-:Y:S01]  /*2d210*/  STG.E.U16 [R12.64], R0 ;  /* 0x000000000c007986 */ /* 0x0003e2000c101504 */
[----:B---3--:R2:W-:Y:S02]  /*2d220*/  STG.E.U16 [R14.64], R9 ;  /* 0x000000090e007986 */ /* 0x0085e4000c101504 */
[----:B0-----:R-:W-:Y:S01]  /*2d230*/  IMAD R8, R23, 0x9a, RZ ;  /* 0x0000009a17087824 */ /* 0x001fe200078e02ff */
[----:B-1----:R-:W-:Y:S01]  /*2d240*/  PRMT R0, R9, 0x7632, R0 ;  /* 0x0000763209007816 */ /* 0x002fe20000000000 */
[----:B--2---:R-:W-:-:S03]  /*2d250*/  IMAD R9, R23, 0x4d, RZ ;  /* 0x0000004d17097824 */ /* 0x004fc600078e02ff */
[----:B------:R-:W-:-:S04]  /*2d260*/  IADD3 R8, P5, R8, R2, RZ ;  /* 0x0000000208087210 */ /* 0x000fc80007fbe0ff */
[----:B------:R-:W-:-:S05]  /*2d270*/  LEA.HI.X.SX32 R9, R9, R3, 0x1, P5 ;  /* 0x0000000309097211 */ /* 0x000fca00028f0eff */
[----:B------:R0:W-:Y:S04]  /*2d280*/  STG.E.U16 [R8.64], R0 ;  /* 0x0000000008007986 */ /* 0x0001e8000c101504 */
[----:B0-----:R-:W2:Y:S01]  /*2d290*/  LDL.LU R9, [R1+0xf4] ;  /* 0x0000f40001097983 */ /* 0x001ea20000300800 */
[----:B------:R-:W-:Y:S01]  /*2d2a0*/  MOV R15, c[0x0][0x1c8] ;  /* 0x00007200000f7a02 */ /* 0x000fe20000000f00 */
[C---:B------:R-:W-:Y:S02]  /*2d2b0*/  IMAD R10, R23.reuse, 0x9c, RZ ;  /* 0x0000009c170a7824 */ /* 0x040fe400078e02ff */
[----:B------:R-:W-:Y:S02]  /*2d2c0*/  IMAD R12, R23, 0x9e, RZ ;  /* 0x0000009e170c7824 */ /* 0x000fe400078e02ff */
[----:B------:R-:W-:Y:S01]  /*2d2d0*/  IMAD R11, R15, 0x4e, RZ ;  /* 0x0000004e0f0b7824 */ /* 0x000fe200078e02ff */
[----:B------:R-:W-:Y:S01]  /*2d2e0*/  IADD3 R10, P4, R10, R2, RZ ;  /* 0x000000020a0a7210 */ /* 0x000fe20007f9e0ff */
[----:B------:R-:W-:-:S02]  /*2d2f0*/  IMAD R14, R23, 0xa0, RZ ;  /* 0x000000a0170e7824 */ /* 0x000fc400078e02ff */
[----:B------:R-:W-:Y:S01]  /*2d300*/  IMAD R13, R23, 0x4f, RZ ;  /* 0x0000004f170d7824 */ /* 0x000fe200078e02ff */
[-C--:B------:R-:W-:Y:S02]  /*2d310*/  IADD3 R12, P5, R12, R2.reuse, RZ ;  /* 0x000000020c0c7210 */ /* 0x080fe40007fbe0ff */
[-C--:B------:R-:W-:Y:S01]  /*2d320*/  LEA.HI.X.SX32 R11, R11, R3.reuse, 0x1, P4 ;  /* 0x000000030b0b7211 */ /* 0x080fe200020f0eff */
[----:B------:R-:W-:Y:S02]  /*2d330*/  IMAD R8, R23, 0xa2, RZ ;  /* 0x000000a217087824 */ /* 0x000fe400078e02ff */
[----:B------:R-:W-:Y:S01]  /*2d340*/  IMAD R15, R15, 0x50, RZ ;  /* 0x000000500f0f7824 */ /* 0x000fe200078e02ff */
[-C--:B------:R-:W-:Y:S02]  /*2d350*/  IADD3 R14, P6, R14, R2.reuse, RZ ;  /* 0x000000020e0e7210 */ /* 0x080fe40007fde0ff */
[----:B------:R-:W-:Y:S02]  /*2d360*/  LEA.HI.X.SX32 R13, R13, R3, 0x1, P5 ;  /* 0x000000030d0d7211 */ /* 0x000fe400028f0eff */
[----:B------:R-:W-:-:S02]  /*2d370*/  IADD3 R8, P5, R8, R2, RZ ;  /* 0x0000000208087210 */ /* 0x000fc40007fbe0ff */
[----:B------:R-:W-:Y:S02]  /*2d380*/  LEA.HI.X.SX32 R15, R15, R3, 0x1, P6 ;  /* 0x000000030f0f7211 */ /* 0x000fe400030f0eff */
[----:B--2---:R-:W-:Y:S01]  /*2d390*/  PRMT R0, R9, 0x7632, R0 ;  /* 0x0000763209007816 */ /* 0x004fe20000000000 */
[----:B------:R0:W-:Y:S04]  /*2d3a0*/  STG.E.U16 [R10.64], R9 ;  /* 0x000000090a007986 */ /* 0x0001e8000c101504 */
[----:B------:R4:W-:Y:S01]  /*2d3b0*/  STG.E.U16 [R12.64], R0 ;  /* 0x000000000c007986 */ /* 0x0009e2000c101504 */
[C---:B0-----:R-:W-:Y:S02]  /*2d3c0*/  IMAD R10, R23.reuse, 0xa4, RZ ;  /* 0x000000a4170a7824 */ /* 0x041fe400078e02ff */
[----:B------:R-:W-:Y:S01]  /*2d3d0*/  IMAD R9, R23, 0x51, RZ ;  /* 0x0000005117097824 */ /* 0x000fe200078e02ff */
[----:B----4-:R-:W-:-:S02]  /*2d3e0*/  PRMT R0, R20, 0x7632, R0 ;  /* 0x0000763214007816 */ /* 0x010fc40000000000 */
        /* <DEDUP_REMOVED lines=11> */
[-C--:B------:R-:W-:Y:S02]  /*2d4a0*/  IADD3 R14, P6, R14, R2.reuse, RZ ;  /* 0x000000020e0e7210 */ /* 0x080fe40007fde0ff */
[-C--:B------:R-:W-:Y:S02]  /*2d4b0*/  IADD3 R12, P5, R12, R2.reuse, RZ ;  /* 0x000000020c0c7210 */ /* 0x080fe40007fbe0ff */
[-C--:B------:R-:W-:Y:S01]  /*2d4c0*/  LEA.HI.X.SX32 R15, R25, R3.reuse, 0x1, P6 ;  /* 0x00000003190f7211 */ /* 0x080fe200030f0eff */
[----:B------:R-:W-:Y:S01]  /*2d4d0*/  IMAD R25, R23, 0xaa, RZ ;  /* 0x000000aa17197824 */ /* 0x000fe200078e02ff */
[----:B------:R-:W-:Y:S01]  /*2d4e0*/  LEA.HI.X.SX32 R13, R13, R3, 0x1, P5 ;  /* 0x000000030d0d7211 */ /* 0x000fe200028f0eff */
[----:B------:R-:W-:Y:S01]  /*2d4f0*/  IMAD R8, R23, 0x55, RZ ;  /* 0x0000005517087824 */ /* 0x000fe200078e02ff */
[----:B----4-:R-:W-:Y:S01]  /*2d500*/  PRMT R0, R9, 0x7632, R0 ;  /* 0x0000763209007816 */ /* 0x010fe20000000000 */
[----:B------:R0:W-:Y:S04]  /*2d510*/  STG.E.U16 [R10.64], R9 ;  /* 0x000000090a007986 */ /* 0x0001e8000c101504 */
[----:B------:R1:W-:Y:S01]  /*2d520*/  STG.E.U16 [R12.64], R0 ;  /* 0x000000000c007986 */ /* 0x0003e2000c101504 */
[----:B---3--:R3:W-:Y:S01]  /*2d530*/  STG.E.U16 [R14.64], R26 ;  /* 0x0000001a0e007986 */ /* 0x0087e2000c101504 */
[----:B0-----:R-:W-:-:S02]  /*2d540*/  IADD3 R10, P5, R25, R2, RZ ;  /* 0x00000002190a7210 */ /* 0x001fc40007fbe0ff */
[----:B------:R-:W4:Y:S01]  /*2d550*/  LDL.LU R25, [R1+0xec] ;  /* 0x0000ec0001197983 */ /* 0x000f220000300800 */
[----:B-1----:R-:W-:Y:S01]  /*2d560*/  PRMT R0, R26, 0x7632, R0 ;  /* 0x000076321a007816 */ /* 0x002fe20000000000 */
[----:B---3--:R-:W-:Y:S01]  /*2d570*/  IMAD R26, R23, 0xb0, RZ ;  /* 0x000000b0171a7824 */ /* 0x008fe200078e02ff */
[----:B------:R-:W-:-:S04]  /*2d580*/  LEA.HI.X.SX32 R11, R8, R3, 0x1, P5 ;  /* 0x00000003080b7211 */ /* 0x000fc800028f0eff */
[----:B------:R-:W-:Y:S01]  /*2d590*/  IADD3 R8, P6, R26, R2, RZ ;  /* 0x000000021a087210 */ /* 0x000fe20007fde0ff */
[----:B------:R0:W-:Y:S04]  /*2d5a0*/  STG.E.U16 [R10.64], R0 ;  /* 0x000000000a007986 */ /* 0x0001e8000c101504 */
[----:B------:R-:W3:Y:S04]  /*2d5b0*/  LDL.LU R26, [R1+0xdc] ;  /* 0x0000dc00011a7983 */ /* 0x000ee80000300800 */
[----:B0-----:R-:W5:Y:S01]  /*2d5c0*/  LDL.LU R11, [R1+0xf8] ;  /* 0x0000f800010b7983 */ /* 0x001f620000300800 */
[C---:B------:R-:W-:Y:S01]  /*2d5d0*/  IMAD R9, R23.reuse, 0xac, RZ ;  /* 0x000000ac17097824 */ /* 0x040fe200078e02ff */
[----:B------:R-:W-:Y:S01]  /*2d5e0*/  MOV R13, c[0x0][0x1c8] ;  /* 0x00007200000d7a02 */ /* 0x000fe20000000f00 */
[----:B------:R-:W-:-:S02]  /*2d5f0*/  IMAD R14, R23, 0xae, RZ ;  /* 0x000000ae170e7824 */ /* 0x000fc400078e02ff */
[----:B------:R-:W-:Y:S01]  /*2d600*/  IMAD.MOV.U32 R15, RZ, RZ, c[0x0][0x1c8] ;  /* 0x00007200ff0f7624 */ /* 0x000fe200078e00ff */
[-C--:B------:R-:W-:Y:S01]  /*2d610*/  IADD3 R12, P4, R9, R2.reuse, RZ ;  /* 0x00000002090c7210 */ /* 0x080fe20007f9e0ff */
[----:B------:R-:W-:Y:S02]  /*2d620*/  IMAD R13, R13, 0x56, RZ ;  /* 0x000000560d0d7824 */ /* 0x000fe400078e02ff */
[----:B------:R-:W-:Y:S01]  /*2d630*/  IMAD R9, R23, 0x57, RZ ;  /* 0x0000005717097824 */ /* 0x000fe200078e02ff */
[----:B------:R-:W-:Y:S01]  /*2d640*/  IADD3 R14, P5, R14, R2, RZ ;  /* 0x000000020e0e7210 */ /* 0x000fe20007fbe0ff */
[----:B------:R-:W-:Y:S01]  /*2d650*/  IMAD R10, R15, 0x58, RZ ;  /* 0x000000580f0a7824 */ /* 0x000fe200078e02ff */
[-C--:B------:R-:W-:Y:S02]  /*2d660*/  LEA.HI.X.SX32 R13, R13, R3.reuse, 0x1, P4 ;  /* 0x000000030d0d7211 */ /* 0x080fe400020f0eff */
[-C--:B------:R-:W-:Y:S02]  /*2d670*/  LEA.HI.X.SX32 R15, R9, R3.reuse, 0x1, P5 ;  /* 0x00000003090f7211 */ /* 0x080fe400028f0eff */
[----:B------:R-:W-:Y:S01]  /*2d680*/  LEA.HI.X.SX32 R9, R10, R3, 0x1, P6 ;  /* 0x000000030a097211 */ /* 0x000fe200030f0eff */
[----:B------:R-:W-:-:S05]  /*2d690*/  IMAD R10, R23, 0xb4, RZ ;  /* 0x000000b4170a7824 */ /* 0x000fca00078e02ff */
[----:B------:R-:W-:Y:S02]  /*2d6a0*/  IADD3 R10, P4, R10, R2, RZ ;  /* 0x000000020a0a7210 */ /* 0x000fe40007f9e0ff */
[----:B-----5:R-:W-:Y:S01]  /*2d6b0*/  PRMT R0, R11, 0x7632, R0 ;  /* 0x000076320b007816 */ /* 0x020fe20000000000 */
[----:B------:R0:W-:Y:S04]  /*2d6c0*/  STG.E.U16 [R12.64], R11 ;  /* 0x0000000b0c007986 */ /* 0x0001e8000c101504 */
[----:B------:R1:W-:Y:S01]  /*2d6d0*/  STG.E.U16 [R14.64], R0 ;  /* 0x000000000e007986 */ /* 0x0003e2000c101504 */
[----:B--2---:R2:W-:Y:S02]  /*2d6e0*/  STG.E.U16 [R8.64], R20 ;  /* 0x0000001408007986 */ /* 0x0045e4000c101504 */
[----:B0-----:R-:W-:Y:S01]  /*2d6f0*/  IMAD R11, R23, 0xb2, RZ ;  /* 0x000000b2170b7824 */ /* 0x001fe200078e02ff */
[----:B-1----:R-:W-:-:S04]  /*2d700*/  PRMT R0, R20, 0x7632, R0 ;  /* 0x0000763214007816 */ /* 0x002fc80000000000 */
[----:B--2---:R-:W-:Y:S01]  /*2d710*/  IADD3 R8, P5, R11, R2, RZ ;  /* 0x000000020b087210 */ /* 0x004fe20007fbe0ff */
[----:B------:R-:W2:Y:S01]  /*2d720*/  LDL.LU R20, [R1+0x20] ;  /* 0x0000200001147983 */ /* 0x000ea20000300800 */
[----:B------:R-:W-:Y:S02]  /*2d730*/  LEA.HI.X.SX32 R11, R19, R3, 0x1, P4 ;  /* 0x00000003130b7211 */ /* 0x000fe400020f0eff */
[----:B------:R-:W5:Y:S02]  /*2d740*/  LDL.LU R19, [R1+0xfc] ;  /* 0x0000fc0001137983 */ /* 0x000f640000300800 */
[C---:B------:R-:W-:Y:S02]  /*2d750*/  IMAD R9, R23.reuse, 0x59, RZ ;  /* 0x0000005917097824 */ /* 0x040fe400078e02ff */
[C---:B------:R-:W-:Y:S02]  /*2d760*/  IMAD R12, R23.reuse, 0xb6, RZ ;  /* 0x000000b6170c7824 */ /* 0x040fe400078e02ff */
[----:B------:R-:W-:-:S02]  /*2d770*/  IMAD R14, R23, 0xb8, RZ ;  /* 0x000000b8170e7824 */ /* 0x000fc400078e02ff */
[----:B------:R-:W-:Y:S01]  /*2d780*/  IMAD R13, R23, 0x5b, RZ ;  /* 0x0000005b170d7824 */ /* 0x000fe200078e02ff */
[----:B------:R-:W-:Y:S01]  /*2d790*/  LEA.HI.X.SX32 R9, R9, R3, 0x1, P5 ;  /* 0x0000000309097211 */ /* 0x000fe200028f0eff */
[-C--:B------:R-:W-:Y:S01]  /*2d7a0*/  IADD3 R12, P5, R12, R2.reuse, RZ ;  /* 0x000000020c0c7210 */ /* 0x080fe20007fbe0ff */
[----:B------:R-:W-:-:S03]  /*2d7b0*/  IADD3 R14, P6, R14, R2, RZ ;  /* 0x000000020e0e7210 */ /* 0x000fc60007fde0ff */
[----:B------:R0:W-:Y:S01]  /*2d7c0*/  STG.E.U16 [R8.64], R0 ;  /* 0x0000000008007986 */ /* 0x0001e2000c101504 */
[-C--:B------:R-:W-:Y:S02]  /*2d7d0*/  LEA.HI.X.SX32 R13, R13, R3.reuse, 0x1, P5 ;  /* 0x000000030d0d7211 */ /* 0x080fe400028f0eff */
[----:B------:R-:W-:Y:S01]  /*2d7e0*/  LEA.HI.X.SX32 R15, R18, R3, 0x1, P6 ;  /* 0x00000003120f7211 */ /* 0x000fe200030f0eff */
[----:B----4-:R1:W-:Y:S01]  /*2d7f0*/  STG.E.U16 [R10.64], R25 ;  /* 0x000000190a007986 */ /* 0x0103e2000c101504 */
[----:B0-----:R-:W-:Y:S02]  /*2d800*/  PRMT R0, R25, 0x7632, R0 ;  /* 0x0000763219007816 */ /* 0x001fe40000000000 */
[----:B-1----:R-:W4:Y:S04]  /*2d810*/  LDL.LU R25, [R1+0x10] ;  /* 0x0000100001197983 */ /* 0x002f280000300800 */
[----:B------:R0:W-:Y:S01]  /*2d820*/  STG.E.U16 [R12.64], R0 ;  /* 0x000000000c007986 */ /* 0x0001e2000c101504 */
[----:B---3--:R1:W-:Y:S01]  /*2d830*/  STG.E.U16 [R14.64], R26 ;  /* 0x0000001a0e007986 */ /* 0x0083e2000c101504 */
[----:B0-----:R-:W-:Y:S01]  /*2d840*/  PRMT R0, R26, 0x7632, R0 ;  /* 0x000076321a007816 */ /* 0x001fe20000000000 */
[----:B-1----:R-:W-:-:S05]  /*2d850*/  MOV R26, c[0x0][0x1c8] ;  /* 0x00007200001a7a02 */ /* 0x002fca0000000f00 */
[----:B------:R-:W-:Y:S02]  /*2d860*/  IMAD R11, R26, 0x5e, RZ ;  /* 0x0000005e1a0b7824 */ /* 0x000fe400078e02ff */
[----:B------:R-:W3:Y:S01]  /*2d870*/  LDL.LU R26, [R1] ;  /* 0x00000000011a7983 */ /* 0x000ee20000300800 */
[C---:B------:R-:W-:Y:S02]  /*2d880*/  IMAD R8, R23.reuse, 0xba, RZ ;  /* 0x000000ba17087824 */ /* 0x040fe400078e02ff */
[C---:B------:R-:W-:Y:S02]  /*2d890*/  IMAD R9, R23.reuse, 0x5d, RZ ;  /* 0x0000005d17097824 */ /* 0x040fe400078e02ff */
[C---:B------:R-:W-:Y:S02]  /*2d8a0*/  IMAD R10, R23.reuse, 0xbc, RZ ;  /* 0x000000bc170a7824 */ /* 0x040fe400078e02ff */
[----:B------:R-:W-:Y:S01]  /*2d8b0*/  IMAD R12, R23, 0xbe, RZ ;  /* 0x000000be170c7824 */ /* 0x000fe200078e02ff */
[----:B------:R-:W-:-:S02]  /*2d8c0*/  MOV R18, c[0x0][0x1c8] ;  /* 0x0000720000127a02 */ /* 0x000fc40000000f00 */
[-C--:B------:R-:W-:Y:S01]  /*2d8d0*/  IADD3 R8, P5, R8, R2.reuse, RZ ;  /* 0x0000000208087210 */ /* 0x080fe20007fbe0ff */
[C---:B------:R-:W-:Y:S01]  /*2d8e0*/  IMAD R14, R23.reuse, 0xc0, RZ ;  /* 0x000000c0170e7824 */ /* 0x040fe200078e02ff */
[-C--:B------:R-:W-:Y:S01]  /*2d8f0*/  IADD3 R10, P4, R10, R2.reuse, RZ ;  /* 0x000000020a0a7210 */ /* 0x080fe20007f9e0ff */
[----:B------:R-:W-:Y:S01]  /*2d900*/  IMAD R13, R23, 0x5f, RZ ;  /* 0x0000005f170d7824 */ /* 0x000fe200078e02ff */
[-C--:B------:R-:W-:Y:S01]  /*2d910*/  LEA.HI.X.SX32 R9, R9, R3.reuse, 0x1, P5 ;  /* 0x0000000309097211 */ /* 0x080fe200028f0eff */
[-C--:B------:R-:W-:Y:S02]  /*2d920*/  IADD3 R12, P5, R12, R2.reuse, RZ ;  /* 0x000000020c0c7210 */ /* 0x080fe40007fbe0ff */
[----:B------:R-:W-:Y:S01]  /*2d930*/  IMAD R18, R18, 0x60, RZ ;  /* 0x0000006012127824 */ /* 0x000fe200078e02ff */
[----:B------:R-:W-:Y:S02]  /*2d940*/  IADD3 R14, P6, R14, R2, RZ ;  /* 0x000000020e0e7210 */ /* 0x000fe40007fde0ff */
[-C--:B------:R-:W-:Y:S01]  /*2d950*/  LEA.HI.X.SX32 R11, R11, R3.reuse, 0x1, P4 ;  /* 0x000000030b0b7211 */ /* 0x080fe200020f0eff */
[----:B------:R5:W-:Y:S01]  /*2d960*/  STG.E.U16 [R8.64], R0 ;  /* 0x0000000008007986 */ /* 0x000be2000c101504 */
[----:B------:R-:W-:-:S02]  /*2d970*/  LEA.HI.X.SX32 R13, R13, R3, 0x1, P5 ;  /* 0x000000030d0d7211 */ /* 0x000fc400028f0eff */
[----:B------:R-:W-:Y:S02]  /*2d980*/  LEA.HI.X.SX32 R15, R18, R3, 0x1, P6 ;  /* 0x00000003120f7211 */ /* 0x000fe400030f0eff */
[----:B-----5:R-:W-:Y:S01]  /*2d990*/  PRMT R0, R19, 0x7632, R0 ;  /* 0x0000763213007816 */ /* 0x020fe20000000000 */
[----:B------:R-:W-:Y:S04]  /*2d9a0*/  STG.E.U16 [R10.64], R19 ;  /* 0x000000130a007986 */ /* 0x000fe8000c101504 */
[----:B------:R0:W-:Y:S01]  /*2d9b0*/  STG.E.U16 [R12.64], R0 ;  /* 0x000000000c007986 */ /* 0x0001e2000c101504 */
[----:B--2---:R1:W-:Y:S01]  /*2d9c0*/  STG.E.U16 [R14.64], R20 ;  /* 0x000000140e007986 */ /* 0x0043e2000c101504 */
[----:B0-----:R-:W-:Y:S02]  /*2d9d0*/  PRMT R0, R20, 0x7632, R0 ;  /* 0x0000763214007816 */ /* 0x001fe40000000000 */
[----:B-1----:R-:W2:Y:S01]  /*2d9e0*/  LDL.LU R20, [R1+0x24] ;  /* 0x0000240001147983 */ /* 0x002ea20000300800 */
[----:B------:R-:W-:-:S02]  /*2d9f0*/  IMAD R8, R23, 0xc2, RZ ;  /* 0x000000c217087824 */ /* 0x000fc400078e02ff */
[C---:B------:R-:W-:Y:S02]  /*2da00*/  IMAD R9, R23.reuse, 0x61, RZ ;  /* 0x0000006117097824 */ /* 0x040fe400078e02ff */
[C---:B------:R-:W-:Y:S02]  /*2da10*/  IMAD R10, R23.reuse, 0xc4, RZ ;  /* 0x000000c4170a7824 */ /* 0x040fe400078e02ff */
[C---:B------:R-:W-:Y:S01]  /*2da20*/  IMAD R12, R23.reuse, 0xc6, RZ ;  /* 0x000000c6170c7824 */ /* 0x040fe200078e02ff */
[-C--:B------:R-:W-:Y:S01]  /*2da30*/  IADD3 R8, P5, R8, R2.reuse, RZ ;  /* 0x0000000208087210 */ /* 0x080fe20007fbe0ff */
[C---:B------:R-:W-:Y:S01]  /*2da40*/  IMAD R14, R23.reuse, 0xc8, RZ ;  /* 0x000000c8170e7824 */ /* 0x040fe200078e02ff */
[-C--:B------:R-:W-:Y:S01]  /*2da50*/  IADD3 R10, P4, R10, R2.reuse, RZ ;  /* 0x000000020a0a7210 */ /* 0x080fe20007f9e0ff */
[----:B------:R-:W-:Y:S01]  /*2da60*/  IMAD R13, R23, 0x63, RZ ;  /* 0x00000063170d7824 */ /* 0x000fe200078e02ff */
[----:B------:R-:W-:Y:S01]  /*2da70*/  LEA.HI.X.SX32 R9, R9, R3, 0x1, P5 ;  /* 0x0000000309097211 */ /* 0x000fe200028f0eff */
[-C--:B------:R-:W-:Y:S01]  /*2da80*/  IADD3 R12, P5, R12, R2.reuse, RZ ;  /* 0x000000020c0c7210 */ /* 0x080fe20007fbe0ff */
[----:B------:R-:W-:-:S02]  /*2da90*/  IADD3 R14, P6, R14, R2, RZ ;  /* 0x000000020e0e7210 */ /* 0x000fc40007fde0ff */
[-C--:B------:R-:W-:Y:S01]  /*2daa0*/  LEA.HI.X.SX32 R11, R28, R3.reuse, 0x1, P4 ;  /* 0x000000031c0b7211 */ /* 0x080fe200020f0eff */
        /* <DEDUP_REMOVED lines=11> */
[----:B------:R-:W3:Y:S01]  /*2db60*/  LDL.LU R26, [R1+0x4] ;  /* 0x00000400011a7983 */ /* 0x000ee20000300800 */
        /* <DEDUP_REMOVED lines=16> */
[----:B------:R-:W-:Y:S01]  /*2dc70*/  LEA.HI.X.SX32 R15, R19, R3, 0x1, P6 ;  /* 0x00000003130f7211 */ /* 0x000fe200030f0eff */
[----:B------:R-:W-:Y:S01]  /*2dc80*/  STG.E.U16 [R10.64], R4 ;  /* 0x000000040a007986 */ /* 0x000fe2000c101504 */
[----:B0-----:R-:W-:-:S05]  /*2dc90*/  PRMT R0, R4, 0x7632, R0 ;  /* 0x0000763204007816 */ /* 0x001fca0000000000 */
[----:B------:R0:W-:Y:S04]  /*2dca0*/  STG.E.U16 [R12.64], R0 ;  /* 0x000000000c007986 */ /* 0x0001e8000c101504 */
[----:B--2---:R1:W-:Y:S01]  /*2dcb0*/  STG.E.U16 [R14.64], R20 ;  /* 0x000000140e007986 */ /* 0x0043e2000c101504 */
[----:B0-----:R-:W-:-:S03]  /*2dcc0*/  PRMT R0, R20, 0x7632, R0 ;  /* 0x0000763214007816 */ /* 0x001fc60000000000 */
[----:B-1----:R-:W2:Y:S01]  /*2dcd0*/  LDL.LU R20, [R1+0x28] ;  /* 0x0000280001147983 */ /* 0x002ea20000300800 */
[C---:B------:R-:W-:Y:S02]  /*2dce0*/  IMAD R8, R23.reuse, 0xd2, RZ ;  /* 0x000000d217087824 */ /* 0x040fe400078e02ff */
[C---:B------:R-:W-:Y:S02]  /*2dcf0*/  IMAD R4, R23.reuse, 0x69, RZ ;  /* 0x0000006917047824 */ /* 0x040fe400078e02ff */
[C---:B------:R-:W-:Y:S02]  /*2dd00*/  IMAD R10, R23.reuse, 0xd4, RZ ;  /* 0x000000d4170a7824 */ /* 0x040fe400078e02ff */
[C---:B------:R-:W-:Y:S01]  /*2dd10*/  IMAD R12, R23.reuse, 0xd6, RZ ;  /* 0x000000d6170c7824 */ /* 0x040fe200078e02ff */
[-C--:B------:R-:W-:Y:S01]  /*2dd20*/  IADD3 R8, P5, R8, R2.reuse, RZ ;  /* 0x0000000208087210 */ /* 0x080fe20007fbe0ff */
[----:B------:R-:W-:Y:S01]  /*2dd30*/  IMAD R14, R23, 0xd8, RZ ;  /* 0x000000d8170e7824 */ /* 0x000fe200078e02ff */
[----:B------:R-:W-:-:S02]  /*2dd40*/  IADD3 R10, P4, R10, R2, RZ ;  /* 0x000000020a0a7210 */ /* 0x000fc40007f9e0ff */
[-C--:B------:R-:W-:Y:S01]  /*2dd50*/  LEA.HI.X.SX32 R9, R4, R3.reuse, 0x1, P5 ;  /* 0x0000000304097211 */ /* 0x080fe200028f0eff */
[----:B------:R-:W-:Y:S01]  /*2dd60*/  IMAD R4, R23, 0x6b, RZ ;  /* 0x0000006b17047824 */ /* 0x000fe200078e02ff */
[-C--:B------:R-:W-:Y:S02]  /*2dd70*/  IADD3 R12, P5, R12, R2.reuse, RZ ;  /* 0x000000020c0c7210 */ /* 0x080fe40007fbe0ff */
[----:B------:R-:W-:Y:S02]  /*2dd80*/  IADD3 R14, P6, R14, R2, RZ ;  /* 0x000000020e0e7210 */ /* 0x000fe40007fde0ff */
[-C--:B------:R-:W-:Y:S01]  /*2dd90*/  LEA.HI.X.SX32 R11, R22, R3.reuse, 0x1, P4 ;  /* 0x00000003160b7211 */ /* 0x080fe200020f0eff */
[----:B------:R0:W-:Y:S01]  /*2dda0*/  STG.E.U16 [R8.64], R0 ;  /* 0x0000000008007986 */ /* 0x0001e2000c101504 */
[-C--:B------:R-:W-:Y:S02]  /*2ddb0*/  LEA.HI.X.SX32 R13, R4, R3.reuse, 0x1, P5 ;  /* 0x00000003040d7211 */ /* 0x080fe400028f0eff */
[----:B------:R-:W-:Y:S01]  /*2ddc0*/  LEA.HI.X.SX32 R15, R21, R3, 0x1, P6 ;  /* 0x00000003150f7211 */ /* 0x000fe200030f0eff */
[----:B----4-:R1:W-:Y:S01]  /*2ddd0*/  STG.E.U16 [R10.64], R25 ;  /* 0x000000190a007986 */ /* 0x0103e2000c101504 */
[----:B0-----:R-:W-:-:S03]  /*2dde0*/  PRMT R0, R25, 0x7632, R0 ;  /* 0x0000763219007816 */ /* 0x001fc60000000000 */
[----:B-1----:R-:W4:Y:S04]  /*2ddf0*/  LDL.LU R25, [R1+0x18] ;  /* 0x0000180001197983 */ /* 0x002f280000300800 */
[----:B------:R0:W-:Y:S04]  /*2de00*/  STG.E.U16 [R12.64], R0 ;  /* 0x000000000c007986 */ /* 0x0001e8000c101504 */
[----:B---3--:R1:W-:Y:S01]  /*2de10*/  STG.E.U16 [R14.64], R26 ;  /* 0x0000001a0e007986 */ /* 0x0083e2000c101504 */
[----:B0-----:R-:W-:Y:S02]  /*2de20*/  PRMT R0, R26, 0x7632, R0 ;  /* 0x000076321a007816 */ /* 0x001fe40000000000 */
        /* <DEDUP_REMOVED lines=10> */
[-C--:B------:R-:W-:Y:S02]  /*2ded0*/  IADD3 R10, P4, R10, R2.reuse, RZ ;  /* 0x000000020a0a7210 */ /* 0x080fe40007f9e0ff */
[-C--:B------:R-:W-:Y:S01]  /*2dee0*/  LEA.HI.X.SX32 R9, R4, R3.reuse, 0x1, P5 ;  /* 0x0000000304097211 */ /* 0x080fe200028f0eff */
[----:B------:R-:W-:Y:S01]  /*2def0*/  IMAD R4, R23, 0x6f, RZ ;  /* 0x0000006f17047824 */ /* 0x000fe200078e02ff */
[-C--:B------:R-:W-:Y:S01]  /*2df00*/  IADD3 R12, P5, R12, R2.reuse, RZ ;  /* 0x000000020c0c7210 */ /* 0x080fe20007fbe0ff */
        /* <DEDUP_REMOVED lines=10> */
[----:B0-----:R-:W-:Y:S01]  /*2dfb0*/  PRMT R0, R20, 0x7632, R0 ;  /* 0x0000763214007816 */ /* 0x001fe20000000000 */
[----:B-1----:R-:W-:-:S04]  /*2dfc0*/  IMAD.MOV.U32 R20, RZ, RZ, c[0x0][0x1c8] ;  /* 0x00007200ff147624 */ /* 0x002fc800078e00ff */
[----:B------:R-:W-:Y:S02]  /*2dfd0*/  IMAD R19, R20, 0x72, RZ ;  /* 0x0000007214137824 */ /* 0x000fe400078e02ff */
[----:B------:R-:W2:Y:S01]  /*2dfe0*/  LDL.LU R20, [R1+0x2c] ;  /* 0x00002c0001147983 */ /* 0x000ea20000300800 */
[C---:B------:R-:W-:Y:S02]  /*2dff0*/  IMAD R4, R23.reuse, 0xe2, RZ ;  /* 0x000000e217047824 */ /* 0x040fe400078e02ff */
        /* <DEDUP_REMOVED lines=17> */
[----:B------:R0:W-:Y:S04]  /*2e110*/  STG.E.U16 [R10.64], R0 ;  /* 0x000000000a007986 */ /* 0x0001e8000c101504 */
[----:B---3--:R1:W-:Y:S01]  /*2e120*/  STG.E.U16 [R12.64], R26 ;  /* 0x0000001a0c007986 */ /* 0x0083e2000c101504 */
[----:B0-----:R-:W-:-:S02]  /*2e130*/  PRMT R0, R26, 0x7632, R0 ;  /* 0x000076321a007816 */ /* 0x001fc40000000000 */
        /* <DEDUP_REMOVED lines=9> */
[----:B------:R-:W-:Y:S01]  /*2e1d0*/  IMAD R14, R23, 0xf0, RZ ;  /* 0x000000f0170e7824 */ /* 0x000fe200078e02ff */
        /* <DEDUP_REMOVED lines=8> */
[-C--:B------:R-:W-:Y:S01]  /*2e260*/  LEA.HI.X.SX32 R13, R5, R3.reuse, 0x1, P5 ;  /* 0x00000003050d7211 */ /* 0x080fe200028f0eff */
[----:B------:R-:W-:-:S02]  /*2e270*/  LEA.HI.X.SX32 R5, R19, R3, 0x1, P6 ;  /* 0x0000000313057211 */ /* 0x000fc400030f0eff */
[----:B------:R-:W-:Y:S01]  /*2e280*/  STG.E.U16 [R10.64], R6 ;  /* 0x000000060a007986 */ /* 0x000fe2000c101504 */
[----:B0-----:R-:W-:-:S05]  /*2e290*/  PRMT R0, R6, 0x7632, R0 ;  /* 0x0000763206007816 */ /* 0x001fca0000000000 */
[----:B------:R2:W-:Y:S02]  /*2e2a0*/  STG.E.U16 [R12.64], R0 ;  /* 0x000000000c007986 */ /* 0x0005e4000c101504 */
[----:B--2---:R-:W-:Y:S02]  /*2e2b0*/  PRMT R0, R20, 0x7632, R0 ;  /* 0x0000763214007816 */ /* 0x004fe40000000000 */
[----:B------:R0:W-:Y:S04]  /*2e2c0*/  STG.E.U16 [R4.64], R20 ;  /* 0x0000001404007986 */ /* 0x0001e8000c101504 */
[----:B0-----:R-:W2:Y:S01]  /*2e2d0*/  LDL.LU R20, [R1+0x370] ;  /* 0x0003700001147983 */ /* 0x001ea20000300800 */
[C---:B------:R-:W-:Y:S02]  /*2e2e0*/  IMAD R8, R23.reuse, 0xf2, RZ ;  /* 0x000000f217087824 */ /* 0x040fe400078e02ff */
[----:B------:R-:W-:-:S02]  /*2e2f0*/  IMAD R6, R23, 0xf4, RZ ;  /* 0x000000f417067824 */ /* 0x000fc400078e02ff */
[C---:B------:R-:W-:Y:S02]  /*2e300*/  IMAD R5, R23.reuse, 0x79, RZ ;  /* 0x0000007917057824 */ /* 0x040fe400078e02ff */
[C---:B------:R-:W-:Y:S02]  /*2e310*/  IMAD R10, R23.reuse, 0xf6, RZ ;  /* 0x000000f6170a7824 */ /* 0x040fe400078e02ff */
[C---:B------:R-:W-:Y:S01]  /*2e320*/  IMAD R12, R23.reuse, 0xf8, RZ ;  /* 0x000000f8170c7824 */ /* 0x040fe200078e02ff */
[-C--:B------:R-:W-:Y:S01]  /*2e330*/  IADD3 R4, P5, R8, R2.reuse, RZ ;  /* 0x0000000208047210 */ /* 0x080fe20007fbe0ff */
[-C--:B------:R-:W-:Y:S02]  /*2e340*/  IADD3 R8, P4, R6, R2.reuse, RZ ;  /* 0x0000000206087210 */ /* 0x080fe40007f9e0ff */
[----:B------:R-:W-:Y:S01]  /*2e350*/  IMAD R6, R23, 0x7b, RZ ;  /* 0x0000007b17067824 */ /* 0x000fe200078e02ff */
[----:B------:R-:W5:Y:S01]  /*2e360*/  LDL.LU R19, [R1+0x360] ;  /* 0x0003600001137983 */ /* 0x000f620000300800 */
[----:B------:R-:W-:Y:S01]  /*2e370*/  LEA.HI.X.SX32 R5, R5, R3, 0x1, P5 ;  /* 0x0000000305057211 */ /* 0x000fe200028f0eff */
[-C--:B------:R-:W-:Y:S01]  /*2e380*/  IADD3 R10, P5, R10, R2.reuse, RZ ;  /* 0x000000020a0a7210 */ /* 0x080fe20007fbe0ff */
[----:B------:R-:W-:-:S02]  /*2e390*/  IADD3 R12, P6, R12, R2, RZ ;  /* 0x000000020c0c7210 */ /* 0x000fc40007fde0ff */
[-C--:B------:R-:W-:Y:S01]  /*2e3a0*/  LEA.HI.X.SX32 R9, R17, R3.reuse, 0x1, P4 ;  /* 0x0000000311097211 */ /* 0x080fe200020f0eff */
[----:B------:R0:W-:Y:S01]  /*2e3b0*/  STG.E.U16 [R4.64], R0 ;  /* 0x0000000004007986 */ /* 0x0001e2000c101504 */
[-C--:B------:R-:W-:Y:S02]  /*2e3c0*/  LEA.HI.X.SX32 R11, R6, R3.reuse, 0x1, P5 ;  /* 0x00000003060b7211 */ /* 0x080fe400028f0eff */
[----:B------:R-:W-:Y:S01]  /*2e3d0*/  LEA.HI.X.SX32 R13, R16, R3, 0x1, P6 ;  /* 0x00000003100d7211 */ /* 0x000fe200030f0eff */
[----:B----4-:R1:W-:Y:S02]  /*2e3e0*/  STG.E.U16 [R8.64], R25 ;  /* 0x0000001908007986 */ /* 0x0103e4000c101504 */
[----:B------:R-:W-:Y:S01]  /*2e3f0*/  IMAD R6, R23, 0xfc, RZ ;  /* 0x000000fc17067824 */ /* 0x000fe200078e02ff */
[----:B0-----:R-:W-:Y:S02]  /*2e400*/  PRMT R0, R25, 0x7632, R0 ;  /* 0x0000763219007816 */ /* 0x001fe40000000000 */
[----:B-1----:R-:W4:Y:S04]  /*2e410*/  LDL.LU R25, [R1+0x350] ;  /* 0x0003500001197983 */ /* 0x002f280000300800 */
[----:B------:R3:W-:Y:S01]  /*2e420*/  STG.E.U16 [R10.64], R0 ;  /* 0x000000000a007986 */ /* 0x0007e2000c101504 */
[----:B------:R-:W-:Y:S01]  /*2e430*/  IADD3 R8, P4, R6, R2, RZ ;  /* 0x0000000206087210 */ /* 0x000fe20007f9e0ff */
[----:B------:R-:W-:-:S02]  /*2e440*/  IMAD R4, R23, 0xfa, RZ ;  /* 0x000000fa17047824 */ /* 0x000fc400078e02ff */
[----:B------:R-:W-:Y:S01]  /*2e450*/  IMAD R5, R23, 0x7d, RZ ;  /* 0x0000007d17057824 */ /* 0x000fe200078e02ff */
[----:B---3--:R-:W-:Y:S01]  /*2e460*/  PRMT R0, R26, 0x7632, R0 ;  /* 0x000076321a007816 */ /* 0x008fe20000000000 */
[----:B------:R0:W-:Y:S02]  /*2e470*/  STG.E.U16 [R12.64], R26 ;  /* 0x0000001a0c007986 */ /* 0x0001e4000c101504 */
[----:B0-----:R-:W-:-:S05]  /*2e480*/  MOV R26, c[0x0][0x1c8] ;  /* 0x00007200001a7a02 */ /* 0x001fca0000000f00 */
[----:B------:R-:W-:Y:S01]  /*2e490*/  IMAD R26, R26, 0x7e, RZ ;  /* 0x0000007e1a1a7824 */ /* 0x000fe200078e02ff */
[----:B------:R-:W-:Y:S01]  /*2e4a0*/  IADD3 R4, P5, R4, R2, RZ ;  /* 0x0000000204047210 */ /* 0x000fe20007fbe0ff */
[----:B------:R-:W-:-:S03]  /*2e4b0*/  IMAD R10, R23, 0xfe, RZ ;  /* 0x000000fe170a7824 */ /* 0x000fc600078e02ff */
[-C--:B------:R-:W-:Y:S02]  /*2e4c0*/  LEA.HI.X.SX32 R9, R26, R3.reuse, 0x1, P4 ;  /* 0x000000031a097211 */ /* 0x080fe400020f0eff */
[----:B------:R-:W3:Y:S01]  /*2e4d0*/  LDL.LU R26, [R1+0x2c0] ;  /* 0x0002c000011a7983 */ /* 0x000ee20000300800 */
[-C--:B------:R-:W-:Y:S01]  /*2e4e0*/  LEA.HI.X.SX32 R5, R5, R3.reuse, 0x1, P5 ;  /* 0x0000000305057211 */ /* 0x080fe200028f0eff */
[C---:B------:R-:W-:Y:S01]  /*2e4f0*/  IMAD R11, R23.reuse, 0x7f, RZ ;  /* 0x0000007f170b7824 */ /* 0x040fe200078e02ff */
[-C--:B------:R-:W-:Y:S02]  /*2e500*/  IADD3 R10, P5, R10, R2.reuse, RZ ;  /* 0x000000020a0a7210 */ /* 0x080fe40007fbe0ff */
[C---:B------:R-:W-:Y:S02]  /*2e510*/  SHF.L.U32 R6, R23.reuse, 0x7, RZ ;  /* 0x0000000717067819 */ /* 0x040fe400000006ff */
[----:B------:R-:W-:Y:S01]  /*2e520*/  LEA R12, P6, R23, R2, 0x8 ;  /* 0x00000002170c7211 */ /* 0x000fe200078c40ff */
        /* <DEDUP_REMOVED lines=9> */
[C---:B------:R-:W-:Y:S01]  /*2e5c0*/  IMAD R4, R23.reuse, 0x102, RZ ;  /* 0x0000010217047824 */ /* 0x040fe200078e02ff */
[----:B------:R-:W-:Y:S01]  /*2e5d0*/  MOV R18, c[0x0][0x1c8] ;  /* 0x0000720000127a02 */ /* 0x000fe20000000f00 */
[C---:B------:R-:W-:Y:S02]  /*2e5e0*/  IMAD R6, R23.reuse, 0x104, RZ ;  /* 0x0000010417067824 */ /* 0x040fe400078e02ff */
[C---:B------:R-:W-:Y:S02]  /*2e5f0*/  IMAD R5, R23.reuse, 0x81, RZ ;  /* 0x0000008117057824 */ /* 0x040fe400078e02ff */
[C---:B------:R-:W-:Y:S01]  /*2e600*/  IMAD R8, R23.reuse, 0x106, RZ ;  /* 0x0000010617087824 */ /* 0x040fe200078e02ff */
[-C--:B------:R-:W-:Y:S01]  /*2e610*/  IADD3 R4, P5, R4, R2.reuse, RZ ;  /* 0x0000000204047210 */ /* 0x080fe20007fbe0ff */
[----:B------:R-:W-:Y:S01]  /*2e620*/  IMAD R28, R18, 0x82, RZ ;  /* 0x00000082121c7824 */ /* 0x000fe200078e02ff */
[----:B------:R-:W-:Y:S01]  /*2e630*/  IADD3 R6, P4, R6, R2, RZ ;  /* 0x0000000206067210 */ /* 0x000fe20007f9e0ff */
[----:B------:R-:W-:Y:S01]  /*2e640*/  IMAD R10, R23, 0x108, RZ ;  /* 0x00000108170a7824 */ /* 0x000fe200078e02ff */
[-C--:B------:R-:W-:Y:S01]  /*2e650*/  LEA.HI.X.SX32 R5, R5, R3.reuse, 0x1, P5 ;  /* 0x0000000305057211 */ /* 0x080fe200028f0eff */
[----:B------:R-:W-:Y:S01]  /*2e660*/  IMAD R9, R23, 0x83, RZ ;  /* 0x0000008317097824 */ /* 0x000fe200078e02ff */
[----:B------:R-:W-:-:S02]  /*2e670*/  LEA.HI.X.SX32 R7, R28, R3, 0x1, P4 ;  /* 0x000000031c077211 */ /* 0x000fc400020f0eff */
[-C--:B------:R-:W-:Y:S01]  /*2e680*/  IADD3 R8, P5, R8, R2.reuse, RZ ;  /* 0x0000000208087210 */ /* 0x080fe20007fbe0ff */
[----:B------:R-:W-:Y:S01]  /*2e690*/  IMAD R18, R18, 0x84, RZ ;  /* 0x0000008412127824 */ /* 0x000fe200078e02ff */
[----:B------:R-:W-:Y:S01]  /*2e6a0*/  IADD3 R10, P6, R10, R2, RZ ;  /* 0x000000020a0a7210 */ /* 0x000fe20007fde0ff */
[----:B------:R0:W-:Y:S01]  /*2e6b0*/  STG.E.U16 [R4.64], R0 ;  /* 0x0000000004007986 */ /* 0x0001e2000c101504 */
[-C--:B------:R-:W-:Y:S01]  /*2e6c0*/  LEA.HI.X.SX32 R9, R9, R3.reuse, 0x1, P5 ;  /* 0x0000000309097211 */ /* 0x080fe200028f0eff */
[----:B-----5:R1:W-:Y:S01]  /*2e6d0*/  STG.E.U16 [R6.64], R19 ;  /* 0x0000001306007986 */ /* 0x0203e2000c101504 */
[----:B------:R-:W-:Y:S01]  /*2e6e0*/  LEA.HI.X.SX32 R11, R18, R3, 0x1, P6 ;  /* 0x00000003120b7211 */ /* 0x000fe200030f0eff */
[----:B------:R-:W-:Y:S01]  /*2e6f0*/  MOV R18, c[0x0][0x1c8] ;  /* 0x0000720000127a02 */ /* 0x000fe20000000f00 */
[----:B0-----:R-:W-:Y:S02]  /*2e700*/  PRMT R0, R19, 0x7632, R0 ;  /* 0x0000763213007816 */ /* 0x001fe40000000000 */
[----:B-1----:R-:W5:Y:S01]  /*2e710*/  LDL.LU R19, [R1+0x364] ;  /* 0x0003640001137983 */ /* 0x002f620000300800 */
[----:B------:R-:W-:-:S02]  /*2e720*/  IMAD R4, R23, 0x10a, RZ ;  /* 0x0000010a17047824 */ /* 0x000fc400078e02ff */
[C---:B------:R-:W-:Y:S01]  /*2e730*/  IMAD R6, R23.reuse, 0x10c, RZ ;  /* 0x0000010c17067824 */ /* 0x040fe200078e02ff */
[----:B------:R0:W-:Y:S01]  /*2e740*/  STG.E.U16 [R8.64], R0 ;  /* 0x0000000008007986 */ /* 0x0001e2000c101504 */
[----:B----4-:R1:W-:Y:S02]  /*2e750*/  STG.E.U16 [R10.64], R25 ;  /* 0x000000190a007986 */ /* 0x0103e4000c101504 */
[----:B------:R-:W-:Y:S01]  /*2e760*/  IMAD R5, R23, 0x85, RZ ;  /* 0x0000008517057824 */ /* 0x000fe200078e02ff */
[-C--:B------:R-:W-:Y:S01]  /*2e770*/  IADD3 R4, P5, R4, R2.reuse, RZ ;  /* 0x0000000204047210 */ /* 0x080fe20007fbe0ff */
[----:B------:R-:W-:Y:S01]  /*2e780*/  IMAD R28, R18, 0x86, RZ ;  /* 0x00000086121c7824 */ /* 0x000fe200078e02ff */
[----:B------:R-:W-:Y:S02]  /*2e790*/  IADD3 R6, P4, R6, R2, RZ ;  /* 0x0000000206067210 */ /* 0x000fe40007f9e0ff */
[----:B0-----:R-:W-:Y:S02]  /*2e7a0*/  PRMT R0, R25, 0x7632, R0 ;  /* 0x0000763219007816 */ /* 0x001fe40000000000 */
[----:B-1----:R-:W4:Y:S01]  /*2e7b0*/  LDL.LU R25, [R1+0x354] ;  /* 0x0003540001197983 */ /* 0x002f220000300800 */
[----:B------:R-:W-:-:S02]  /*2e7c0*/  LEA.HI.X.SX32 R5, R5, R3, 0x1, P5 ;  /* 0x0000000305057211 */ /* 0x000fc400028f0eff */
[----:B------:R-:W-:-:S03]  /*2e7d0*/  LEA.HI.X.SX32 R7, R28, R3, 0x1, P4 ;  /* 0x000000031c077211 */ /* 0x000fc600020f0eff */
[----:B------:R0:W-:Y:S01]  /*2e7e0*/  STG.E.U16 [R4.64], R0 ;  /* 0x0000000004007986 */ /* 0x0001e2000c101504 */
[C---:B------:R-:W-:Y:S02]  /*2e7f0*/  IMAD R8, R23.reuse, 0x10e, RZ ;  /* 0x0000010e17087824 */ /* 0x040fe400078e02ff */
[----:B------:R-:W-:Y:S01]  /*2e800*/  IMAD R10, R23, 0x110, RZ ;  /* 0x00000110170a7824 */ /* 0x000fe200078e02ff */
[----:B---3--:R1:W-:Y:S01]  /*2e810*/  STG.E.U16 [R6.64], R26 ;  /* 0x0000001a06007986 */ /* 0x0083e2000c101504 */
[----:B0-----:R-:W-:-:S03]  /*2e820*/  PRMT R0, R26, 0x7632, R0 ;  /* 0x000076321a007816 */ /* 0x001fc60000000000 */
[----:B-1----:R-:W3:Y:S01]  /*2e830*/  LDL.LU R26, [R1+0x2c4] ;  /* 0x0002c400011a7983 */ /* 0x002ee20000300800 */
[----:B------:R-:W-:Y:S01]  /*2e840*/  IMAD R9, R23, 0x87, RZ ;  /* 0x0000008717097824 */ /* 0x000fe200078e02ff */
[-C--:B------:R-:W-:Y:S01]  /*2e850*/  IADD3 R8, P5, R8, R2.reuse, RZ ;  /* 0x0000000208087210 */ /* 0x080fe20007fbe0ff */
[----:B------:R-:W-:Y:S01]  /*2e860*/  IMAD R18, R18, 0x88, RZ ;  /* 0x0000008812127824 */ /* 0x000fe200078e02ff */
[----:B------:R-:W-:Y:S02]  /*2e870*/  IADD3 R10, P6, R10, R2, RZ ;  /* 0x000000020a0a7210 */ /* 0x000fe40007fde0ff */
[-C--:B------:R-:W-:Y:S02]  /*2e880*/  LEA.HI.X.SX32 R9, R9, R3.reuse, 0x1, P5 ;  /* 0x0000000309097211 */ /* 0x080fe400028f0eff */
[----:B------:R-:W-:-:S03]  /*2e890*/  LEA.HI.X.SX32 R11, R18, R3, 0x1, P6 ;  /* 0x00000003120b7211 */ /* 0x000fc600030f0eff */
[----:B------:R0:W-:Y:S04]  /*2e8a0*/  STG.E.U16 [R8.64], R0 ;  /* 0x0000000008007986 */ /* 0x0001e8000c101504 */
[----:B--2---:R1:W-:Y:S01]  /*2e8b0*/  STG.E.U16 [R10.64], R20 ;  /* 0x000000140a007986 */ /* 0x0043e2000c101504 */
[----:B0-----:R-:W-:-:S03]  /*2e8c0*/  PRMT R0, R20, 0x7632, R0 ;  /* 0x0000763214007816 */ /* 0x001fc60000000000 */
[----:B-1----:R-:W2:Y:S01]  /*2e8d0*/  LDL.LU R20, [R1+0x378] ;  /* 0x0003780001147983 */ /* 0x002ea20000300800 */
[C---:B------:R-:W-:Y:S02]  /*2e8e0*/  IMAD R4, R23.reuse, 0x112, RZ ;  /* 0x0000011217047824 */ /* 0x040fe400078e02ff */
[C---:B------:R-:W-:Y:S02]  /*2e8f0*/  IMAD R6, R23.reuse, 0x114, RZ ;  /* 0x0000011417067824 */ /* 0x040fe400078e02ff */
[----:B------:R-:W-:Y:S02]  /*2e900*/  IMAD.MOV.U32 R18, RZ, RZ, c[0x0][0x1c8] ;  /* 0x00007200ff127624 */ /* 0x000fe400078e00ff */
        /* <DEDUP_REMOVED lines=9> */
[-C--:B------:R-:W-:Y:S02]  /*2e9a0*/  IADD3 R8, P5, R8, R2.reuse, RZ ;  /* 0x0000000208087210 */ /* 0x080fe40007fbe0ff */
[----:B------:R-:W-:Y:S01]  /*2e9b0*/  IADD3 R10, P6, R10, R2, RZ ;  /* 0x000000020a0a7210 */ /* 0x000fe20007fde0ff */
[----:B------:R0:W-:Y:S01]  /*2e9c0*/  STG.E.U16 [R4.64], R0 ;  /* 0x0000000004007986 */ /* 0x0001e2000c101504 */
[----:B-----5:R1:W-:Y:S01]  /*2e9d0*/  STG.E.U16 [R6.64], R19 ;  /* 0x0000001306007986 */ /* 0x0203e2000c101504 */
[-C--:B------:R-:W-:Y:S02]  /*2e9e0*/  LEA.HI.X.SX32 R9, R9, R3.reuse, 0x1, P5 ;  /* 0x0000000309097211 */ /* 0x080fe400028f0eff */
[----:B------:R-:W-:Y:S02]  /*2e9f0*/  LEA.HI.X.SX32 R11, R24, R3, 0x1, P6 ;  /* 0x00000003180b7211 */ /* 0x000fe400030f0eff */
[----:B------:R-:W-:Y:S02]  /*2ea00*/  MOV R18, c[0x0][0x1c8] ;  /* 0x0000720000127a02 */ /* 0x000fe40000000f00 */
[----:B0-----:R-:W-:-:S02]  /*2ea10*/  PRMT R0, R19, 0x7632, R0 ;  /* 0x0000763213007816 */ /* 0x001fc40000000000 */
[----:B-1----:R-:W5:Y:S01]  /*2ea20*/  LDL.LU R19, [R1+0x368] ;  /* 0x0003680001137983 */ /* 0x002f620000300800 */
[C---:B------:R-:W-:Y:S02]  /*2ea30*/  IMAD R4, R23.reuse, 0x11a, RZ ;  /* 0x0000011a17047824 */ /* 0x040fe400078e02ff */
[C---:B------:R-:W-:Y:S01]  /*2ea40*/  IMAD R6, R23.reuse, 0x11c, RZ ;  /* 0x0000011c17067824 */ /* 0x040fe200078e02ff */
[----:B------:R0:W-:Y:S01]  /*2ea50*/  STG.E.U16 [R8.64], R0 ;  /* 0x0000000008007986 */ /* 0x0001e2000c101504 */
[----:B----4-:R1:W-:Y:S02]  /*2ea60*/  STG.E.U16 [R10.64], R25 ;  /* 0x000000190a007986 */ /* 0x0103e4000c101504 */
[----:B------:R-:W-:Y:S01]  /*2ea70*/  IMAD R5, R23, 0x8d, RZ ;  /* 0x0000008d17057824 */ /* 0x000fe200078e02ff */
[-C--:B------:R-:W-:Y:S01]  /*2ea80*/  IADD3 R4, P5, R4, R2.reuse, RZ ;  /* 0x0000000204047210 */ /* 0x080fe20007fbe0ff */
[----:B------:R-:W-:Y:S01]  /*2ea90*/  IMAD R28, R18, 0x8e, RZ ;  /* 0x0000008e121c7824 */ /* 0x000fe200078e02ff */
[----:B------:R-:W-:-:S02]  /*2eaa0*/  IADD3 R6, P4, R6, R2, RZ ;  /* 0x0000000206067210 */ /* 0x000fc40007f9e0ff */
[----:B0-----:R-:W-:Y:S02]  /*2eab0*/  PRMT R0, R25, 0x7632, R0 ;  /* 0x0000763219007816 */ /* 0x001fe40000000000 */
[----:B-1----:R-:W4:Y:S01]  /*2eac0*/  LDL.LU R25, [R1+0x358] ;  /* 0x0003580001197983 */ /* 0x002f220000300800 */
[-C--:B------:R-:W-:Y:S02]  /*2ead0*/  LEA.HI.X.SX32 R5, R5, R3.reuse, 0x1, P5 ;  /* 0x0000000305057211 */ /* 0x080fe400028f0eff */
[----:B------:R-:W-:-:S03]  /*2eae0*/  LEA.HI.X.SX32 R7, R28, R3, 0x1, P4 ;  /* 0x000000031c077211 */ /* 0x000fc600020f0eff */
[----:B------:R0:W-:Y:S01]  /*2eaf0*/  STG.E.U16 [R4.64], R0 ;  /* 0x0000000004007986 */ /* 0x0001e2000c101504 */
[C---:B------:R-:W-:Y:S02]  /*2eb00*/  IMAD R8, R23.reuse, 0x11e, RZ ;  /* 0x0000011e17087824 */ /* 0x040fe400078e02ff */
[C---:B------:R-:W-:Y:S01]  /*2eb10*/  IMAD R10, R23.reuse, 0x120, RZ ;  /* 0x00000120170a7824 */ /* 0x040fe200078e02ff */
[----:B---3--:R1:W-:Y:S01]  /*2eb20*/  STG.E.U16 [R6.64], R26 ;  /* 0x0000001a06007986 */ /* 0x0083e2000c101504 */
[----:B0-----:R-:W-:Y:S01]  /*2eb30*/  PRMT R0, R26, 0x7632, R0 ;  /* 0x000076321a007816 */ /* 0x001fe20000000000 */
[----:B------:R-:W-:Y:S02]  /*2eb40*/  IMAD R9, R23, 0x8f, RZ ;  /* 0x0000008f17097824 */ /* 0x000fe400078e02ff */
[----:B-1----:R-:W3:Y:S01]  /*2eb50*/  LDL.LU R26, [R1+0x2c8] ;  /* 0x0002c800011a7983 */ /* 0x002ee20000300800 */
[-C--:B------:R-:W-:Y:S01]  /*2eb60*/  IADD3 R8, P5, R8, R2.reuse, RZ ;  /* 0x0000000208087210 */ /* 0x080fe20007fbe0ff */
[----:B------:R-:W-:Y:S01]  /*2eb70*/  IMAD R18, R18, 0x90, RZ ;  /* 0x0000009012127824 */ /* 0x000fe200078e02ff */
[----:B------:R-:W-:-:S02]  /*2eb80*/  IADD3 R10, P6, R10, R2, RZ ;  /* 0x000000020a0a7210 */ /* 0x000fc40007fde0ff */
[-C--:B------:R-:W-:Y:S02]  /*2eb90*/  LEA.HI.X.SX32 R9, R9, R3.reuse, 0x1, P5 ;  /* 0x0000000309097211 */ /* 0x080fe400028f0eff */
[----:B------:R-:W-:-:S03]  /*2eba0*/  LEA.HI.X.SX32 R11, R18, R3, 0x1, P6 ;  /* 0x00000003120b7211 */ /* 0x000fc600030f0eff */
[----:B------:R0:W-:Y:S04]  /*2ebb0*/  STG.E.U16 [R8.64], R0 ;  /* 0x0000000008007986 */ /* 0x0001e8000c101504 */
[----:B--2---:R1:W-:Y:S01]  /*2ebc0*/  STG.E.U16 [R10.64], R20 ;  /* 0x000000140a007986 */ /* 0x0043e2000c101504 */
[----:B0-----:R-:W-:-:S03]  /*2ebd0*/  PRMT R0, R20, 0x7632, R0 ;  /* 0x0000763214007816 */ /* 0x001fc60000000000 */
[----:B-1----:R-:W2:Y:S01]  /*2ebe0*/  LDL R20, [R1+0x37c] ;  /* 0x00037c0001147983 */ /* 0x002ea20000100800 */
[C---:B------:R-:W-:Y:S02]  /*2ebf0*/  IMAD R4, R23.reuse, 0x122, RZ ;  /* 0x0000012217047824 */ /* 0x040fe400078e02ff */
[C---:B------:R-:W-:Y:S01]  /*2ec00*/  IMAD R5, R23.reuse, 0x91, RZ ;  /* 0x0000009117057824 */ /* 0x040fe200078e02ff */
[----:B------:R-:W-:Y:S01]  /*2ec10*/  MOV R18, c[0x0][0x1c8] ;  /* 0x0000720000127a02 */ /* 0x000fe20000000f00 */
[C---:B------:R-:W-:Y:S02]  /*2ec20*/  IMAD R6, R23.reuse, 0x124, RZ ;  /* 0x0000012417067824 */ /* 0x040fe400078e02ff */
[C---:B------:R-:W-:Y:S01]  /*2ec30*/  IMAD R8, R23.reuse, 0x126, RZ ;  /* 0x0000012617087824 */ /* 0x040fe200078e02ff */
[-C--:B------:R-:W-:Y:S01]  /*2ec40*/  IADD3 R4, P5, R4, R2.reuse, RZ ;  /* 0x0000000204047210 */ /* 0x080fe20007fbe0ff */
[----:B------:R-:W-:Y:S02]  /*2ec50*/  IMAD R10, R23, 0x128, RZ ;  /* 0x00000128170a7824 */ /* 0x000fe400078e02ff */
[----:B------:R-:W-:Y:S01]  /*2ec60*/  IMAD R28, R18, 0x92, RZ ;  /* 0x00000092121c7824 */ /* 0x000fe200078e02ff */
[----:B------:R-:W-:-:S02]  /*2ec70*/  IADD3 R6, P4, R6, R2, RZ ;  /* 0x0000000206067210 */ /* 0x000fc40007f9e0ff */
[-C--:B------:R-:W-:Y:S01]  /*2ec80*/  LEA.HI.X.SX32 R5, R5, R3.reuse, 0x1, P5 ;  /* 0x0000000305057211 */ /* 0x080fe200028f0eff */
[----:B------:R-:W-:Y:S01]  /*2ec90*/  IMAD R9, R23, 0x93, RZ ;  /* 0x0000009317097824 */ /* 0x000fe200078e02ff */
[-C--:B------:R-:W-:Y:S01]  /*2eca0*/  IADD3 R8, P5, R8, R2.reuse, RZ ;  /* 0x0000000208087210 */ /* 0x080fe20007fbe0ff */
[----:B------:R-:W-:Y:S01]  /*2ecb0*/  IMAD R18, R18, 0x94, RZ ;  /* 0x0000009412127824 */ /* 0x000fe200078e02ff */
[----:B------:R-:W-:Y:S02]  /*2ecc0*/  IADD3 R10, P6, R10, R2, RZ ;  /* 0x000000020a0a7210 */ /* 0x000fe40007fde0ff */
[-C--:B------:R-:W-:Y:S01]  /*2ecd0*/  LEA.HI.X.SX32 R7, R28, R3.reuse, 0x1, P4 ;  /* 0x000000031c077211 */ /* 0x080fe200020f0eff */
[----:B------:R0:W-:Y:S01]  /*2ece0*/  STG.E.U16 [R4.64], R0 ;  /* 0x0000000004007986 */ /* 0x0001e2000c101504 */
[-C--:B------:R-:W-:Y:S02]  /*2ecf0*/  LEA.HI.X.SX32 R9, R9, R3.reuse, 0x1, P5 ;  /* 0x0000000309097211 */ /* 0x080fe400028f0eff */
[----:B------:R-:W-:Y:S01]  /*2ed00*/  LEA.HI.X.SX32 R11, R18, R3, 0x1, P6 ;  /* 0x00000003120b7211 */ /* 0x000fe200030f0eff */
[----:B-----5:R1:W-:Y:S01]  /*2ed10*/  STG.E.U16 [R6.64], R19 ;  /* 0x0000001306007986 */ /* 0x0203e2000c101504 */
[----:B0-----:R-:W-:Y:S01]  /*2ed20*/  PRMT R0, R19, 0x7632, R0 ;  /* 0x0000763213007816 */ /* 0x001fe20000000000 */
[----:B------:R-:W-:-:S02]  /*2ed30*/  IMAD R4, R23, 0x12a, RZ ;  /* 0x0000012a17047824 */ /* 0x000fc400078e02ff */
[C---:B------:R-:W-:Y:S02]  /*2ed40*/  IMAD R5, R23.reuse, 0x95, RZ ;  /* 0x0000009517057824 */ /* 0x040fe400078e02ff */
[----:B------:R0:W-:Y:S01]  /*2ed50*/  STG.E.U16 [R8.64], R0 ;  /* 0x0000000008007986 */ /* 0x0001e2000c101504 */
[----:B----4-:R4:W-:Y:S02]  /*2ed60*/  STG.E.U16 [R10.64], R25 ;  /* 0x000000190a007986 */ /* 0x0109e4000c101504 */
[----:B-1----:R-:W-:Y:S01]  /*2ed70*/  IMAD R6, R23, 0x12c, RZ ;  /* 0x0000012c17067824 */ /* 0x002fe200078e02ff */
[----:B------:R-:W-:Y:S02]  /*2ed80*/  IADD3 R4, P5, R4, R2, RZ ;  /* 0x0000000204047210 */ /* 0x000fe40007fbe0ff */
[----:B0-----:R-:W-:Y:S02]  /*2ed90*/  PRMT R0, R25, 0x7632, R0 ;  /* 0x0000763219007816 */ /* 0x001fe40000000000 */
[----:B----4-:R-:W-:Y:S01]  /*2eda0*/  MOV R25, c[0x0][0x1c8] ;  /* 0x0000720000197a02 */ /* 0x010fe20000000f00 */
[----:B------:R-:W-:Y:S01]  /*2edb0*/  IMAD R8, R23, 0x12e, RZ ;  /* 0x0000012e17087824 */ /* 0x000fe200078e02ff */
[----:B------:R-:W-:-:S02]  /*2edc0*/  LEA.HI.X.SX32 R5, R5, R3, 0x1, P5 ;  /* 0x0000000305057211 */ /* 0x000fc400028f0eff */
[-C--:B------:R-:W-:Y:S01]  /*2edd0*/  IADD3 R6, P4, R6, R2.reuse, RZ ;  /* 0x0000000206067210 */ /* 0x080fe20007f9e0ff */
[----:B------:R-:W-:Y:S02]  /*2ede0*/  IMAD R9, R23, 0x97, RZ ;  /* 0x0000009717097824 */ /* 0x000fe400078e02ff */
[----:B------:R-:W-:Y:S01]  /*2edf0*/  IMAD R19, R25, 0x96, RZ ;  /* 0x0000009619137824 */ /* 0x000fe200078e02ff */
[----:B------:R-:W-:Y:S01]  /*2ee00*/  IADD3 R8, P5, R8, R2, RZ ;  /* 0x0000000208087210 */ /* 0x000fe20007fbe0ff */
[----:B------:R0:W-:Y:S03]  /*2ee10*/  STG.E.U16 [R4.64], R0 ;  /* 0x0000000004007986 */ /* 0x0001e6000c101504 */
[-C--:B------:R-:W-:Y:S02]  /*2ee20*/  LEA.HI.X.SX32 R7, R19, R3.reuse, 0x1, P4 ;  /* 0x0000000313077211 */ /* 0x080fe400020f0eff */
[----:B------:R-:W-:Y:S01]  /*2ee30*/  LEA.HI.X.SX32 R9, R9, R3, 0x1, P5 ;  /* 0x0000000309097211 */ /* 0x000fe200028f0eff */
[----:B------:R-:W-:-:S02]  /*2ee40*/  IMAD R10, R23, 0x130, RZ ;  /* 0x00000130170a7824 */ /* 0x000fc400078e02ff */
[----:B---3--:R-:W-:Y:S01]  /*2ee50*/  STG.E.U16 [R6.64], R26 ;  /* 0x0000001a06007986 */ /* 0x008fe2000c101504 */
[----:B0-----:R-:W-:Y:S01]  /*2ee60*/  PRMT R0, R26, 0x7632, R0 ;  /* 0x000076321a007816 */ /* 0x001fe20000000000 */
[C---:B------:R-:W-:Y:S02]  /*2ee70*/  IMAD R13, R23.reuse, 0x9d, RZ ;  /* 0x0000009d170d7824 */ /* 0x040fe400078e02ff */
[----:B------:R-:W-:Y:S02]  /*2ee80*/  IMAD R12, R23, 0x140, RZ ;  /* 0x00000140170c7824 */ /* 0x000fe400078e02ff */
[----:B------:R0:W-:Y:S01]  /*2ee90*/  STG.E.U16 [R8.64], R0 ;  /* 0x0000000008007986 */ /* 0x0001e2000c101504 */
[----:B------:R-:W-:Y:S02]  /*2eea0*/  IMAD R25, R25, 0x98, RZ ;  /* 0x0000009819197824 */ /* 0x000fe400078e02ff */
[C---:B------:R-:W-:Y:S02]  /*2eeb0*/  IMAD R14, R23.reuse, 0x142, RZ ;  /* 0x00000142170e7824 */ /* 0x040fe400078e02ff */
[C---:B------:R-:W-:Y:S01]  /*2eec0*/  IMAD R15, R23.reuse, 0x144, RZ ;  /* 0x00000144170f7824 */ /* 0x040fe200078e02ff */
[----:B------:R-:W-:Y:S01]  /*2eed0*/  IADD3 R10, P6, R10, R2, RZ ;  /* 0x000000020a0a7210 */ /* 0x000fe20007fde0ff */
[----:B------:R-:W-:-:S02]  /*2eee0*/  IMAD R19, R23, 0xa1, RZ ;  /* 0x000000a117137824 */ /* 0x000fc400078e02ff */
[C---:B------:R-:W-:Y:S02]  /*2eef0*/  IMAD R18, R23.reuse, 0x148, RZ ;  /* 0x0000014817127824 */ /* 0x040fe400078e02ff */
[C---:B0-----:R-:W-:Y:S02]  /*2ef00*/  IMAD R8, R23.reuse, 0x13a, RZ ;  /* 0x0000013a17087824 */ /* 0x041fe400078e02ff */
[----:B------:R-:W-:Y:S01]  /*2ef10*/  IMAD R9, R23, 0x13c, RZ ;  /* 0x0000013c17097824 */ /* 0x000fe200078e02ff */
[----:B------:R-:W-:-:S04]  /*2ef20*/  LEA.HI.X.SX32 R11, R25, R3, 0x1, P6 ;  /* 0x00000003190b7211 */ /* 0x000fc800030f0eff */
[----:B------:R-:W-:Y:S01]  /*2ef30*/  STL.64 [R1+0xba0], R8 ;  /* 0x000ba00801007387 */ /* 0x000fe20000100a00 */
[----:B------:R-:W-:Y:S02]  /*2ef40*/  STL.64 [R1+0xb98], R12 ;  /* 0x000b980c01007387 */ /* 0x000fe40000100a00 */
[----:B------:R-:W-:Y:S02]  /*2ef50*/  STL.64 [R1+0xba8], R14 ;  /* 0x000ba80e01007387 */ /* 0x000fe40000100a00 */
[----:B------:R0:W-:Y:S02]  /*2ef60*/  STL.64 [R1+0xb90], R18 ;  /* 0x000b901201007387 */ /* 0x0001e40000100a00 */
[C---:B------:R-:W-:Y:S02]  /*2ef70*/  IMAD R0, R23.reuse, 0x132, RZ ;  /* 0x0000013217007824 */ /* 0x040fe400078e02ff */
[C---:B------:R-:W-:Y:S02]  /*2ef80*/  IMAD R4, R23.reuse, 0x134, RZ ;  /* 0x0000013417047824 */ /* 0x040fe400078e02ff */
[----:B------:R-:W-:-:S02]  /*2ef90*/  IMAD R5, R23, 0x136, RZ ;  /* 0x0000013617057824 */ /* 0x000fc400078e02ff */
[C---:B------:R-:W-:Y:S02]  /*2efa0*/  IMAD R7, R23.reuse, 0x99, RZ ;  /* 0x0000009917077824 */ /* 0x040fe400078e02ff */
[C---:B------:R-:W-:Y:S02]  /*2efb0*/  IMAD R6, R23.reuse, 0x138, RZ ;  /* 0x0000013817067824 */ /* 0x040fe400078e02ff */
[C---:B------:R-:W-:Y:S02]  /*2efc0*/  IMAD R16, R23.reuse, 0x9f, RZ ;  /* 0x0000009f17107824 */ /* 0x040fe400078e02ff */
[C---:B------:R-:W-:Y:S02]  /*2efd0*/  IMAD R22, R23.reuse, 0xa3, RZ ;  /* 0x000000a317167824 */ /* 0x040fe400078e02ff */
[----:B------:R-:W-:Y:S01]  /*2efe0*/  IMAD R17, R23, 0x146, RZ ;  /* 0x0000014617117824 */ /* 0x000fe200078e02ff */
[----:B0-----:R-:W-:Y:S02]  /*2eff0*/  MOV R18, c[0x0][0x1c8] ;  /* 0x0000720000127a02 */ /* 0x001fe40000000f00 */
[----:B------:R-:W-:-:S02]  /*2f000*/  IADD3 R14, P5, R0, R2, RZ ;  /* 0x00000002000e7210 */ /* 0x000fc40007fbe0ff */
[----:B------:R-:W-:Y:S01]  /*2f010*/  IADD3 R8, P6, R4, R2, RZ ;  /* 0x0000000204087210 */ /* 0x000fe20007fde0ff */
[C---:B------:R-:W-:Y:S02]  /*2f020*/  IMAD R25, R18.reuse, 0xa5, RZ ;  /* 0x000000a512197824 */ /* 0x040fe400078e02ff */
[C---:B------:R-:W-:Y:S02]  /*2f030*/  IMAD R21, R18.reuse, 0x14c, RZ ;  /* 0x0000014c12157824 */ /* 0x040fe400078e02ff */
[C---:B------:R-:W-:Y:S02]  /*2f040*/  IMAD R28, R18.reuse, 0xa7, RZ ;  /* 0x000000a7121c7824 */ /* 0x040fe400078e02ff */
[C---:B------:R-:W-:Y:S02]  /*2f050*/  IMAD R24, R18.reuse, 0x150, RZ ;  /* 0x0000015012187824 */ /* 0x040fe400078e02ff */
[C---:B------:R-:W-:Y:S02]  /*2f060*/  IMAD R26, R18.reuse, 0x152, RZ ;  /* 0x00000152121a7824 */ /* 0x040fe400078e02ff */
[----:B------:R-:W-:-:S02]  /*2f070*/  IMAD R27, R18, 0x154, RZ ;  /* 0x00000154121b7824 */ /* 0x000fc400078e02ff */
[----:B------:R-:W-:Y:S01]  /*2f080*/  IMAD R29, R18, 0x156, RZ ;  /* 0x00000156121d7824 */ /* 0x000fe200078e02ff */
[----:B------:R-:W-:Y:S01]  /*2f090*/  IADD3 R12, P4, R5, R2, RZ ;  /* 0x00000002050c7210 */ /* 0x000fe20007f9e0ff */
[----:B------:R-:W-:Y:S01]  /*2f0a0*/  IMAD.MOV.U32 R5, RZ, RZ, R15 ;  /* 0x000000ffff057224 */ /* 0x000fe200078e000f */
[----:B------:R-:W-:Y:S01]  /*2f0b0*/  LEA.HI.X.SX32 R5, R7, R3, 0x1, P5 ;  /* 0x0000000307057211 */ /* 0x000fe200028f0eff */
[----:B------:R0:W-:Y:S01]  /*2f0c0*/  STL [R1+0x170], R14 ;  /* 0x0001700e01007387 */ /* 0x0001e20000100800 */
[----:B------:R-:W-:-:S03]  /*2f0d0*/  MOV R4, R14 ;  /* 0x0000000e00047202 */ /* 0x000fc60000000f00 */
[----:B0-----:R-:W3:Y:S01]  /*2f0e0*/  LDL.LU.64 R14, [R1+0xba8] ;  /* 0x000ba800010e7983 */ /* 0x001ee20000300a00 */
[----:B------:R-:W-:Y:S03]  /*2f0f0*/  STL [R1+0x174], R5 ;  /* 0x0001740501007387 */ /* 0x000fe60000100800 */
[----:B--2---:R0:W-:Y:S02]  /*2f100*/  STG.E.U16 [R10.64], R20 ;  /* 0x000000140a007986 */ /* 0x0041e4000c101504 */
[C---:B0-----:R-:W-:Y:S02]  /*2f110*/  IMAD R10, R23.reuse, 0x9b, RZ ;  /* 0x0000009b170a7824 */ /* 0x041fe400078e02ff */
[----:B------:R-:W-:Y:S02]  /*2f120*/  IMAD R11, R23, 0x13e, RZ ;  /* 0x0000013e170b7824 */ /* 0x000fe400078e02ff */
[----:B------:R-:W-:-:S02]  /*2f130*/  IMAD R20, R18, 0x14a, RZ ;  /* 0x0000014a12147824 */ /* 0x000fc400078e02ff */
[C---:B------:R-:W-:Y:S02]  /*2f140*/  IMAD R23, R18.reuse, 0x14e, RZ ;  /* 0x0000014e12177824 */ /* 0x040fe400078e02ff */
[----:B------:R-:W-:-:S05]  /*2f150*/  IMAD R18, R18, 0x9a, RZ ;  /* 0x0000009a12127824 */ /* 0x000fca00078e02ff */
[----:B------:R-:W-:-:S05]  /*2f160*/  LEA.HI.X.SX32 R9, R18, R3, 0x1, P6 ;  /* 0x0000000312097211 */ /* 0x000fca00030f0eff */
[----:B------:R0:W-:Y:S04]  /*2f170*/  STL.64 [R1+0x168], R8 ;  /* 0x0001680801007387 */ /* 0x0001e80000100a00 */
[----:B0-----:R-:W2:Y:S01]  /*2f180*/  LDL.LU.64 R8, [R1+0xba0] ;  /* 0x000ba00001087983 */ /* 0x001ea20000300a00 */
[----:B------:R-:W-:Y:S02]  /*2f190*/  MOV R4, c[0x0][0x1c8] ;  /* 0x0000720000047a02 */ /* 0x000fe40000000f00 */
[----:B------:R-:W-:Y:S02]  /*2f1a0*/  LEA.HI.X.SX32 R13, R10, R3, 0x1, P4 ;  /* 0x000000030a0d7211 */ /* 0x000fe400020f0eff */
[----:B------:R-:W-:Y:S01]  /*2f1b0*/  IADD3 R6, P5, R6, R2, RZ ;  /* 0x0000000206067210 */ /* 0x000fe20007fbe0ff */
[----:B------:R-:W-:-:S02]  /*2f1c0*/  IMAD R5, R4, 0x9c, RZ ;  /* 0x0000009c04057824 */ /* 0x000fc400078e02ff */
[----:B------:R0:W-:Y:S03]  /*2f1d0*/  STL.64 [R1+0x160], R12 ;  /* 0x0001600c01007387 */ /* 0x0001e60000100a00 */
[----:B------:R-:W-:Y:S01]  /*2f1e0*/  LEA.HI.X.SX32 R7, R5, R3, 0x1, P5 ;  /* 0x0000000305077211 */ /* 0x000fe200028f0eff */
[----:B0-----:R-:W4:Y:S01]  /*2f1f0*/  LDL.LU.64 R12, [R1+0xb98] ;  /* 0x000b9800010c7983 */ /* 0x001f220000300a00 */
[----:B--2---:R-:W-:-:S05]  /*2f200*/  IADD3 R18, P6, R8, R2, RZ ;  /* 0x0000000208127210 */ /* 0x004fca0007fde0ff */
[----:B------:R-:W-:Y:S01]  /*2f210*/  STL [R1+0x150], R18 ;  /* 0x0001501201007387 */ /* 0x000fe20000100800 */
[----:B------:R0:W-:Y:S01]  /*2f220*/  STL.64 [R1+0x158], R6 ;  /* 0x0001580601007387 */ /* 0x0001e20000100a00 */
[----:B------:R-:W-:Y:S02]  /*2f230*/  MOV R10, R18 ;  /* 0x00000012000a7202 */ /* 0x000fe40000000f00 */
[-C--:B0-----:R-:W-:Y:S01]  /*2f240*/  IADD3 R6, P5, R11, R2.reuse, RZ ;  /* 0x000000020b067210 */ /* 0x081fe20007fbe0ff */
[----:B------:R-:W-:Y:S02]  /*2f250*/  MOV R11, R19 ;  /* 0x00000013000b7202 */ /* 0x000fe40000000f00 */
[----:B------:R-:W2:Y:S01]  /*2f260*/  LDL.LU.64 R18, [R1+0xb90] ;  /* 0x000b900001127983 */ /* 0x000ea20000300a00 */
[----:B------:R-:W-:Y:S01]  /*2f270*/  IMAD R5, R4, 0x9e, RZ ;  /* 0x0000009e04057824 */ /* 0x000fe200078e02ff */
[-C--:B------:R-:W-:Y:S02]  /*2f280*/  IADD3 R8, P4, R9, R2.reuse, RZ ;  /* 0x0000000209087210 */ /* 0x080fe40007f9e0ff */
[-C--:B----4-:R-:W-:Y:S01]  /*2f290*/  LEA.HI.X.SX32 R11, R13, R3.reuse, 0x1, P6 ;  /* 0x000000030d0b7211 */ /* 0x090fe200030f0eff */
[----:B------:R-:W-:Y:S01]  /*2f2a0*/  IADD3 R10, P6, R12, R2, RZ ;  /* 0x000000020c0a7210 */ /* 0x000fe20007fde0ff */
[----:B------:R-:W-:Y:S01]  /*2f2b0*/  LEA.HI.X.SX32 R9, R5, R3, 0x1, P4 ;  /* 0x0000000305097211 */ /* 0x000fe200020f0eff */
[----:B------:R-:W-:-:S02]  /*2f2c0*/  IMAD R5, R4, 0xa0, RZ ;  /* 0x000000a004057824 */ /* 0x000fc400078e02ff */
[----:B------:R0:W-:Y:S01]  /*2f2d0*/  STL [R1+0x154], R11 ;  /* 0x0001540b01007387 */ /* 0x0001e20000100800 */
[-C--:B------:R-:W-:Y:S01]  /*2f2e0*/  LEA.HI.X.SX32 R7, R16, R3.reuse, 0x1, P5 ;  /* 0x0000000310077211 */ /* 0x080fe200028f0eff */
[----:B------:R3:W-:Y:S04]  /*2f2f0*/  STL.64 [R1+0x148], R8 ;  /* 0x0001480801007387 */ /* 0x0007e80000100a00 */
[----:B------:R1:W-:Y:S01]  /*2f300*/  STL.64 [R1+0x140], R6 ;  /* 0x0001400601007387 */ /* 0x0003e20000100a00 */
[----:B0-----:R-:W-:Y:S01]  /*2f310*/  LEA.HI.X.SX32 R11, R5, R3, 0x1, P6 ;  /* 0x00000003050b7211 */ /* 0x001fe200030f0eff */
[----:B------:R-:W-:Y:S01]  /*2f320*/  IMAD R5, R4, 0xa2, RZ ;  /* 0x000000a204057824 */ /* 0x000fe200078e02ff */
[----:B---3--:R-:W-:-:S03]  /*2f330*/  IADD3 R8, P4, R14, R2, RZ ;  /* 0x000000020e087210 */ /* 0x008fc60007f9e0ff */
[----:B------:R0:W-:Y:S01]  /*2f340*/  STL.64 [R1+0x138], R10 ;  /* 0x0001380a01007387 */ /* 0x0001e20000100a00 */
[----:B-1----:R-:W-:-:S04]  /*2f350*/  IADD3 R6, P5, R15, R2, RZ ;  /* 0x000000020f067210 */ /* 0x002fc80007fbe0ff */
[----:B------:R-:W-:Y:S01]  /*2f360*/  LEA.HI.X.SX32 R7, R5, R3, 0x1, P5 ;  /* 0x0000000305077211 */ /* 0x000fe200028f0eff */
[----:B------:R-:W-:Y:S01]  /*2f370*/  IMAD R5, R4, 0xa4, RZ ;  /* 0x000000a404057824 */ /* 0x000fe200078e02ff */
[----:B0-----:R-:W-:-:S04]  /*2f380*/  IADD3 R10, P6, R17, R2, RZ ;  /* 0x00000002110a7210 */ /* 0x001fc80007fde0ff */
[-C--:B------:R-:W-:Y:S01]  /*2f390*/  LEA.HI.X.SX32 R11, R22, R3.reuse, 0x1, P6 ;  /* 0x00000003160b7211 */ /* 0x080fe200030f0eff */
[----:B------:R-:W-:Y:S01]  /*2f3a0*/  IMAD R14, R4, 0xc5, RZ ;  /* 0x000000c5040e7824 */ /* 0x000fe200078e02ff */
[----:B--2---:R-:W-:-:S05]  /*2f3b0*/  LEA.HI.X.SX32 R9, R19, R3, 0x1, P4 ;  /* 0x0000000313097211 */ /* 0x004fca00020f0eff */
[----:B------:R0:W-:Y:S01]  /*2f3c0*/  STL.64 [R1+0x130], R8 ;  /* 0x0001300801007387 */ /* 0x0001e20000100a00 */
[----:B------:R1:W-:Y:S02]  /*2f3d0*/  STL.64 [R1+0x128], R6 ;  /* 0x0001280601007387 */ /* 0x0003e40000100a00 */
[----:B------:R2:W-:Y:S01]  /*2f3e0*/  STL.64 [R1+0x120], R10 ;  /* 0x0001200a01007387 */ /* 0x0005e20000100a00 */
[-C--:B0-----:R-:W-:Y:S02]  /*2f3f0*/  IADD3 R8, P4, R18, R2.reuse, RZ ;  /* 0x0000000212087210 */ /* 0x081fe40007f9e0ff */
[-C--:B-1----:R-:W-:Y:S02]  /*2f400*/  IADD3 R6, P5, R20, R2.reuse, RZ ;  /* 0x0000000214067210 */ /* 0x082fe40007fbe0ff */
[----:B--2---:R-:W-:Y:S02]  /*2f410*/  IADD3 R10, P6, R21, R2, RZ ;  /* 0x00000002150a7210 */ /* 0x004fe40007fde0ff */
[-C--:B------:R-:W-:Y:S01]  /*2f420*/  LEA.HI.X.SX32 R9, R5, R3.reuse, 0x1, P4 ;  /* 0x0000000305097211 */ /* 0x080fe200020f0eff */
[----:B------:R-:W-:Y:S01]  /*2f430*/  IMAD R5, R4, 0xa6, RZ ;  /* 0x000000a604057824 */ /* 0x000fe200078e02ff */
[----:B------:R-:W-:-:S04]  /*2f440*/  LEA.HI.X.SX32 R7, R25, R3, 0x1, P5 ;  /* 0x0000000319077211 */ /* 0x000fc800028f0eff */
[-C--:B------:R-:W-:Y:S01]  /*2f450*/  LEA.HI.X.SX32 R11, R5, R3.reuse, 0x1, P6 ;  /* 0x00000003050b7211 */ /* 0x080fe200030f0eff */
[----:B------:R0:W-:Y:S01]  /*2f460*/  STL.64 [R1+0x118], R8 ;  /* 0x0001180801007387 */ /* 0x0001e20000100a00 */
[----:B------:R1:W-:Y:S02]  /*2f470*/  STL.64 [R1+0x110], R6 ;  /* 0x0001100601007387 */ /* 0x0003e40000100a00 */
[----:B------:R-:W-:Y:S01]  /*2f480*/  IMAD R5, R4, 0xa8, RZ ;  /* 0x000000a804057824 */ /* 0x000fe200078e02ff */
[----:B------:R2:W-:Y:S01]  /*2f490*/  STL.64 [R1+0x108], R10 ;  /* 0x0001080a01007387 */ /* 0x0005e20000100a00 */
[-C--:B------:R-:W-:Y:S02]  /*2f4a0*/  IADD3 R12, P6, R26, R2.reuse, RZ ;  /* 0x000000021a0c7210 */ /* 0x080fe40007fde0ff */
[-C--:B0-----:R-:W-:Y:S02]  /*2f4b0*/  IADD3 R8, P4, R23, R2.reuse, RZ ;  /* 0x0000000217087210 */ /* 0x081fe40007f9e0ff */
[----:B-1----:R-:W-:Y:S01]  /*2f4c0*/  IADD3 R6, P5, R24, R2, RZ ;  /* 0x0000000218067210 */ /* 0x002fe20007fbe0ff */
[----:B--2---:R-:W-:Y:S01]  /*2f4d0*/  IMAD R11, R4, 0xa9, RZ ;  /* 0x000000a9040b7824 */ /* 0x004fe200078e02ff */
[----:B------:R-:W-:-:S02]  /*2f4e0*/  LEA.HI.X.SX32 R9, R28, R3, 0x1, P4 ;  /* 0x000000031c097211 */ /* 0x000fc400020f0eff */
[-C--:B------:R-:W-:Y:S01]  /*2f4f0*/  LEA.HI.X.SX32 R7, R5, R3.reuse, 0x1, P5 ;  /* 0x0000000305077211 */ /* 0x080fe200028f0eff */
[C---:B------:R-:W-:Y:S01]  /*2f500*/  IMAD R10, R4.reuse, 0x158, RZ ;  /* 0x00000158040a7824 */ /* 0x040fe200078e02ff */
[----:B------:R-:W-:Y:S01]  /*2f510*/  LEA.HI.X.SX32 R13, R11, R3, 0x1, P6 ;  /* 0x000000030b0d7211 */ /* 0x000fe200030f0eff */
[----:B------:R0:W-:Y:S02]  /*2f520*/  STL.64 [R1+0x100], R8 ;  /* 0x0001000801007387 */ /* 0x0001e40000100a00 */
[----:B------:R1:W-:Y:S02]  /*2f530*/  STL.64 [R1+0xf8], R6 ;  /* 0x0000f80601007387 */ /* 0x0003e40000100a00 */
[C---:B------:R-:W-:Y:S01]  /*2f540*/  IMAD R5, R4.reuse, 0xaa, RZ ;  /* 0x000000aa04057824 */ /* 0x040fe200078e02ff */
[----:B------:R2:W-:Y:S01]  /*2f550*/  STL.64 [R1+0xf0], R12 ;  /* 0x0000f00c01007387 */ /* 0x0005e20000100a00 */
[----:B------:R-:W-:Y:S01]  /*2f560*/  IMAD R11, R4, 0xac, RZ ;  /* 0x000000ac040b7824 */ /* 0x000fe200078e02ff */
[----:B0-----:R-:W-:-:S02]  /*2f570*/  IADD3 R8, P4, R27, R2, RZ ;  /* 0x000000021b087210 */ /* 0x001fc40007f9e0ff */
[-C--:B-1----:R-:W-:Y:S02]  /*2f580*/  IADD3 R6, P5, R29, R2.reuse, RZ ;  /* 0x000000021d067210 */ /* 0x082fe40007fbe0ff */
[----:B--2---:R-:W-:Y:S01]  /*2f590*/  IADD3 R12, P6, R10, R2, RZ ;  /* 0x000000020a0c7210 */ /* 0x004fe20007fde0ff */
[C---:B------:R-:W-:Y:S01]  /*2f5a0*/  IMAD R10, R4.reuse, 0xab, RZ ;  /* 0x000000ab040a7824 */ /* 0x040fe200078e02ff */
[----:B------:R-:W-:Y:S01]  /*2f5b0*/  LEA.HI.X.SX32 R9, R5, R3, 0x1, P4 ;  /* 0x0000000305097211 */ /* 0x000fe200020f0eff */
[----:B------:R-:W-:-:S03]  /*2f5c0*/  IMAD R5, R4, 0x15c, RZ ;  /* 0x0000015c04057824 */ /* 0x000fc600078e02ff */
[-C--:B------:R-:W-:Y:S01]  /*2f5d0*/  LEA.HI.X.SX32 R7, R10, R3.reuse, 0x1, P5 ;  /* 0x000000030a077211 */ /* 0x080fe200028f0eff */
[----:B------:R0:W-:Y:S01]  /*2f5e0*/  STL.64 [R1+0xe8], R8 ;  /* 0x0000e80801007387 */ /* 0x0001e20000100a00 */
[----:B------:R-:W-:Y:S01]  /*2f5f0*/  LEA.HI.X.SX32 R13, R11, R3, 0x1, P6 ;  /* 0x000000030b0d7211 */ /* 0x000fe200030f0eff */
[C---:B------:R-:W-:Y:S02]  /*2f600*/  IMAD R10, R4.reuse, 0x15e, RZ ;  /* 0x0000015e040a7824 */ /* 0x040fe400078e02ff */
[----:B------:R1:W-:Y:S02]  /*2f610*/  STL.64 [R1+0xe0], R6 ;  /* 0x0000e00601007387 */ /* 0x0003e40000100a00 */
[----:B------:R2:W-:Y:S02]  /*2f620*/  STL.64 [R1+0xd8], R12 ;  /* 0x0000d80c01007387 */ /* 0x0005e40000100a00 */
[C---:B0-----:R-:W-:Y:S01]  /*2f630*/  IMAD R8, R4.reuse, 0x15a, RZ ;  /* 0x0000015a04087824 */ /* 0x041fe200078e02ff */
[----:B-1----:R-:W-:Y:S01]  /*2f640*/  IADD3 R6, P5, R5, R2, RZ ;  /* 0x0000000205067210 */ /* 0x002fe20007fbe0ff */
[----:B------:R-:W-:-:S03]  /*2f650*/  IMAD R5, R4, 0xad, RZ ;  /* 0x000000ad04057824 */ /* 0x000fc600078e02ff */
[-C--:B------:R-:W-:Y:S02]  /*2f660*/  IADD3 R8, P4, R8, R2.reuse, RZ ;  /* 0x0000000208087210 */ /* 0x080fe40007f9e0ff */
[----:B--2---:R-:W-:Y:S01]  /*2f670*/  IADD3 R12, P6, R10, R2, RZ ;  /* 0x000000020a0c7210 */ /* 0x004fe20007fde0ff */
[C---:B------:R-:W-:Y:S02]  /*2f680*/  IMAD R10, R4.reuse, 0xae, RZ ;  /* 0x000000ae040a7824 */ /* 0x040fe400078e02ff */
[C---:B------:R-:W-:Y:S01]  /*2f690*/  IMAD R11, R4.reuse, 0xaf, RZ ;  /* 0x000000af040b7824 */ /* 0x040fe200078e02ff */
[-C--:B------:R-:W-:Y:S01]  /*2f6a0*/  LEA.HI.X.SX32 R9, R5, R3.reuse, 0x1, P4 ;  /* 0x0000000305097211 */ /* 0x080fe200020f0eff */
[----:B------:R-:W-:Y:S01]  /*2f6b0*/  IMAD R5, R4, 0x162, RZ ;  /* 0x0000016204057824 */ /* 0x000fe200078e02ff */
[-C--:B------:R-:W-:Y:S02]  /*2f6c0*/  LEA.HI.X.SX32 R7, R10, R3.reuse, 0x1, P5 ;  /* 0x000000030a077211 */ /* 0x080fe400028f0eff */
[----:B------:R-:W-:Y:S01]  /*2f6d0*/  LEA.HI.X.SX32 R13, R11, R3, 0x1, P6 ;  /* 0x000000030b0d7211 */ /* 0x000fe200030f0eff */
[----:B------:R0:W-:Y:S01]  /*2f6e0*/  STL.64 [R1+0xd0], R8 ;  /* 0x0000d00801007387 */ /* 0x0001e20000100a00 */
[----:B------:R-:W-:-:S02]  /*2f6f0*/  IMAD R10, R4, 0x164, RZ ;  /* 0x00000164040a7824 */ /* 0x000fc400078e02ff */
[----:B------:R1:W-:Y:S01]  /*2f700*/  STL.64 [R1+0xc8], R6 ;  /* 0x0000c80601007387 */ /* 0x0003e20000100a00 */
[----:B------:R2:W-:Y:S01]  /*2f710*/  STL.64 [R1+0xc0], R12 ;  /* 0x0000c00c01007387 */ /* 0x0005e20000100a00 */
[C---:B0-----:R-:W-:Y:S01]  /*2f720*/  IMAD R8, R4.reuse, 0x160, RZ ;  /* 0x0000016004087824 */ /* 0x041fe200078e02ff */
[-C--:B-1----:R-:W-:Y:S01]  /*2f730*/  IADD3 R6, P5, R5, R2.reuse, RZ ;  /* 0x0000000205067210 */ /* 0x082fe20007fbe0ff */
[----:B------:R-:W-:Y:S01]  /*2f740*/  IMAD R5, R4, 0xb0, RZ ;  /* 0x000000b004057824 */ /* 0x000fe200078e02ff */
[-C--:B--2---:R-:W-:Y:S02]  /*2f750*/  IADD3 R12, P6, R10, R2.reuse, RZ ;  /* 0x000000020a0c7210 */ /* 0x084fe40007fde0ff */
[----:B------:R-:W-:Y:S01]  /*2f760*/  IADD3 R8, P4, R8, R2, RZ ;  /* 0x0000000208087210 */ /* 0x000fe20007f9e0ff */
[C---:B------:R-:W-:Y:S02]  /*2f770*/  IMAD R10, R4.reuse, 0xb1, RZ ;  /* 0x000000b1040a7824 */ /* 0x040fe400078e02ff */
[C---:B------:R-:W-:Y:S01]  /*2f780*/  IMAD R11, R4.reuse, 0xb2, RZ ;  /* 0x000000b2040b7824 */ /* 0x040fe200078e02ff */
[-C--:B------:R-:W-:Y:S01]  /*2f790*/  LEA.HI.X.SX32 R9, R5, R3.reuse, 0x1, P4 ;  /* 0x0000000305097211 */ /* 0x080fe200020f0eff */
[----:B------:R-:W-:Y:S01]  /*2f7a0*/  IMAD R5, R4, 0x168, RZ ;  /* 0x0000016804057824 */ /* 0x000fe200078e02ff */
[----:B------:R-:W-:-:S02]  /*2f7b0*/  LEA.HI.X.SX32 R7, R10, R3, 0x1, P5 ;  /* 0x000000030a077211 */ /* 0x000fc400028f0eff */
[----:B------:R-:W-:Y:S01]  /*2f7c0*/  LEA.HI.X.SX32 R13, R11, R3, 0x1, P6 ;  /* 0x000000030b0d7211 */ /* 0x000fe200030f0eff */
[----:B------:R0:W-:Y:S01]  /*2f7d0*/  STL.64 [R1+0xb8], R8 ;  /* 0x0000b80801007387 */ /* 0x0001e20000100a00 */
[C---:B------:R-:W-:Y:S02]  /*2f7e0*/  IMAD R10, R4.reuse, 0x16a, RZ ;  /* 0x0000016a040a7824 */ /* 0x040fe400078e02ff */
[----:B------:R1:W-:Y:S02]  /*2f7f0*/  STL.64 [R1+0xb0], R6 ;  /* 0x0000b00601007387 */ /* 0x0003e40000100a00 */
[----:B------:R2:W-:Y:S02]  /*2f800*/  STL.64 [R1+0xa8], R12 ;  /* 0x0000a80c01007387 */ /* 0x0005e40000100a00 */
[C---:B0-----:R-:W-:Y:S01]  /*2f810*/  IMAD R8, R4.reuse, 0x166, RZ ;  /* 0x0000016604087824 */ /* 0x041fe200078e02ff */
[-C--:B-1----:R-:W-:Y:S01]  /*2f820*/  IADD3 R6, P5, R5, R2.reuse, RZ ;  /* 0x0000000205067210 */ /* 0x082fe20007fbe0ff */
[----:B------:R-:W-:Y:S01]  /*2f830*/  IMAD R5, R4, 0xb3, RZ ;  /* 0x000000b304057824 */ /* 0x000fe200078e02ff */
[----:B--2---:R-:W-:-:S02]  /*2f840*/  IADD3 R12, P6, R10, R2, RZ ;  /* 0x000000020a0c7210 */ /* 0x004fc40007fde0ff */
[----:B------:R-:W-:Y:S01]  /*2f850*/  IADD3 R8, P4, R8, R2, RZ ;  /* 0x0000000208087210 */ /* 0x000fe20007f9e0ff */
        /* <DEDUP_REMOVED lines=8> */
[----:B------:R1:W-:Y:S02]  /*2f8e0*/  STL.64 [R1+0x98], R6 ;  /* 0x0000980601007387 */ /* 0x0003e40000100a00 */
[----:B------:R2:W-:Y:S02]  /*2f8f0*/  STL.64 [R1+0x90], R12 ;  /* 0x0000900c01007387 */ /* 0x0005e40000100a00 */
[C---:B0-----:R-:W-:Y:S01]  /*2f900*/  IMAD R8, R4.reuse, 0x16c, RZ ;  /* 0x0000016c04087824 */ /* 0x041fe200078e02ff */
[-C--:B-1----:R-:W-:Y:S01]  /*2f910*/  IADD3 R6, P5, R5, R2.reuse, RZ ;  /* 0x0000000205067210 */ /* 0x082fe20007fbe0ff */
[----:B------:R-:W-:Y:S01]  /*2f920*/  IMAD R5, R4, 0xb6, RZ ;  /* 0x000000b604057824 */ /* 0x000fe200078e02ff */
[-C--:B--2---:R-:W-:Y:S02]  /*2f930*/  IADD3 R12, P6, R10, R2.reuse, RZ ;  /* 0x000000020a0c7210 */ /* 0x084fe40007fde0ff */
[----:B------:R-:W-:Y:S01]  /*2f940*/  IADD3 R8, P4, R8, R2, RZ ;  /* 0x0000000208087210 */ /* 0x000fe20007f9e0ff */
[----:B------:R-:W-:-:S02]  /*2f950*/  IMAD R10, R4, 0xb7, RZ ;  /* 0x000000b7040a7824 */ /* 0x000fc400078e02ff */
[C---:B------:R-:W-:Y:S01]  /*2f960*/  IMAD R11, R4.reuse, 0xb8, RZ ;  /* 0x000000b8040b7824 */ /* 0x040fe200078e02ff */
[-C--:B------:R-:W-:Y:S01]  /*2f970*/  LEA.HI.X.SX32 R9, R5, R3.reuse, 0x1, P4 ;  /* 0x0000000305097211 */ /* 0x080fe200020f0eff */
[----:B------:R-:W-:Y:S01]  /*2f980*/  IMAD R5, R4, 0x174, RZ ;  /* 0x0000017404057824 */ /* 0x000fe200078e02ff */
[-C--:B------:R-:W-:Y:S02]  /*2f990*/  LEA.HI.X.SX32 R7, R10, R3.reuse, 0x1, P5 ;  /* 0x000000030a077211 */ /* 0x080fe400028f0eff */
        /* <DEDUP_REMOVED lines=25> */
[----:B------:R-:W-:-:S03]  /*2fb30*/  IMAD R10, R4, 0xbd, RZ ;  /* 0x000000bd040a7824 */ /* 0x000fc600078e02ff */
[-C--:B------:R-:W-:Y:S01]  /*2fb40*/  LEA.HI.X.SX32 R9, R5, R3.reuse, 0x1, P4 ;  /* 0x0000000305097211 */ /* 0x080fe200020f0eff */
[----:B------:R-:W-:Y:S01]  /*2fb50*/  IMAD R5, R4, 0x180, RZ ;  /* 0x0000018004057824 */ /* 0x000fe200078e02ff */
[----:B------:R-:W-:-:S03]  /*2fb60*/  LEA.HI.X.SX32 R7, R10, R3, 0x1, P5 ;  /* 0x000000030a077211 */ /* 0x000fc600028f0eff */
[----:B------:R0:W-:Y:S02]  /*2fb70*/  STL.64 [R1+0x58], R8 ;  /* 0x0000580801007387 */ /* 0x0001e40000100a00 */
[----:B------:R1:W-:Y:S02]  /*2fb80*/  STL.64 [R1+0x50], R6 ;  /* 0x0000500601007387 */ /* 0x0003e40000100a00 */
[C---:B------:R-:W-:Y:S02]  /*2fb90*/  IMAD R11, R4.reuse, 0xbe, RZ ;  /* 0x000000be040b7824 */ /* 0x040fe400078e02ff */
[C---:B0-----:R-:W-:Y:S01]  /*2fba0*/  IMAD R8, R4.reuse, 0x17e, RZ ;  /* 0x0000017e04087824 */ /* 0x041fe200078e02ff */
[----:B-1----:R-:W-:Y:S01]  /*2fbb0*/  IADD3 R6, P5, R5, R2, RZ ;  /* 0x0000000205067210 */ /* 0x002fe20007fbe0ff */
[----:B------:R-:W-:-:S03]  /*2fbc0*/  IMAD R5, R4, 0xbf, RZ ;  /* 0x000000bf04057824 */ /* 0x000fc600078e02ff */
[----:B------:R-:W-:Y:S02]  /*2fbd0*/  IADD3 R8, P4, R8, R2, RZ ;  /* 0x0000000208087210 */ /* 0x000fe40007f9e0ff */
[-C--:B------:R-:W-:Y:S02]  /*2fbe0*/  LEA.HI.X.SX32 R13, R11, R3.reuse, 0x1, P6 ;  /* 0x000000030b0d7211 */ /* 0x080fe400030f0eff */
[----:B------:R-:W-:Y:S01]  /*2fbf0*/  LEA.HI.X.SX32 R9, R5, R3, 0x1, P4 ;  /* 0x0000000305097211 */ /* 0x000fe200020f0eff */
[C---:B------:R-:W-:Y:S02]  /*2fc00*/  IMAD R10, R4.reuse, 0x182, RZ ;  /* 0x00000182040a7824 */ /* 0x040fe400078e02ff */
[----:B------:R-:W-:Y:S02]  /*2fc10*/  STL.64 [R1+0x48], R12 ;  /* 0x0000480c01007387 */ /* 0x000fe40000100a00 */
[----:B------:R0:W-:Y:S02]  /*2fc20*/  STL.64 [R1+0x40], R8 ;  /* 0x0000400801007387 */ /* 0x0001e40000100a00 */
[----:B------:R-:W-:-:S02]  /*2fc30*/  IMAD R5, R4, 0x186, RZ ;  /* 0x0000018604057824 */ /* 0x000fc400078e02ff */
[----:B0-----:R-:W-:Y:S01]  /*2fc40*/  IMAD R8, R4, 0xc0, RZ ;  /* 0x000000c004087824 */ /* 0x001fe200078e02ff */
[----:B------:R-:W-:Y:S01]  /*2fc50*/  IADD3 R12, P6, R10, R2, RZ ;  /* 0x000000020a0c7210 */ /* 0x000fe20007fde0ff */
[----:B------:R-:W-:-:S03]  /*2fc60*/  IMAD R10, R4, 0x184, RZ ;  /* 0x00000184040a7824 */ /* 0x000fc600078e02ff */
[-C--:B------:R-:W-:Y:S01]  /*2fc70*/  LEA.HI.X.SX32 R7, R8, R3.reuse, 0x1, P5 ;  /* 0x0000000308077211 */ /* 0x080fe200028f0eff */
[-C--:B------:R-:W-:Y:S02]  /*2fc80*/  IADD3 R8, P5, R5, R2.reuse, RZ ;  /* 0x0000000205087210 */ /* 0x080fe40007fbe0ff */
[----:B------:R-:W-:Y:S01]  /*2fc90*/  IMAD R5, R4, 0xc2, RZ ;  /* 0x000000c204057824 */ /* 0x000fe200078e02ff */
[----:B------:R-:W-:Y:S01]  /*2fca0*/  IADD3 R10, P4, R10, R2, RZ ;  /* 0x000000020a0a7210 */ /* 0x000fe20007f9e0ff */
[----:B------:R0:W-:Y:S03]  /*2fcb0*/  STL.64 [R1+0x38], R6 ;  /* 0x0000380601007387 */ /* 0x0001e60000100a00 */
[----:B------:R-:W-:-:S05]  /*2fcc0*/  LEA.HI.X.SX32 R11, R5, R3, 0x1, P4 ;  /* 0x00000003050b7211 */ /* 0x000fca00020f0eff */
[----:B------:R1:W-:Y:S01]  /*2fcd0*/  STL.64 [R1+0x28], R10 ;  /* 0x0000280a01007387 */ /* 0x0003e20000100a00 */
[C---:B0-----:R-:W-:Y:S02]  /*2fce0*/  IMAD R6, R4.reuse, 0xc1, RZ ;  /* 0x000000c104067824 */ /* 0x041fe400078e02ff */
[----:B------:R-:W-:-:S03]  /*2fcf0*/  IMAD R7, R4, 0x188, RZ ;  /* 0x0000018804077824 */ /* 0x000fc600078e02ff */
[-C--:B------:R-:W-:Y:S01]  /*2fd00*/  LEA.HI.X.SX32 R13, R6, R3.reuse, 0x1, P6 ;  /* 0x00000003060d7211 */ /* 0x080fe200030f0eff */
[C---:B-1----:R-:W-:Y:S02]  /*2fd10*/  IMAD R11, R4.reuse, 0x18a, RZ ;  /* 0x0000018a040b7824 */ /* 0x042fe400078e02ff */
[C---:B------:R-:W-:Y:S02]  /*2fd20*/  IMAD R10, R4.reuse, 0xc3, RZ ;  /* 0x000000c3040a7824 */ /* 0x040fe400078e02ff */
[----:B------:R0:W-:Y:S01]  /*2fd30*/  STL.64 [R1+0x30], R12 ;  /* 0x0000300c01007387 */ /* 0x0001e20000100a00 */
[----:B------:R-:W-:Y:S02]  /*2fd40*/  IMAD R5, R4, 0x18c, RZ ;  /* 0x0000018c04057824 */ /* 0x000fe400078e02ff */
[-C--:B------:R-:W-:Y:S02]  /*2fd50*/  LEA.HI.X.SX32 R9, R10, R3.reuse, 0x1, P5 ;  /* 0x000000030a097211 */ /* 0x080fe400028f0eff */
[-C--:B------:R-:W-:Y:S01]  /*2fd60*/  IADD3 R6, P6, R7, R2.reuse, RZ ;  /* 0x0000000207067210 */ /* 0x080fe20007fde0ff */
[----:B------:R-:W-:Y:S01]  /*2fd70*/  MOV R10, c[0x0][0x1c8] ;  /* 0x00007200000a7a02 */ /* 0x000fe20000000f00 */
[----:B0-----:R-:W-:Y:S01]  /*2fd80*/  IADD3 R12, P4, R11, R2, RZ ;  /* 0x000000020b0c7210 */ /* 0x001fe20007f9e0ff */
[C---:B------:R-:W-:Y:S01]  /*2fd90*/  IMAD R11, R4.reuse, 0xc4, RZ ;  /* 0x000000c4040b7824 */ /* 0x040fe200078e02ff */
[----:B------:R0:W-:Y:S04]  /*2fda0*/  STL.64 [R1+0x20], R8 ;  /* 0x0000200801007387 */ /* 0x0001e80000100a00 */
[-C--:B------:R-:W-:Y:S01]  /*2fdb0*/  LEA.HI.X.SX32 R7, R11, R3.reuse, 0x1, P6 ;  /* 0x000000030b077211 */ /* 0x080fe200030f0eff */
[----:B------:R-:W-:Y:S01]  /*2fdc0*/  IMAD R11, R4, 0x190, RZ ;  /* 0x00000190040b7824 */ /* 0x000fe200078e02ff */
[----:B------:R-:W-:-:S02]  /*2fdd0*/  LEA.HI.X.SX32 R13, R14, R3, 0x1, P4 ;  /* 0x000000030e0d7211 */ /* 0x000fc400020f0eff */
[-C--:B0-----:R-:W-:Y:S01]  /*2fde0*/  IADD3 R8, P5, R5, R2.reuse, RZ ;  /* 0x0000000205087210 */ /* 0x081fe20007fbe0ff */
[----:B------:R-:W-:Y:S02]  /*2fdf0*/  IMAD R5, R4, 0x18e, RZ ;  /* 0x0000018e04057824 */ /* 0x000fe400078e02ff */
[----:B------:R-:W-:Y:S01]  /*2fe00*/  IMAD R4, R10, 0xc6, RZ ;  /* 0x000000c60a047824 */ /* 0x000fe200078e02ff */
[----:B------:R0:W-:Y:S04]  /*2fe10*/  STL.64 [R1+0x18], R6 ;  /* 0x0000180601007387 */ /* 0x0001e80000100a00 */
[----:B------:R-:W-:Y:S01]  /*2fe20*/  LEA.HI.X.SX32 R9, R4, R3, 0x1, P5 ;  /* 0x0000000304097211 */ /* 0x000fe200028f0eff */
[----:B------:R-:W-:Y:S01]  /*2fe30*/  STL.64 [R1+0x10], R12 ;  /* 0x0000100c01007387 */ /* 0x000fe20000100a00 */
[----:B0-----:R-:W-:Y:S01]  /*2fe40*/  IADD3 R6, P6, R5, R2, RZ ;  /* 0x0000000205067210 */ /* 0x001fe20007fde0ff */
[----:B------:R-:W-:-:S02]  /*2fe50*/  MOV R5, c[0x0][0x1c8] ;  /* 0x0000720000057a02 */ /* 0x000fc40000000f00 */
[----:B------:R0:W-:Y:S03]  /*2fe60*/  STL.64 [R1+0x8], R8 ;  /* 0x0000080801007387 */ /* 0x0001e60000100a00 */
[----:B------:R-:W-:Y:S01]  /*2fe70*/  IMAD R4, R5, 0x194, RZ ;  /* 0x0000019405047824 */ /* 0x000fe200078e02ff */
[----:B------:R-:W-:Y:S01]  /*2fe80*/  IADD3 R28, P4, R11, R2, RZ ;  /* 0x000000020b1c7210 */ /* 0x000fe20007f9e0ff */
[C---:B0-----:R-:W-:Y:S02]  /*2fe90*/  IMAD R8, R5.reuse, 0xc7, RZ ;  /* 0x000000c705087824 */ /* 0x041fe400078e02ff */
[----:B------:R-:W-:-:S03]  /*2fea0*/  IMAD R5, R5, 0xc8, RZ ;  /* 0x000000c805057824 */ /* 0x000fc600078e02ff */
[-C--:B------:R-:W-:Y:S01]  /*2feb0*/  LEA.HI.X.SX32 R7, R8, R3.reuse, 0x1, P6 ;  /* 0x0000000308077211 */ /* 0x080fe200030f0eff */
[----:B------:R-:W-:Y:S01]  /*2fec0*/  IADD3 R26, P6, R4, R2, RZ ;  /* 0x00000002041a7210 */ /* 0x000fe20007fde0ff */
[----:B------:R-:W-:Y:S01]  /*2fed0*/  MOV R4, c[0x0][0x1c8] ;  /* 0x0000720000047a02 */ /* 0x000fe20000000f00 */
[----:B------:R-:W-:Y:S01]  /*2fee0*/  IMAD R10, R10, 0x192, RZ ;  /* 0x000001920a0a7824 */ /* 0x000fe200078e02ff */
[----:B------:R-:W-:-:S03]  /*2fef0*/  LEA.HI.X.SX32 R29, R5, R3, 0x1, P4 ;  /* 0x00000003051d7211 */ /* 0x000fc600020f0eff */
[C---:B------:R-:W-:Y:S02]  /*2ff00*/  IMAD R5, R4.reuse, 0x196, RZ ;  /* 0x0000019604057824 */ /* 0x040fe400078e02ff */
[----:B------:R-:W-:Y:S01]  /*2ff10*/  IMAD R4, R4, 0xc9, RZ ;  /* 0x000000c904047824 */ /* 0x000fe200078e02ff */
[----:B------:R-:W-:-:S04]  /*2ff20*/  IADD3 R22, P5, R10, R2, RZ ;  /* 0x000000020a167210 */ /* 0x000fc80007fbe0ff */
[----:B------:R-:W-:Y:S01]  /*2ff30*/  LEA.HI.X.SX32 R23, R4, R3, 0x1, P5 ;  /* 0x0000000304177211 */ /* 0x000fe200028f0eff */
[----:B------:R-:W-:Y:S01]  /*2ff40*/  IMAD.MOV.U32 R4, RZ, RZ, c[0x0][0x1c8] ;  /* 0x00007200ff047624 */ /* 0x000fe200078e00ff */
[----:B------:R-:W-:-:S03]  /*2ff50*/  IADD3 R24, P4, R5, R2, RZ ;  /* 0x0000000205187210 */ /* 0x000fc60007f9e0ff */
[C---:B------:R-:W-:Y:S01]  /*2ff60*/  IMAD R5, R4.reuse, 0xca, RZ ;  /* 0x000000ca04057824 */ /* 0x040fe200078e02ff */
[----:B------:R0:W-:Y:S04]  /*2ff70*/  STL.64 [R1], R6 ;  /* 0x0000000601007387 */ /* 0x0001e80000100a00 */
[----:B------:R-:W-:Y:S01]  /*2ff80*/  LEA.HI.X.SX32 R27, R5, R3, 0x1, P6 ;  /* 0x00000003051b7211 */ /* 0x000fe200030f0eff */
[C---:B------:R-:W-:Y:S02]  /*2ff90*/  IMAD R5, R4.reuse, 0xcb, RZ ;  /* 0x000000cb04057824 */ /* 0x040fe400078e02ff */
[----:B0-----:R-:W-:-:S03]  /*2ffa0*/  IMAD R7, R4, 0x198, RZ ;  /* 0x0000019804077824 */ /* 0x001fc600078e02ff */
[----:B------:R-:W-:Y:S01]  /*2ffb0*/  LEA.HI.X.SX32 R25, R5, R3, 0x1, P4 ;  /* 0x0000000305197211 */ /* 0x000fe200020f0eff */
[C---:B------:R-:W-:Y:S01]  /*2ffc0*/  IMAD R5, R4.reuse, 0xcc, RZ ;  /* 0x000000cc04057824 */ /* 0x040fe200078e02ff */
[----:B------:R-:W-:Y:S01]  /*2ffd0*/  IADD3 R20, P5, R7, R2, RZ ;  /* 0x0000000207147210 */ /* 0x000fe20007fbe0ff */
[----:B------:R-:W-:-:S03]  /*2ffe0*/  IMAD R7, R4, 0x19a, RZ ;  /* 0x0000019a04077824 */ /* 0x000fc600078e02ff */
        /* <DEDUP_REMOVED lines=8> */
[-C--:B------:R-:W-:Y:S01]  /*30070*/  LEA.HI.X.SX32 R19, R5, R3.reuse, 0x1, P4 ;  /* 0x0000000305137211 */ /* 0x080fe200020f0eff */
[C---:B------:R-:W-:Y:S01]  /*30080*/  IMAD R5, R4.reuse, 0xcf, RZ ;  /* 0x000000cf04057824 */ /* 0x040fe200078e02ff */
[-C--:B------:R-:W-:Y:S01]  /*30090*/  IADD3 R16, P5, R7, R2.reuse, RZ ;  /* 0x0000000207107210 */ /* 0x080fe20007fbe0ff */
[C---:B------:R-:W-:Y:S01]  /*300a0*/  IMAD R7, R4.reuse, 0x1a0, RZ ;  /* 0x000001a004077824 */ /* 0x040fe200078e02ff */
[----:B------:R-:W-:Y:S01]  /*300b0*/  STL [R1+0xa28], R28 ;  /* 0x000a281c01007387 */ /* 0x000fe20000100800 */
[----:B------:R-:W-:Y:S01]  /*300c0*/  STL [R1+0xa58], R28 ;  /* 0x000a581c01007387 */ /* 0x000fe20000100800 */
[-C--:B------:R-:W-:Y:S01]  /*300d0*/  LEA.HI.X.SX32 R17, R5, R3.reuse, 0x1, P5 ;  /* 0x0000000305117211 */ /* 0x080fe200028f0eff */
[C---:B------:R-:W-:Y:S01]  /*300e0*/  IMAD R5, R4.reuse, 0xd0, RZ ;  /* 0x000000d004057824 */ /* 0x040fe200078e02ff */
[----:B------:R0:W-:Y:S01]  /*300f0*/  STL [R1+0xa80], R28 ;  /* 0x000a801c01007387 */ /* 0x0001e20000100800 */
[----:B------:R-:W-:Y:S01]  /*30100*/  IADD3 R10, P6, R7, R2, RZ ;  /* 0x00000002070a7210 */ /* 0x000fe20007fde0ff */
[----:B------:R-:W-:Y:S02]  /*30110*/  STL [R1+0xa1c], R29 ;  /* 0x000a1c1d01007387 */ /* 0x000fe40000100800 */
[C---:B------:R-:W-:Y:S01]  /*30120*/  IMAD R7, R4.reuse, 0x1a2, RZ ;  /* 0x000001a204077824 */ /* 0x040fe200078e02ff */
[----:B------:R-:W-:Y:S01]  /*30130*/  STL [R1+0xa38], R22 ;  /* 0x000a381601007387 */ /* 0x000fe20000100800 */
[----:B------:R-:W-:Y:S02]  /*30140*/  STL [R1+0xa18], R23 ;  /* 0x000a181701007387 */ /* 0x000fe40000100800 */
[----:B------:R-:W-:Y:S01]  /*30150*/  STL [R1+0xaf8], R23 ;  /* 0x000af81701007387 */ /* 0x000fe20000100800 */
[----:B------:R-:W-:Y:S01]  /*30160*/  LEA.HI.X.SX32 R11, R5, R3, 0x1, P6 ;  /* 0x00000003050b7211 */ /* 0x000fe200030f0eff */
[----:B------:R-:W-:Y:S01]  /*30170*/  STL [R1+0xb20], R23 ;  /* 0x000b201701007387 */ /* 0x000fe20000100800 */
[----:B------:R-:W-:-:S02]  /*30180*/  IMAD R5, R4, 0xd1, RZ ;  /* 0x000000d104057824 */ /* 0x000fc400078e02ff */
[----:B------:R-:W-:Y:S01]  /*30190*/  STL [R1+0xa14], R27 ;  /* 0x000a141b01007387 */ /* 0x000fe20000100800 */
[----:B------:R-:W-:Y:S01]  /*301a0*/  IADD3 R6, P4, R7, R2, RZ ;  /* 0x0000000207067210 */ /* 0x000fe20007f9e0ff */
[----:B------:R-:W-:Y:S01]  /*301b0*/  STL.64 [R1+0xa20], R26 ;  /* 0x000a201a01007387 */ /* 0x000fe20000100a00 */
[----:B------:R-:W-:Y:S02]  /*301c0*/  STL [R1+0xa68], R24 ;  /* 0x000a681801007387 */ /* 0x000fe40000100800 */
[----:B------:R-:W-:Y:S02]  /*301d0*/  STL [R1+0xa10], R25 ;  /* 0x000a101901007387 */ /* 0x000fe40000100800 */
[----:B------:R-:W-:Y:S01]  /*301e0*/  STL.64 [R1+0xa30], R20 ;  /* 0x000a301401007387 */ /* 0x000fe20000100a00 */
[----:B------:R-:W-:Y:S01]  /*301f0*/  LEA.HI.X.SX32 R7, R5, R3, 0x1, P4 ;  /* 0x0000000305077211 */ /* 0x000fe200020f0eff */
[----:B------:R-:W-:Y:S01]  /*30200*/  STL.64 [R1+0xa40], R14 ;  /* 0x000a400e01007387 */ /* 0x000fe20000100a00 */
[----:B------:R-:W-:Y:S02]  /*30210*/  STL.64 [R1+0xa48], R18 ;  /* 0x000a481201007387 */ /* 0x000fe40000100a00 */
[----:B------:R-:W-:Y:S02]  /*30220*/  STL.64 [R1+0xa50], R16 ;  /* 0x000a501001007387 */ /* 0x000fe40000100a00 */
[C---:B------:R-:W-:Y:S01]  /*30230*/  IMAD R8, R4.reuse, 0x1a4, RZ ;  /* 0x000001a404087824 */ /* 0x040fe200078e02ff */
[----:B------:R-:W-:Y:S01]  /*30240*/  STL.64 [R1+0xa60], R10 ;  /* 0x000a600a01007387 */ /* 0x000fe20000100a00 */
[----:B------:R1:W-:Y:S02]  /*30250*/  STL.64 [R1+0x178], R6 ;  /* 0x0001780601007387 */ /* 0x0003e40000100a00 */
[----:B------:R-:W-:Y:S01]  /*30260*/  IMAD R5, R4, 0xd2, RZ ;  /* 0x000000d204057824 */ /* 0x000fe200078e02ff */
[----:B0-----:R-:W-:-:S02]  /*30270*/  MOV R28, c[0x0][0x1c8] ;  /* 0x00007200001c7a02 */ /* 0x001fc40000000f00 */
[-C--:B------:R-:W-:Y:S01]  /*30280*/  IADD3 R8, P5, R8, R2.reuse, RZ ;  /* 0x0000000208087210 */ /* 0x080fe20007fbe0ff */
[C---:B------:R-:W-:Y:S02]  /*30290*/  IMAD R13, R4.reuse, 0x1a6, RZ ;  /* 0x000001a6040d7824 */ /* 0x040fe400078e02ff */
[C---:B-1----:R-:W-:Y:S01]  /*302a0*/  IMAD R7, R4.reuse, 0x1a8, RZ ;  /* 0x000001a804077824 */ /* 0x042fe200078e02ff */
[----:B------:R-:W-:Y:S02]  /*302b0*/  LEA.HI.X.SX32 R9, R5, R3, 0x1, P5 ;  /* 0x0000000305097211 */ /* 0x000fe400028f0eff */
[-C--:B------:R-:W-:Y:S02]  /*302c0*/  IADD3 R12, P6, R13, R2.reuse, RZ ;  /* 0x000000020d0c7210 */ /* 0x080fe40007fde0ff */
[----:B------:R-:W-:Y:S01]  /*302d0*/  IADD3 R10, P4, R7, R2, RZ ;  /* 0x00000002070a7210 */ /* 0x000fe20007f9e0ff */
[----:B------:R-:W-:Y:S02]  /*302e0*/  IMAD R7, R4, 0x1aa, RZ ;  /* 0x000001aa04077824 */ /* 0x000fe400078e02ff */
[C---:B------:R-:W-:Y:S01]  /*302f0*/  IMAD R4, R28.reuse, 0xd3, RZ ;  /* 0x000000d31c047824 */ /* 0x040fe200078e02ff */
[----:B------:R-:W-:Y:S01]  /*30300*/  MOV R5, c[0x0][0x1c8] ;  /* 0x0000720000057a02 */ /* 0x000fe20000000f00 */
[----:B------:R-:W-:-:S03]  /*30310*/  IMAD R28, R28, 0x1ac, RZ ;  /* 0x000001ac1c1c7824 */ /* 0x000fc600078e02ff */
[----:B------:R-:W-:Y:S01]  /*30320*/  LEA.HI.X.SX32 R13, R4, R3, 0x1, P6 ;  /* 0x00000003040d7211 */ /* 0x000fe200030f0eff */
[C---:B------:R-:W-:Y:S01]  /*30330*/  IMAD R4, R5.reuse, 0xd4, RZ ;  /* 0x000000d405047824 */ /* 0x040fe200078e02ff */
[----:B------:R-:W-:Y:S01]  /*30340*/  IADD3 R16, P6, R28, R2, RZ ;  /* 0x000000021c107210 */ /* 0x000fe20007fde0ff */
[----:B------:R-:W-:-:S03]  /*30350*/  IMAD R28, R5, 0x1ae, RZ ;  /* 0x000001ae051c7824 */ /* 0x000fc600078e02ff */
[-C--:B------:R-:W-:Y:S01]  /*30360*/  LEA.HI.X.SX32 R11, R4, R3.reuse, 0x1, P4 ;  /* 0x00000003040b7211 */ /* 0x080fe200020f0eff */
[----:B------:R-:W-:Y:S02]  /*30370*/  MOV R4, c[0x0][0x1c8] ;  /* 0x0000720000047a02 */ /* 0x000fe40000000f00 */
[----:B------:R-:W-:Y:S01]  /*30380*/  IMAD R5, R5, 0xd5, RZ ;  /* 0x000000d505057824 */ /* 0x000fe200078e02ff */
[----:B------:R0:W-:Y:S01]  /*30390*/  STL.64 [R1+0xa70], R8 ;  /* 0x000a700801007387 */ /* 0x0001e20000100a00 */
[----:B------:R-:W-:Y:S01]  /*303a0*/  IADD3 R6, P5, R7, R2, RZ ;  /* 0x0000000207067210 */ /* 0x000fe20007fbe0ff */
[----:B------:R-:W-:Y:S02]  /*303b0*/  STL.64 [R1+0xa78], R12 ;  /* 0x000a780c01007387 */ /* 0x000fe40000100a00 */
[C---:B------:R-:W-:Y:S01]  /*303c0*/  IMAD R29, R4.reuse, 0x1b0, RZ ;  /* 0x000001b0041d7824 */ /* 0x040fe200078e02ff */
[----:B------:R1:W-:Y:S01]  /*303d0*/  STL.64 [R1+0x180], R10 ;  /* 0x0001800a01007387 */ /* 0x0003e20000100a00 */
[----:B------:R-:W-:Y:S01]  /*303e0*/  LEA.HI.X.SX32 R7, R5, R3, 0x1, P5 ;  /* 0x0000000305077211 */ /* 0x000fe200028f0eff */
[----:B------:R-:W-:-:S02]  /*303f0*/  IMAD R5, R4, 0x1b2, RZ ;  /* 0x000001b204057824 */ /* 0x000fc400078e02ff */
[-C--:B0-----:R-:W-:Y:S02]  /*30400*/  IADD3 R8, P5, R29, R2.reuse, RZ ;  /* 0x000000021d087210 */ /* 0x081fe40007fbe0ff */
[----:B-1----:R-:W-:Y:S01]  /*30410*/  IADD3 R10, P4, R28, R2, RZ ;  /* 0x000000021c0a7210 */ /* 0x002fe20007f9e0ff */
[C---:B------:R-:W-:Y:S02]  /*30420*/  IMAD R28, R4.reuse, 0xd6, RZ ;  /* 0x000000d6041c7824 */ /* 0x040fe400078e02ff */
[----:B------:R-:W-:-:S03]  /*30430*/  IMAD R29, R4, 0xd7, RZ ;  /* 0x000000d7041d7824 */ /* 0x000fc600078e02ff */
[-C--:B------:R-:W-:Y:S01]  /*30440*/  LEA.HI.X.SX32 R17, R28, R3.reuse, 0x1, P6 ;  /* 0x000000031c117211 */ /* 0x080fe200030f0eff */
[----:B------:R-:W-:Y:S02]  /*30450*/  IADD3 R12, P6, R5, R2, RZ ;  /* 0x00000002050c7210 */ /* 0x000fe40007fde0ff */
[C---:B------:R-:W-:Y:S01]  /*30460*/  IMAD R5, R4.reuse, 0xd8, RZ ;  /* 0x000000d804057824 */ /* 0x040fe200078e02ff */
[-C--:B------:R-:W-:Y:S01]  /*30470*/  LEA.HI.X.SX32 R11, R29, R3.reuse, 0x1, P4 ;  /* 0x000000031d0b7211 */ /* 0x080fe200020f0eff */
[C---:B------:R-:W-:Y:S01]  /*30480*/  IMAD R28, R4.reuse, 0x1b4, RZ ;  /* 0x000001b4041c7824 */ /* 0x040fe200078e02ff */
[----:B------:R-:W-:Y:S01]  /*30490*/  STL.64 [R1+0xa88], R6 ;  /* 0x000a880601007387 */ /* 0x000fe20000100a00 */
[----:B------:R-:W-:Y:S01]  /*304a0*/  STL.64 [R1+0x250], R16 ;  /* 0x0002501001007387 */ /* 0x000fe20000100a00 */
[----:B------:R-:W-:Y:S01]  /*304b0*/  LEA.HI.X.SX32 R9, R5, R3, 0x1, P5 ;  /* 0x0000000305097211 */ /* 0x000fe200028f0eff */
[----:B------:R0:W-:Y:S02]  /*304c0*/  STL.64 [R1+0x248], R10 ;  /* 0x0002480a01007387 */ /* 0x0001e40000100a00 */
[----:B------:R-:W-:-:S02]  /*304d0*/  IMAD R29, R4, 0x1b6, RZ ;  /* 0x000001b6041d7824 */ /* 0x000fc400078e02ff */
[----:B------:R1:W-:Y:S01]  /*304e0*/  STL.64 [R1+0x240], R8 ;  /* 0x0002400801007387 */ /* 0x0003e20000100a00 */
[----:B------:R-:W-:Y:S01]  /*304f0*/  IMAD R5, R4, 0x1b8, RZ ;  /* 0x000001b804057824 */ /* 0x000fe200078e02ff */
[-C--:B0-----:R-:W-:Y:S01]  /*30500*/  IADD3 R10, P4, R28, R2.reuse, RZ ;  /* 0x000000021c0a7210 */ /* 0x081fe20007f9e0ff */
[C---:B------:R-:W-:Y:S01]  /*30510*/  IMAD R28, R4.reuse, 0xd9, RZ ;  /* 0x000000d9041c7824 */ /* 0x040fe200078e02ff */
[----:B-1----:R-:W-:Y:S01]  /*30520*/  IADD3 R8, P5, R29, R2, RZ ;  /* 0x000000021d087210 */ /* 0x002fe20007fbe0ff */
[----:B------:R-:W-:-:S03]  /*30530*/  IMAD R29, R4, 0xda, RZ ;  /* 0x000000da041d7824 */ /* 0x000fc600078e02ff */
[-C--:B------:R-:W-:Y:S01]  /*30540*/  LEA.HI.X.SX32 R13, R28, R3.reuse, 0x1, P6 ;  /* 0x000000031c0d7211 */ /* 0x080fe200030f0eff */
[----:B------:R-:W-:Y:S01]  /*30550*/  IMAD R28, R4, 0x1ba, RZ ;  /* 0x000001ba041c7824 */ /* 0x000fe200078e02ff */
[----:B------:R-:W-:-:S03]  /*30560*/  LEA.HI.X.SX32 R11, R29, R3, 0x1, P4 ;  /* 0x000000031d0b7211 */ /* 0x000fc600020f0eff */
[----:B------:R0:W-:Y:S04]  /*30570*/  STL.64 [R1+0x238], R12 ;  /* 0x0002380c01007387 */ /* 0x0001e80000100a00 */
[----:B------:R1:W-:Y:S01]  /*30580*/  STL.64 [R1+0x230], R10 ;  /* 0x0002300a01007387 */ /* 0x0003e20000100a00 */
[C---:B------:R-:W-:Y:S01]  /*30590*/  IMAD R29, R4.reuse, 0x1bc, RZ ;  /* 0x000001bc041d7824 */ /* 0x040fe200078e02ff */
[-C--:B0-----:R-:W-:Y:S01]  /*305a0*/  IADD3 R12, P6, R5, R2.reuse, RZ ;  /* 0x00000002050c7210 */ /* 0x081fe20007fde0ff */
[----:B------:R-:W-:Y:S01]  /*305b0*/  IMAD R5, R4, 0xdb, RZ ;  /* 0x000000db04057824 */ /* 0x000fe200078e02ff */
        /* <DEDUP_REMOVED lines=115> */
[----:B------:R0:W-:Y:S01]  /*30cf0*/  STL.64 [R1+0x290], R12 ;  /* 0x0002900c01007387 */ /* 0x0001e20000100a00 */
[----:B------:R-:W-:-:S03]  /*30d00*/  IMAD R29, R4, 0xf3, RZ ;  /* 0x000000f3041d7824 */ /* 0x000fc600078e02ff */
[----:B------:R1:W-:Y:S01]  /*30d10*/  STL.64 [R1+0x2a8], R10 ;  /* 0x0002a80a01007387 */ /* 0x0003e20000100a00 */
[----:B------:R-:W2:Y:S01]  /*30d20*/  LDL.LU R19, [R1+0x37c] ;  /* 0x00037c0001137983 */ /* 0x000ea20000300800 */
[-C--:B0-----:R-:W-:Y:S01]  /*30d30*/  IADD3 R12, P6, R5, R2.reuse, RZ ;  /* 0x00000002050c7210 */ /* 0x081fe20007fde0ff */
[----:B------:R-:W-:Y:S01]  /*30d40*/  MOV R5, c[0x0][0x1c8] ;  /* 0x0000720000057a02 */ /* 0x000fe20000000f00 */
[----:B-1----:R-:W-:Y:S01]  /*30d50*/  IADD3 R10, P4, R28, R2, RZ ;  /* 0x000000021c0a7210 */ /* 0x002fe20007f9e0ff */
[----:B------:R-:W-:-:S03]  /*30d60*/  IMAD R28, R4, 0x1ec, RZ ;  /* 0x000001ec041c7824 */ /* 0x000fc600078e02ff */
[----:B------:R-:W-:Y:S01]  /*30d70*/  IMAD R4, R5, 0xf4, RZ ;  /* 0x000000f405047824 */ /* 0x000fe200078e02ff */
[----:B------:R-:W-:-:S04]  /*30d80*/  LEA.HI.X.SX32 R9, R29, R3, 0x1, P5 ;  /* 0x000000031d097211 */ /* 0x000fc800028f0eff */
[----:B------:R-:W-:Y:S01]  /*30d90*/  LEA.HI.X.SX32 R13, R4, R3, 0x1, P6 ;  /* 0x00000003040d7211 */ /* 0x000fe200030f0eff */
[----:B------:R0:W-:Y:S01]  /*30da0*/  STL.64 [R1+0x2c0], R8 ;  /* 0x0002c00801007387 */ /* 0x0001e20000100a00 */
[----:B------:R-:W3:Y:S03]  /*30db0*/  LDL.LU R29, [R1+0x36c] ;  /* 0x00036c00011d7983 */ /* 0x000ee60000300800 */
[----:B------:R1:W-:Y:S01]  /*30dc0*/  STL.64 [R1+0x2b8], R12 ;  /* 0x0002b80c01007387 */ /* 0x0003e20000100a00 */
[----:B------:R-:W4:Y:S02]  /*30dd0*/  LDL.LU.64 R20, [R1+0x170] ;  /* 0x0001700001147983 */ /* 0x000f240000300a00 */
[----:B------:R-:W5:Y:S02]  /*30de0*/  LDL.LU.64 R24, [R1+0x168] ;  /* 0x0001680001187983 */ /* 0x000f640000300a00 */
[----:B------:R-:W5:Y:S01]  /*30df0*/  LDL.LU.64 R26, [R1+0x160] ;  /* 0x00016000011a7983 */ /* 0x000f620000300a00 */
[----:B0-----:R-:W-:-:S02]  /*30e00*/  IADD3 R8, P5, R28, R2, RZ ;  /* 0x000000021c087210 */ /* 0x001fc40007fbe0ff */
[----:B------:R-:W5:Y:S01]  /*30e10*/  LDL.LU R28, [R1+0x35c] ;  /* 0x00035c00011c7983 */ /* 0x000f620000300800 */
[----:B------:R-:W5:Y:S02]  /*30e20*/  LDL.LU.64 R22, [R1+0x158] ;  /* 0x0001580001167983 */ /* 0x000f640000300a00 */
[----:B------:R-:W-:Y:S01]  /*30e30*/  IMAD R5, R5, 0x1ee, RZ ;  /* 0x000001ee05057824 */ /* 0x000fe200078e02ff */
[----:B------:R-:W-:-:S04]  /*30e40*/  MOV R4, c[0x0][0x1c8] ;  /* 0x0000720000047a02 */ /* 0x000fc80000000f00 */
[----:B-1----:R-:W-:Y:S01]  /*30e50*/  IADD3 R12, P6, R5, R2, RZ ;  /* 0x00000002050c7210 */ /* 0x002fe20007fde0ff */
[----:B------:R-:W-:Y:S01]  /*30e60*/  IMAD R5, R4, 0xf5, RZ ;  /* 0x000000f504057824 */ /* 0x000fe200078e02ff */
[----:B------:R-:W-:-:S04]  /*30e70*/  MOV R15, c[0x0][0x1c8] ;  /* 0x00007200000f7a02 */ /* 0x000fc80000000f00 */
[-C--:B------:R-:W-:Y:S01]  /*30e80*/  LEA.HI.X.SX32 R11, R5, R3.reuse, 0x1, P4 ;  /* 0x00000003050b7211 */ /* 0x080fe200020f0eff */
[C---:B------:R-:W-:Y:S02]  /*30e90*/  IMAD R5, R4.reuse, 0xf6, RZ ;  /* 0x000000f604057824 */ /* 0x040fe400078e02ff */
[C---:B------:R-:W-:Y:S02]  /*30ea0*/  IMAD R18, R4.reuse, 0x1f0, RZ ;  /* 0x000001f004127824 */ /* 0x040fe400078e02ff */
[----:B------:R-:W-:Y:S01]  /*30eb0*/  IMAD R4, R4, 0x1f2, RZ ;  /* 0x000001f204047824 */ /* 0x000fe200078e02ff */
[----:B------:R-:W-:Y:S01]  /*30ec0*/  LEA.HI.X.SX32 R9, R5, R3, 0x1, P5 ;  /* 0x0000000305097211 */ /* 0x000fe200028f0eff */
[----:B------:R-:W-:Y:S01]  /*30ed0*/  IMAD R5, R15, 0xf7, RZ ;  /* 0x000000f70f057824 */ /* 0x000fe200078e02ff */
[----:B------:R0:W-:Y:S03]  /*30ee0*/  STL.64 [R1+0x2b0], R10 ;  /* 0x0002b00a01007387 */ /* 0x0001e60000100a00 */
[----:B------:R1:W-:Y:S01]  /*30ef0*/  STL.64 [R1+0x288], R8 ;  /* 0x0002880801007387 */ /* 0x0003e20000100a00 */
[----:B------:R-:W-:-:S02]  /*30f00*/  MOV R0, c[0x0][0x1c8] ;  /* 0x0000720000007a02 */ /* 0x000fc40000000f00 */
[-C--:B------:R-:W-:Y:S02]  /*30f10*/  LEA.HI.X.SX32 R13, R5, R3.reuse, 0x1, P6 ;  /* 0x00000003050d7211 */ /* 0x080fe400030f0eff */
[-C--:B0-----:R-:W-:Y:S02]  /*30f20*/  IADD3 R10, P4, R18, R2.reuse, RZ ;  /* 0x00000002120a7210 */ /* 0x081fe40007f9e0ff */
[----:B-1----:R-:W-:Y:S01]  /*30f30*/  IADD3 R8, P5, R4, R2, RZ ;  /* 0x0000000204087210 */ /* 0x002fe20007fbe0ff */
[C---:B------:R-:W-:Y:S02]  /*30f40*/  IMAD R4, R15.reuse, 0x1f4, RZ ;  /* 0x000001f40f047824 */ /* 0x040fe400078e02ff */
[C---:B------:R-:W-:Y:S02]  /*30f50*/  IMAD R18, R15.reuse, 0xf8, RZ ;  /* 0x000000f80f127824 */ /* 0x040fe400078e02ff */
[----:B------:R-:W-:Y:S01]  /*30f60*/  IMAD R15, R15, 0x1f6, RZ ;  /* 0x000001f60f0f7824 */ /* 0x000fe200078e02ff */
[----:B------:R0:W-:Y:S01]  /*30f70*/  STL.64 [R1+0x260], R12 ;  /* 0x0002600c01007387 */ /* 0x0001e20000100a00 */
[----:B------:R-:W-:Y:S01]  /*30f80*/  IMAD R17, R0, 0x1f8, RZ ;  /* 0x000001f800117824 */ /* 0x000fe200078e02ff */
[----:B------:R-:W-:-:S02]  /*30f90*/  LEA.HI.X.SX32 R11, R18, R3, 0x1, P4 ;  /* 0x00000003120b7211 */ /* 0x000fc400020f0eff */
[-C--:B------:R-:W-:Y:S02]  /*30fa0*/  IADD3 R4, P6, R4, R2.reuse, RZ ;  /* 0x0000000204047210 */ /* 0x080fe40007fde0ff */
[----:B0-----:R-:W-:Y:S01]  /*30fb0*/  IADD3 R12, P4, R15, R2, RZ ;  /* 0x000000020f0c7210 */ /* 0x001fe20007f9e0ff */
[C---:B------:R-:W-:Y:S02]  /*30fc0*/  IMAD R15, R0.reuse, 0xf9, RZ ;  /* 0x000000f9000f7824 */ /* 0x040fe400078e02ff */
[----:B------:R-:W-:-:S03]  /*30fd0*/  IMAD R0, R0, 0xfa, RZ ;  /* 0x000000fa00007824 */ /* 0x000fc600078e02ff */
[-C--:B------:R-:W-:Y:S02]  /*30fe0*/  LEA.HI.X.SX32 R9, R15, R3.reuse, 0x1, P5 ;  /* 0x000000030f097211 */ /* 0x080fe400028f0eff */
[----:B------:R-:W-:Y:S01]  /*30ff0*/  LEA.HI.X.SX32 R5, R0, R3, 0x1, P6 ;  /* 0x0000000300057211 */ /* 0x000fe200030f0eff */
[----:B------:R-:W-:Y:S01]  /*31000*/  MOV R15, c[0x0][0x1c8] ;  /* 0x00007200000f7a02 */ /* 0x000fe20000000f00 */
[----:B------:R0:W-:Y:S01]  /*31010*/  STL.64 [R1+0x1b0], R10 ;  /* 0x0001b00a01007387 */ /* 0x0001e20000100a00 */
[----:B------:R-:W-:Y:S02]  /*31020*/  STL.64 [R1+0x1a8], R8 ;  /* 0x0001a80801007387 */ /* 0x000fe40000100a00 */
[----:B------:R-:W-:Y:S02]  /*31030*/  IMAD.MOV.U32 R18, RZ, RZ, c[0x0][0x1c8] ;  /* 0x00007200ff127624 */ /* 0x000fe400078e00ff */
[----:B------:R1:W-:Y:S02]  /*31040*/  STL.64 [R1+0x1a0], R4 ;  /* 0x0001a00401007387 */ /* 0x0003e40000100a00 */
[----:B------:R-:W-:Y:S01]  /*31050*/  IMAD R0, R18, 0x1fe, RZ ;  /* 0x000001fe12007824 */ /* 0x000fe200078e02ff */
[----:B0-----:R-:W-:Y:S01]  /*31060*/  IADD3 R10, P5, R17, R2, RZ ;  /* 0x00000002110a7210 */ /* 0x001fe20007fbe0ff */
[----:B------:R-:W-:-:S02]  /*31070*/  IMAD R17, R15, 0x1fa, RZ ;  /* 0x000001fa0f117824 */ /* 0x000fc400078e02ff */
[C---:B-1----:R-:W-:Y:S02]  /*31080*/  IMAD R5, R15.reuse, 0xfb, RZ ;  /* 0x000000fb0f057824 */ /* 0x042fe400078e02ff */
[C---:B------:R-:W-:Y:S02]  /*31090*/  IMAD R4, R15.reuse, 0x1fc, RZ ;  /* 0x000001fc0f047824 */ /* 0x040fe400078e02ff */
[----:B------:R-:W-:Y:S01]  /*310a0*/  IMAD R15, R15, 0xfc, RZ ;  /* 0x000000fc0f0f7824 */ /* 0x000fe200078e02ff */
[-C--:B------:R-:W-:Y:S02]  /*310b0*/  IADD3 R8, P6, R17, R2.reuse, RZ ;  /* 0x0000000211087210 */ /* 0x080fe40007fde0ff */
[-C--:B------:R-:W-:Y:S01]  /*310c0*/  LEA.HI.X.SX32 R13, R5, R3.reuse, 0x1, P4 ;  /* 0x00000003050d7211 */ /* 0x080fe200020f0eff */
[----:B------:R-:W-:Y:S01]  /*310d0*/  IMAD R5, R18, 0xfd, RZ ;  /* 0x000000fd12057824 */ /* 0x000fe200078e02ff */
[-C--:B------:R-:W-:Y:S02]  /*310e0*/  LEA.HI.X.SX32 R11, R15, R3.reuse, 0x1, P5 ;  /* 0x000000030f0b7211 */ /* 0x080fe400028f0eff */
[-C--:B------:R-:W-:Y:S01]  /*310f0*/  IADD3 R4, P4, R4, R2.reuse, RZ ;  /* 0x0000000204047210 */ /* 0x080fe20007f9e0ff */
[----:B------:R-:W-:Y:S01]  /*31100*/  IMAD R15, R18, 0xfe, RZ ;  /* 0x000000fe120f7824 */ /* 0x000fe200078e02ff */
[----:B------:R-:W-:Y:S01]  /*31110*/  IADD3 R2, P5, R0, R2, RZ ;  /* 0x0000000200027210 */ /* 0x000fe20007fbe0ff */
[----:B------:R-:W-:Y:S01]  /*31120*/  IMAD R0, R18, 0xff, RZ ;  /* 0x000000ff12007824 */ /* 0x000fe200078e02ff */
[----:B------:R-:W-:-:S02]  /*31130*/  LEA.HI.X.SX32 R9, R5, R3, 0x1, P6 ;  /* 0x0000000305097211 */ /* 0x000fc400030f0eff */
[-C--:B------:R-:W-:Y:S01]  /*31140*/  LEA.HI.X.SX32 R5, R15, R3.reuse, 0x1, P4 ;  /* 0x000000030f057211 */ /* 0x080fe200020f0eff */
[----:B------:R-:W-:Y:S01]  /*31150*/  STL.64 [R1+0x198], R12 ;  /* 0x0001980c01007387 */ /* 0x000fe20000100a00 */
[----:B------:R-:W-:Y:S01]  /*31160*/  LEA.HI.X.SX32 R3, R0, R3, 0x1, P5 ;  /* 0x0000000300037211 */ /* 0x000fe200028f0eff */
[----:B------:R-:W-:Y:S02]  /*31170*/  STL.64 [R1+0x190], R10 ;  /* 0x0001900a01007387 */ /* 0x000fe40000100a00 */
[----:B------:R-:W-:Y:S01]  /*31180*/  STL.64 [R1+0x958], R4 ;  /* 0x0009580401007387 */ /* 0x000fe20000100a00 */
[----:B------:R-:W-:Y:S02]  /*31190*/  STL.64 [R1+0x188], R8 ;  /* 0x0001880801007387 */ /* 0x000fe40000100a00 */
[----:B------:R-:W-:Y:S02]  /*311a0*/  STL.64 [R1+0x960], R2 ;  /* 0x0009600201007387 */ /* 0x000fe40000100a00 */
[----:B------:R-:W-:Y:S01]  /*311b0*/  STL.64 [R1+0xb00], R2 ;  /* 0x000b000201007387 */ /* 0x000fe20000100a00 */
[----:B--2---:R-:W-:-:S02]  /*311c0*/  PRMT R6, R19, 0x7632, R6 ;  /* 0x0000763213067816 */ /* 0x004fc40000000006 */
[----:B---3--:R-:W-:-:S03]  /*311d0*/  PRMT R0, R29, 0x7632, R0 ;  /* 0x000076321d007816 */ /* 0x008fc60000000000 */
[----:B----4-:R-:W-:Y:S01]  /*311e0*/  STG.E.U16 [R20.64], R6 ;  /* 0x0000000614007986 */ /* 0x010fe2000c101504 */
[----:B-----5:R0:W-:Y:S03]  /*311f0*/  STG.E.U16 [R24.64], R29 ;  /* 0x0000001d18007986 */ /* 0x0201e6000c101504 */
[----:B------:R1:W-:Y:S01]  /*31200*/  STG.E.U16 [R26.64], R0 ;  /* 0x000000001a007986 */ /* 0x0003e2000c101504 */
[----:B------:R-:W-:-:S03]  /*31210*/  PRMT R14, R28, 0x7632, R14 ;  /* 0x000076321c0e7816 */ /* 0x000fc6000000000e */
[----:B------:R2:W-:Y:S04]  /*31220*/  STG.E.U16 [R22.64], R28 ;  /* 0x0000001c16007986 */ /* 0x0005e8000c101504 */
[----:B0-----:R-:W3:Y:S01]  /*31230*/  LDL.LU.64 R24, [R1+0x150] ;  /* 0x0001500001187983 */ /* 0x001ee20000300a00 */
[----:B-1----:R-:W4:Y:S03]  /*31240*/  LDL.LU.64 R26, [R1+0x148] ;  /* 0x00014800011a7983 */ /* 0x002f260000300a00 */
[----:B--2---:R-:W2:Y:S01]  /*31250*/  LDL.LU R28, [R1+0x2cc] ;  /* 0x0002cc00011c7983 */ /* 0x004ea20000300800 */
[----:B------:R-:W5:Y:S03]  /*31260*/  LDL.LU R23, [R1+0x310] ;  /* 0x0003100001177983 */ /* 0x000f660000300800 */
[----:B-----5:R0:W-:Y:S04]  /*31270*/  STL [R1+0xb40], R23 ;  /* 0x000b401701007387 */ /* 0x0201e80000100800 */
[----:B0-----:R-:W5:Y:S04]  /*31280*/  LDL.LU R23, [R1+0x320] ;  /* 0x0003200001177983 */ /* 0x001f680000300800 */
[----:B-----5:R0:W-:Y:S04]  /*31290*/  STL [R1+0xb58], R23 ;  /* 0x000b581701007387 */ /* 0x0201e80000100800 */
[----:B0-----:R-:W5:Y:S04]  /*312a0*/  LDL.LU R23, [R1+0x330] ;  /* 0x0003300001177983 */ /* 0x001f680000300800 */
[----:B-----5:R0:W-:Y:S04]  /*312b0*/  STL [R1+0xb78], R23 ;  /* 0x000b781701007387 */ /* 0x0201e80000100800 */
[----:B0-----:R-:W5:Y:S01]  /*312c0*/  LDL.LU R23, [R1+0x340] ;  /* 0x0003400001177983 */ /* 0x001f620000300800 */
[----:B------:R-:W2:Y:S03]  /*312d0*/  LDL.LU.64 R2, [R1+0xf0] ;  /* 0x0000f00001027983 */ /* 0x000ea60000300a00 */
[----:B--2---:R0:W-:Y:S04]  /*312e0*/  STL [R1+0xb08], R3 ;  /* 0x000b080301007387 */ /* 0x0041e80000100800 */
[----:B0-----:R-:W2:Y:S04]  /*312f0*/  LDL.LU R3, [R1+0x344] ;  /* 0x0003440001037983 */ /* 0x001ea80000300800 */
[----:B--2---:R0:W-:Y:S04]  /*31300*/  STL.64 [R1+0xb18], R2 ;  /* 0x000b180201007387 */ /* 0x0041e80000100a00 */
[----:B0-----:R-:W2:Y:S04]  /*31310*/  LDL.LU.64 R2, [R1+0x100] ;  /* 0x0001000001027983 */ /* 0x001ea80000300a00 */
[----:B--2---:R0:W-:Y:S04]  /*31320*/  STL.64 [R1+0xb28], R2 ;  /* 0x000b280201007387 */ /* 0x0041e80000100a00 */
[----:B0-----:R-:W2:Y:S04]  /*31330*/  LDL.LU.64 R2, [R1+0x108] ;  /* 0x0001080001027983 */ /* 0x001ea80000300a00 */
[----:B--2---:R-:W-:Y:S01]  /*31340*/  STL [R1+0xb30], R3 ;  /* 0x000b300301007387 */ /* 0x004fe20000100800 */
[----:B------:R0:W-:Y:S03]  /*31350*/  STL.64 [R1+0xb50], R2 ;  /* 0x000b500201007387 */ /* 0x0001e60000100a00 */
[----:B0-----:R-:W2:Y:S04]  /*31360*/  LDL.LU.64 R2, [R1+0x120] ;  /* 0x0001200001027983 */ /* 0x001ea80000300a00 */
[----:B--2---:R0:W-:Y:S04]  /*31370*/  STL.64 [R1+0xb60], R2 ;  /* 0x000b600201007387 */ /* 0x0041e80000100a00 */
[----:B0-----:R-:W2:Y:S04]  /*31380*/  LDL.LU.64 R2, [R1+0x128] ;  /* 0x0001280001027983 */ /* 0x001ea80000300a00 */
[----:B--2---:R-:W-:Y:S01]  /*31390*/  STL [R1+0xb68], R3 ;  /* 0x000b680301007387 */ /* 0x004fe20000100800 */
[----:B------:R0:W-:Y:S03]  /*313a0*/  STL.64 [R1+0xb88], R2 ;  /* 0x000b880201007387 */ /* 0x0001e60000100a00 */
[----:B0-----:R-:W2:Y:S01]  /*313b0*/  LDL.LU.64 R2, [R1+0x140] ;  /* 0x0001400001027983 */ /* 0x001ea20000300a00 */
[----:B------:R-:W2:Y:S03]  /*313c0*/  LDL.LU.64 R4, [R1+0xe8] ;  /* 0x0000e80001047983 */ /* 0x000ea60000300a00 */
[----:B--2---:R0:W-:Y:S04]  /*313d0*/  STL.64 [R1+0xb10], R4 ;  /* 0x000b100401007387 */ /* 0x0041e80000100a00 */
[----:B0-----:R-:W2:Y:S04]  /*313e0*/  LDL.LU.64 R4, [R1+0xf8] ;  /* 0x0000f80001047983 */ /* 0x001ea80000300a00 */
[----:B--2---:R0:W-:Y:S04]  /*313f0*/  STL.64 [R1+0xb38], R4 ;  /* 0x000b380401007387 */ /* 0x0041e80000100a00 */
[----:B0-----:R-:W2:Y:S04]  /*31400*/  LDL.LU.64 R4, [R1+0x110] ;  /* 0x0001100001047983 */ /* 0x001ea80000300a00 */
[----:B--2---:R0:W-:Y:S04]  /*31410*/  STL.64 [R1+0xb48], R4 ;  /* 0x000b480401007387 */ /* 0x0041e80000100a00 */
[----:B0-----:R-:W2:Y:S04]  /*31420*/  LDL.LU.64 R4, [R1+0x118] ;  /* 0x0001180001047983 */ /* 0x001ea80000300a00 */
[----:B--2---:R0:W-:Y:S04]  /*31430*/  STL.64 [R1+0xb70], R4 ;  /* 0x000b700401007387 */ /* 0x0041e80000100a00 */
[----:B0-----:R-:W2:Y:S01]  /*31440*/  LDL.LU.64 R4, [R1+0x130] ;  /* 0x0001300001047983 */ /* 0x001ea20000300a00 */
[----:B------:R-:W-:-:S03]  /*31450*/  PRMT R0, R28, 0x7632, R0 ;  /* 0x000076321c007816 */ /* 0x000fc60000000000 */
[----:B---3--:R-:W-:Y:S01]  /*31460*/  STG.E.U16 [R24.64], R14 ;  /* 0x0000000e18007986 */ /* 0x008fe2000c101504 */
[----:B----4-:R-:W-:Y:S03]  /*31470*/  STG.E.U16 [R26.64], R28 ;  /* 0x0000001c1a007986 */ /* 0x010fe6000c101504 */
[----:B--2---:R0:W-:Y:S04]  /*31480*/  STL.64 [R1+0xb80], R4 ;  /* 0x000b800401007387 */ /* 0x0041e80000100a00 */
[----:B0-----:R-:W5:Y:S01]  /*31490*/  LDL.LU.64 R4, [R1+0x138] ;  /* 0x0001380001047983 */ /* 0x001f620000300a00 */
[----:B------:R-:W2:Y:S02]  /*314a0*/  LDL.LU R8, [R1+0x334] ;  /* 0x0003340001087983 */ /* 0x000ea40000300800 */
[----:B------:R-:W3:Y:S02]  /*314b0*/  LDL.LU.64 R6, [R1+0xe0] ;  /* 0x0000e00001067983 */ /* 0x000ee40000300a00 */
[----:B------:R-:W4:Y:S01]  /*314c0*/  LDL.LU.64 R12, [R1+0xd8] ;  /* 0x0000d800010c7983 */ /* 0x000f220000300a00 */
[----:B------:R-:W4:Y:S01]  /*314d0*/  LDL.LU R9, [R1+0x324] ;  /* 0x0003240001097983 */ /* 0x000f220000300800 */
[----:B------:R-:W2:Y:S02]  /*314e0*/  LDL.LU.64 R10, [R1+0xd0] ;  /* 0x0000d000010a7983 */ /* 0x000ea40000300a00 */
[----:B------:R-:W2:Y:S02]  /*314f0*/  LDL.LU.64 R16, [R1+0xc8] ;  /* 0x0000c80001107983 */ /* 0x000ea40000300a00 */
[----:B------:R-:W2:Y:S01]  /*31500*/  LDL.LU R20, [R1+0x314] ;  /* 0x0003140001147983 */ /* 0x000ea20000300800 */
[----:B------:R-:W2:Y:S01]  /*31510*/  LDL.LU.64 R18, [R1+0xc0] ;  /* 0x0000c00001127983 */ /* 0x000ea20000300a00 */
[----:B------:R-:W2:Y:S02]  /*31520*/  LDL.LU R21, [R1+0x348] ;  /* 0x0003480001157983 */ /* 0x000ea40000300800 */
[----:B------:R-:W2:Y:S02]  /*31530*/  LDL.LU R22, [R1+0x338] ;  /* 0x0003380001167983 */ /* 0x000ea40000300800 */
[----:B------:R-:W2:Y:S01]  /*31540*/  LDL.LU.64 R14, [R1+0xb8] ;  /* 0x0000b800010e7983 */ /* 0x000ea20000300a00 */
[----:B------:R-:W2:Y:S01]  /*31550*/  LDL.LU.64 R24, [R1+0xb0] ;  /* 0x0000b00001187983 */ /* 0x000ea20000300a00 */
[----:B------:R-:W2:Y:S02]  /*31560*/  LDL.LU.64 R26, [R1+0xa8] ;  /* 0x0000a800011a7983 */ /* 0x000ea40000300a00 */
[----:B------:R-:W2:Y:S01]  /*31570*/  LDL.LU.64 R28, [R1+0xa0] ;  /* 0x0000a000011c7983 */ /* 0x000ea20000300a00 */
[----:B------:R0:W-:Y:S04]  /*31580*/  STG.E.U16 [R2.64], R0 ;  /* 0x0000000002007986 */ /* 0x0001e8000c101504 */
[----:B0-----:R-:W2:Y:S04]  /*31590*/  LDL.LU.64 R2, [R1+0xb88] ;  /* 0x000b880001027983 */ /* 0x001ea80000300a00 */
[----:B-----5:R0:W-:Y:S04]  /*315a0*/  STG.E.U16 [R4.64], R23 ;  /* 0x0000001704007986 */ /* 0x0201e8000c101504 */
[----:B0-----:R-:W5:Y:S01]  /*315b0*/  LDL.LU.64 R4, [R1+0xb80] ;  /* 0x000b800001047983 */ /* 0x001f620000300a00 */
[----:B--2---:R-:W-:-:S03]  /*315c0*/  PRMT R3, R23, 0x7632, R3 ;  /* 0x0000763217037816 */ /* 0x004fc60000000003 */
[----:B------:R-:W2:Y:S04]  /*315d0*/  LDL.LU R23, [R1+0xb78] ;  /* 0x000b780001177983 */ /* 0x000ea80000300800 */
[----:B-----5:R0:W-:Y:S04]  /*315e0*/  STG.E.U16 [R4.64], R3 ;  /* 0x0000000304007986 */ /* 0x0201e8000c101504 */
[----:B0-----:R-:W5:Y:S01]  /*315f0*/  LDL.LU.64 R4, [R1+0xb70] ;  /* 0x000b700001047983 */ /* 0x001f620000300a00 */
[----:B------:R-:W3:Y:S01]  /*31600*/  LDL.LU R3, [R1+0xb68] ;  /* 0x000b680001037983 */ /* 0x000ee20000300800 */
[----:B--2---:R-:W-:-:S02]  /*31610*/  PRMT R0, R23, 0x7632, R0 ;  /* 0x0000763217007816 */ /* 0x004fc40000000000 */
[----:B---3--:R0:W-:Y:S04]  /*31620*/  STG.E.U16 [R2.64], R23 ;  /* 0x0000001702007986 */ /* 0x0081e8000c101504 */
[----:B0-----:R-:W2:Y:S01]  /*31630*/  LDL.LU.64 R2, [R1+0xb60] ;  /* 0x000b600001027983 */ /* 0x001ea20000300a00 */
[----:B------:R-:W5:Y:S03]  /*31640*/  LDL.LU R23, [R1+0xb58] ;  /* 0x000b580001177983 */ /* 0x000f660000300800 */
[----:B--2---:R0:W-:Y:S01]  /*31650*/  STG.E.U16 [R2.64], R0 ;  /* 0x0000000002007986 */ /* 0x0041e2000c101504 */
[----:B-----5:R1:W-:Y:S03]  /*31660*/  STG.E.U16 [R4.64], R23 ;  /* 0x0000001704007986 */ /* 0x0203e6000c101504 */
[----:B0-----:R-:W2:Y:S01]  /*31670*/  LDL.LU.64 R2, [R1+0xb50] ;  /* 0x000b500001027983 */ /* 0x001ea20000300a00 */
[----:B-1----:R-:W3:Y:S01]  /*31680*/  LDL.LU.64 R4, [R1+0xb48] ;  /* 0x000b480001047983 */ /* 0x002ee20000300a00 */
[----:B--2---:R-:W-:-:S02]  /*31690*/  PRMT R3, R23, 0x7632, R3 ;  /* 0x0000763217037816 */ /* 0x004fc40000000003 */
[----:B------:R-:W2:Y:S04]  /*316a0*/  LDL.LU R23, [R1+0xb40] ;  /* 0x000b400001177983 */ /* 0x000ea80000300800 */
[----:B---3--:R0:W-:Y:S04]  /*316b0*/  STG.E.U16 [R4.64], R3 ;  /* 0x0000000304007986 */ /* 0x0081e8000c101504 */
[----:B0-----:R-:W3:Y:S01]  /*316c0*/  LDL.LU.64 R4, [R1+0xb38] ;  /* 0x000b380001047983 */ /* 0x001ee20000300a00 */
[----:B------:R-:W2:Y:S03]  /*316d0*/  LDL.LU R3, [R1+0xb30] ;  /* 0x000b300001037983 */ /* 0x000ea60000300800 */
[----:B--2---:R0:W-:Y:S04]  /*316e0*/  STG.E.U16 [R2.64], R23 ;  /* 0x0000001702007986 */ /* 0x0041e8000c101504 */
[----:B0-----:R-:W2:Y:S01]  /*316f0*/  LDL.LU.64 R2, [R1+0xb28] ;  /* 0x000b280001027983 */ /* 0x001ea20000300a00 */
[----:B------:R-:W-:-:S02]  /*31700*/  PRMT R0, R23, 0x7632, R0 ;  /* 0x0000763217007816 */ /* 0x000fc40000000000 */
[----:B------:R-:W5:Y:S03]  /*31710*/  LDL.LU R23, [R1+0xb20] ;  /* 0x000b200001177983 */ /* 0x000f660000300800 */
[----:B--2---:R0:W-:Y:S04]  /*31720*/  STG.E.U16 [R2.64], R0 ;  /* 0x0000000002007986 */ /* 0x0041e8000c101504 */
[----:B0-----:R-:W3:Y:S04]  /*31730*/  LDL.LU.64 R2, [R1+0xb18] ;  /* 0x000b180001027983 */ /* 0x001ee80000300a00 */
[----:B---3--:R0:W-:Y:S01]  /*31740*/  STG.E.U16 [R4.64], R3 ;  /* 0x0000000304007986 */ /* 0x0081e2000c101504 */
[----:B-----5:R-:W-:-:S03]  /*31750*/  PRMT R23, R3, 0x7632, R23 ;  /* 0x0000763203177816 */ /* 0x020fc60000000017 */
[----:B0-----:R-:W2:Y:S01]  /*31760*/  LDL.LU.64 R4, [R1+0xb10] ;  /* 0x000b100001047983 */ /* 0x001ea20000300a00 */
[----:B------:R-:W3:Y:S01]  /*31770*/  LDL.LU R3, [R1+0xb08] ;  /* 0x000b080001037983 */ /* 0x000ee20000300800 */
[----:B------:R-:W-:Y:S02]  /*31780*/  PRMT R0, R8, 0x7632, R0 ;  /* 0x0000763208007816 */ /* 0x000fe40000000000 */
[----:B---3--:R0:W-:Y:S04]  /*31790*/  STG.E.U16 [R2.64], R23 ;  /* 0x0000001702007986 */ /* 0x0081e8000c101504 */
[----:B0-----:R-:W3:Y:S01]  /*317a0*/  LDL.LU.64 R2, [R1+0xb00] ;  /* 0x000b000001027983 */ /* 0x001ee20000300a00 */
[----:B--2---:R-:W-:Y:S02]  /*317b0*/  STG.E.U16 [R4.64], R8 ;  /* 0x0000000804007986 */ /* 0x004fe4000c101504 */
[----:B------:R0:W-:Y:S02]  /*317c0*/  STG.E.U16 [R6.64], R0 ;  /* 0x0000000006007986 */ /* 0x0001e4000c101504 */
[----:B----4-:R-:W-:Y:S01]  /*317d0*/  STG.E.U16 [R12.64], R9 ;  /* 0x000000090c007986 */ /* 0x010fe2000c101504 */
[----:B------:R-:W2:Y:S01]  /*317e0*/  LDL.LU R23, [R1+0xaf8] ;  /* 0x000af80001177983 */ /* 0x000ea20000300800 */
[----:B0-----:R-:W-:-:S02]  /*317f0*/  PRMT R0, R20, 0x7632, R0 ;  /* 0x0000763214007816 */ /* 0x001fc40000000000 */
[----:B---3--:R-:W-:Y:S02]  /*31800*/  PRMT R3, R9, 0x7632, R3 ;  /* 0x0000763209037816 */ /* 0x008fe40000000003 */
[----:B------:R-:W-:-:S03]  /*31810*/  PRMT R2, R21, 0x7632, R2 ;  /* 0x0000763215027816 */ /* 0x000fc60000000002 */
[----:B------:R-:W-:Y:S01]  /*31820*/  STG.E.U16 [R10.64], R3 ;  /* 0x000000030a007986 */ /* 0x000fe2000c101504 */
[----:B------:R-:W-:Y:S02]  /*31830*/  STG.E.U16 [R16.64], R20 ;  /* 0x0000001410007986 */ /* 0x000fe4000c101504 */
[----:B------:R-:W-:Y:S02]  /*31840*/  STG.E.U16 [R18.64], R0 ;  /* 0x0000000012007986 */ /* 0x000fe4000c101504 */
[----:B------:R0:W-:Y:S01]  /*31850*/  STG.E.U16 [R14.64], R21 ;  /* 0x000000150e007986 */ /* 0x0001e2000c101504 */
[----:B------:R-:W-:Y:S01]  /*31860*/  STG.E.U16 [R24.64], R2 ;  /* 0x0000000218007986 */ /* 0x000fe2000c101504 */
[----:B------:R1:W-:Y:S03]  /*31870*/  STG.E.U16 [R26.64], R22 ;  /* 0x000000161a007986 */ /* 0x0003e6000c101504 */
[----:B0-----:R-:W3:Y:S01]  /*31880*/  LDL.LU.64 R20, [R1+0x98] ;  /* 0x0000980001147983 */ /* 0x001ee20000300a00 */
[----:B-1----:R-:W2:Y:S02]  /*31890*/  LDL.LU R27, [R1+0x328] ;  /* 0x00032800011b7983 */ /* 0x002ea40000300800 */
[----:B------:R-:W4:Y:S02]  /*318a0*/  LDL.LU R25, [R1+0x318] ;  /* 0x0003180001197983 */ /* 0x000f240000300800 */
[----:B------:R-:W5:Y:S02]  /*318b0*/  LDL.LU R4, [R1+0x33c] ;  /* 0x00033c0001047983 */ /* 0x000f640000300800 */
[----:B-----5:R0:W-:Y:S04]  /*318c0*/  STL [R1+0xad0], R4 ;  /* 0x000ad00401007387 */ /* 0x0201e80000100800 */
[----:B0-----:R-:W5:Y:S01]  /*318d0*/  LDL.LU R4, [R1+0x34c] ;  /* 0x00034c0001047983 */ /* 0x001f620000300800 */
[----:B------:R-:W2:Y:S03]  /*318e0*/  LDL.LU.64 R6, [R1+0x48] ;  /* 0x0000480001067983 */ /* 0x000ea60000300a00 */
[----:B--2---:R0:W-:Y:S04]  /*318f0*/  STL [R1+0xaa0], R6 ;  /* 0x000aa00601007387 */ /* 0x0041e80000100800 */
[----:B0-----:R-:W2:Y:S01]  /*31900*/  LDL.LU R6, [R1+0x32c] ;  /* 0x00032c0001067983 */ /* 0x001ea20000300800 */
[----:B------:R-:W-:Y:S03]  /*31910*/  STL [R1+0xa90], R7 ;  /* 0x000a900701007387 */ /* 0x000fe60000100800 */
[----:B--2---:R0:W-:Y:S04]  /*31920*/  STL.64 [R1+0xab0], R6 ;  /* 0x000ab00601007387 */ /* 0x0041e80000100a00 */
[----:B0-----:R-:W2:Y:S04]  /*31930*/  LDL.LU.64 R6, [R1+0x60] ;  /* 0x0000600001067983 */ /* 0x001ea80000300a00 */
[----:B--2---:R0:W-:Y:S04]  /*31940*/  STL.64 [R1+0xab8], R6 ;  /* 0x000ab80601007387 */ /* 0x0041e80000100a00 */
[----:B0-----:R-:W2:Y:S04]  /*31950*/  LDL.LU.64 R6, [R1+0x68] ;  /* 0x0000680001067983 */ /* 0x001ea80000300a00 */
[----:B--2---:R-:W-:Y:S01]  /*31960*/  STL [R1+0xac0], R7 ;  /* 0x000ac00701007387 */ /* 0x004fe20000100800 */
[----:B------:R0:W-:Y:S03]  /*31970*/  STL.64 [R1+0xae0], R6 ;  /* 0x000ae00601007387 */ /* 0x0001e60000100a00 */
[----:B0-----:R-:W2:Y:S01]  /*31980*/  LDL.LU.64 R6, [R1+0x80] ;  /* 0x0000800001067983 */ /* 0x001ea20000300a00 */
[----:B------:R-:W-:-:S03]  /*31990*/  PRMT R0, R22, 0x7632, R0 ;  /* 0x0000763216007816 */ /* 0x000fc60000000000 */
[----:B--2---:R0:W-:Y:S04]  /*319a0*/  STL.64 [R1+0xae8], R6 ;  /* 0x000ae80601007387 */ /* 0x0041e80000100a00 */
[----:B0-----:R-:W2:Y:S04]  /*319b0*/  LDL.LU.64 R6, [R1+0x88] ;  /* 0x0000880001067983 */ /* 0x001ea80000300a00 */
[----:B------:R-:W-:Y:S04]  /*319c0*/  STG.E.U16 [R28.64], R0 ;  /* 0x000000001c007986 */ /* 0x000fe8000c101504 */
[----:B--2---:R0:W-:Y:S04]  /*319d0*/  STL.64 [R1+0xaf0], R6 ;  /* 0x000af00601007387 */ /* 0x0041e80000100a00 */
[----:B0-----:R-:W2:Y:S01]  /*319e0*/  LDL.LU.64 R6, [R1+0x90] ;  /* 0x0000900001067983 */ /* 0x001ea20000300a00 */
[----:B------:R-:W2:Y:S02]  /*319f0*/  LDL.LU R28, [R1+0x31c] ;  /* 0x00031c00011c7983 */ /* 0x000ea40000300800 */
[----:B------:R-:W2:Y:S02]  /*31a00*/  LDL.LU.64 R12, [R1+0x40] ;  /* 0x00004000010c7983 */ /* 0x000ea40000300a00 */
[----:B--2---:R0:W-:Y:S04]  /*31a10*/  STL.64 [R1+0xa98], R12 ;  /* 0x000a980c01007387 */ /* 0x0041e80000100a00 */
[----:B0-----:R-:W2:Y:S04]  /*31a20*/  LDL.LU.64 R12, [R1+0x50] ;  /* 0x00005000010c7983 */ /* 0x001ea80000300a00 */
[----:B--2---:R0:W-:Y:S04]  /*31a30*/  STL.64 [R1+0xaa8], R12 ;  /* 0x000aa80c01007387 */ /* 0x0041e80000100a00 */
[----:B0-----:R-:W2:Y:S04]  /*31a40*/  LDL.LU.64 R12, [R1+0x58] ;  /* 0x00005800010c7983 */ /* 0x001ea80000300a00 */
[----:B--2---:R0:W-:Y:S04]  /*31a50*/  STL.64 [R1+0xac8], R12 ;  /* 0x000ac80c01007387 */ /* 0x0041e80000100a00 */
[----:B0-----:R-:W2:Y:S01]  /*31a60*/  LDL.LU.64 R12, [R1+0x70] ;  /* 0x00007000010c7983 */ /* 0x001ea20000300a00 */
[----:B------:R-:W-:Y:S01]  /*31a70*/  PRMT R23, R27, 0x7632, R23 ;  /* 0x000076321b177816 */ /* 0x000fe20000000017 */
[----:B---3--:R-:W-:Y:S04]  /*31a80*/  STG.E.U16 [R20.64], R27 ;  /* 0x0000001b14007986 */ /* 0x008fe8000c101504 */
[----:B------:R-:W-:Y:S04]  /*31a90*/  STG.E.U16 [R6.64], R23 ;  /* 0x0000001706007986 */ /* 0x000fe8000c101504 */
[----:B--2---:R0:W-:Y:S04]  /*31aa0*/  STL.64 [R1+0xad8], R12 ;  /* 0x000ad80c01007387 */ /* 0x0041e80000100a00 */
[----:B0-----:R-:W5:Y:S01]  /*31ab0*/  LDL.LU.64 R12, [R1+0x78] ;  /* 0x00007800010c7983 */ /* 0x001f620000300a00 */
[----:B------:R-:W2:Y:S02]  /*31ac0*/  LDL.LU.64 R8, [R1+0x38] ;  /* 0x0000380001087983 */ /* 0x000ea40000300a00 */
[----:B------:R-:W2:Y:S02]  /*31ad0*/  LDL.LU R24, [R1+0x300] ;  /* 0x0003000001187983 */ /* 0x000ea40000300800 */
[----:B------:R-:W3:Y:S01]  /*31ae0*/  LDL.LU.64 R10, [R1+0x30] ;  /* 0x00003000010a7983 */ /* 0x000ee20000300a00 */
[----:B------:R-:W2:Y:S01]  /*31af0*/  LDL.LU.64 R16, [R1+0x28] ;  /* 0x0000280001107983 */ /* 0x000ea20000300a00 */
[----:B------:R-:W2:Y:S02]  /*31b00*/  LDL.LU R5, [R1+0x2f0] ;  /* 0x0002f00001057983 */ /* 0x000ea40000300800 */
[----:B------:R-:W2:Y:S02]  /*31b10*/  LDL.LU.64 R18, [R1+0x20] ;  /* 0x0000200001127983 */ /* 0x000ea40000300a00 */
[----:B------:R-:W2:Y:S01]  /*31b20*/  LDL.LU R22, [R1+0x2e0] ;  /* 0x0002e00001167983 */ /* 0x000ea20000300800 */
[----:B------:R-:W2:Y:S01]  /*31b30*/  LDL.LU R29, [R1+0x2d0] ;  /* 0x0002d000011d7983 */ /* 0x000ea20000300800 */
[----:B------:R-:W2:Y:S02]  /*31b40*/  LDL.LU.64 R14, [R1+0x18] ;  /* 0x00001800010e7983 */ /* 0x000ea40000300a00 */
[----:B------:R-:W2:Y:S02]  /*31b50*/  LDL.LU.64 R20, [R1+0x10] ;  /* 0x0000100001147983 */ /* 0x000ea40000300a00 */
[----:B------:R-:W2:Y:S01]  /*31b60*/  LDL.LU.64 R26, [R1+0x8] ;  /* 0x00000800011a7983 */ /* 0x000ea20000300a00 */
[----:B------:R-:W2:Y:S01]  /*31b70*/  LDL.LU.64 R2, [R1] ;  /* 0x0000000001027983 */ /* 0x000ea20000300a00 */
[----:B------:R-:W2:Y:S02]  /*31b80*/  LDL.LU.64 R6, [R1+0xaf0] ;  /* 0x000af00001067983 */ /* 0x000ea40000300a00 */
[----:B------:R-:W3:Y:S01]  /*31b90*/  LDL.LU R23, [R1+0x304] ;  /* 0x0003040001177983 */ /* 0x000ee20000300800 */
[----:B----4-:R-:W-:Y:S01]  /*31ba0*/  PRMT R0, R25, 0x7632, R0 ;  /* 0x0000763219007816 */ /* 0x010fe20000000000 */
[----:B--2---:R0:W-:Y:S04]  /*31bb0*/  STG.E.U16 [R6.64], R25 ;  /* 0x0000001906007986 */ /* 0x0041e8000c101504 */
[----:B0-----:R-:W2:Y:S04]  /*31bc0*/  LDL.LU.64 R6, [R1+0xae8] ;  /* 0x000ae80001067983 */ /* 0x001ea80000300a00 */
[----:B--2---:R0:W-:Y:S01]  /*31bd0*/  STG.E.U16 [R6.64], R0 ;  /* 0x0000000006007986 */ /* 0x0041e2000c101504 */
[----:B-----5:R1:W-:Y:S03]  /*31be0*/  STG.E.U16 [R12.64], R4 ;  /* 0x000000040c007986 */ /* 0x0203e6000c101504 */
[----:B0-----:R-:W2:Y:S01]  /*31bf0*/  LDL.LU.64 R6, [R1+0xae0] ;  /* 0x000ae00001067983 */ /* 0x001ea20000300a00 */
[----:B------:R-:W4:Y:S02]  /*31c00*/  LDL.LU R25, [R1+0x2f4] ;  /* 0x0002f40001197983 */ /* 0x000f240000300800 */
[----:B-1----:R-:W5:Y:S01]  /*31c10*/  LDL.LU.64 R12, [R1+0xad8] ;  /* 0x000ad800010c7983 */ /* 0x002f620000300a00 */
[----:B--2---:R-:W-:-:S02]  /*31c20*/  PRMT R7, R4, 0x7632, R7 ;  /* 0x0000763204077816 */ /* 0x004fc40000000007 */
[----:B------:R-:W2:Y:S04]  /*31c30*/  LDL.LU R4, [R1+0xad0] ;  /* 0x000ad00001047983 */ /* 0x000ea80000300800 */
[----:B-----5:R0:W-:Y:S04]  /*31c40*/  STG.E.U16 [R12.64], R7 ;  /* 0x000000070c007986 */ /* 0x0201e8000c101504 */
[----:B0-----:R-:W5:Y:S01]  /*31c50*/  LDL.LU.64 R12, [R1+0xac8] ;  /* 0x000ac800010c7983 */ /* 0x001f620000300a00 */
[----:B------:R-:W2:Y:S03]  /*31c60*/  LDL.LU R7, [R1+0xac0] ;  /* 0x000ac00001077983 */ /* 0x000ea60000300800 */
[----:B--2---:R0:W-:Y:S04]  /*31c70*/  STG.E.U16 [R6.64], R4 ;  /* 0x0000000406007986 */ /* 0x0041e8000c101504 */
[----:B0-----:R-:W2:Y:S01]  /*31c80*/  LDL.LU.64 R6, [R1+0xab8] ;  /* 0x000ab80001067983 */ /* 0x001ea20000300a00 */
[----:B------:R-:W-:-:S05]  /*31c90*/  PRMT R0, R4, 0x7632, R0 ;  /* 0x0000763204007816 */ /* 0x000fca0000000000 */
[----:B--2---:R0:W-:Y:S04]  /*31ca0*/  STG.E.U16 [R6.64], R0 ;  /* 0x0000000006007986 */ /* 0x0041e8000c101504 */
[----:B0-----:R-:W5:Y:S01]  /*31cb0*/  LDL.LU.64 R6, [R1+0xab0] ;  /* 0x000ab00001067983 */ /* 0x001f620000300a00 */
[----:B------:R-:W2:Y:S03]  /*31cc0*/  LDL.LU R4, [R1+0x2e4] ;  /* 0x0002e40001047983 */ /* 0x000ea60000300800 */
[----:B-----5:R0:W-:Y:S04]  /*31cd0*/  STG.E.U16 [R12.64], R6 ;  /* 0x000000060c007986 */ /* 0x0201e8000c101504 */
[----:B0-----:R-:W5:Y:S01]  /*31ce0*/  LDL.LU.64 R12, [R1+0xaa8] ;  /* 0x000aa800010c7983 */ /* 0x001f620000300a00 */
[----:B------:R-:W-:-:S02]  /*31cf0*/  PRMT R7, R6, 0x7632, R7 ;  /* 0x0000763206077816 */ /* 0x000fc40000000007 */
[----:B------:R-:W2:Y:S03]  /*31d00*/  LDL.LU R6, [R1+0xaa0] ;  /* 0x000aa00001067983 */ /* 0x000ea60000300800 */
[----:B-----5:R0:W-:Y:S04]  /*31d10*/  STG.E.U16 [R12.64], R7 ;  /* 0x000000070c007986 */ /* 0x0201e8000c101504 */
[----:B0-----:R-:W5:Y:S01]  /*31d20*/  LDL.LU.64 R12, [R1+0xa98] ;  /* 0x000a9800010c7983 */ /* 0x001f620000300a00 */
[----:B------:R-:W2:Y:S01]  /*31d30*/  LDL.LU R7, [R1+0xa90] ;  /* 0x000a900001077983 */ /* 0x000ea20000300800 */
[----:B------:R-:W-:Y:S02]  /*31d40*/  PRMT R0, R28, 0x7632, R0 ;  /* 0x000076321c007816 */ /* 0x000fe40000000000 */
[----:B--2---:R0:W-:Y:S04]  /*31d50*/  STG.E.U16 [R6.64], R28 ;  /* 0x0000001c06007986 */ /* 0x0041e8000c101504 */
[----:B0-----:R-:W2:Y:S01]  /*31d60*/  LDL.LU.64 R6, [R1+0xa88] ;  /* 0x000a880001067983 */ /* 0x001ea20000300a00 */
[----:B------:R-:W2:Y:S02]  /*31d70*/  LDL.LU R28, [R1+0xa80] ;  /* 0x000a8000011c7983 */ /* 0x000ea40000300800 */
[----:B-----5:R0:W-:Y:S02]  /*31d80*/  STG.E.U16 [R12.64], R0 ;  /* 0x000000000c007986 */ /* 0x0201e4000c101504 */
[----:B------:R1:W-:Y:S01]  /*31d90*/  STG.E.U16 [R8.64], R24 ;  /* 0x0000001808007986 */ /* 0x0003e2000c101504 */
[----:B0-----:R-:W5:Y:S01]  /*31da0*/  LDL.LU.64 R12, [R1+0xa78] ;  /* 0x000a7800010c7983 */ /* 0x001f620000300a00 */
[----:B-1----:R-:W4:Y:S01]  /*31db0*/  LDL.LU.64 R8, [R1+0xa70] ;  /* 0x000a700001087983 */ /* 0x002f220000300a00 */
[----:B--2---:R-:W-:-:S02]  /*31dc0*/  PRMT R28, R24, 0x7632, R28 ;  /* 0x00007632181c7816 */ /* 0x004fc4000000001c */
[----:B------:R-:W2:Y:S04]  /*31dd0*/  LDL.LU R24, [R1+0xa68] ;  /* 0x000a680001187983 */ /* 0x000ea80000300800 */
[----:B---3--:R0:W-:Y:S04]  /*31de0*/  STG.E.U16 [R10.64], R28 ;  /* 0x0000001c0a007986 */ /* 0x0081e8000c101504 */
[----:B0-----:R-:W3:Y:S01]  /*31df0*/  LDL.LU.64 R10, [R1+0xa60] ;  /* 0x000a6000010a7983 */ /* 0x001ee20000300a00 */
[----:B------:R-:W2:Y:S01]  /*31e00*/  LDL.LU R28, [R1+0xa58] ;  /* 0x000a5800011c7983 */ /* 0x000ea20000300800 */
[----:B------:R-:W-:Y:S01]  /*31e10*/  PRMT R0, R5, 0x7632, R0 ;  /* 0x0000763205007816 */ /* 0x000fe20000000000 */
[----:B------:R0:W-:Y:S04]  /*31e20*/  STG.E.U16 [R16.64], R5 ;  /* 0x0000000510007986 */ /* 0x0001e8000c101504 */
[----:B------:R1:W-:Y:S01]  /*31e30*/  STG.E.U16 [R18.64], R0 ;  /* 0x0000000012007986 */ /* 0x0003e2000c101504 */
[----:B------:R4:W-:Y:S03]  /*31e40*/  STG.E.U16 [R14.64], R22 ;  /* 0x000000160e007986 */ /* 0x0009e6000c101504 */
[----:B0-----:R-:W3:Y:S04]  /*31e50*/  LDL.LU.64 R16, [R1+0xa50] ;  /* 0x000a500001107983 */ /* 0x001ee80000300a00 */
[----:B-1----:R-:W3:Y:S01]  /*31e60*/  LDL.LU.64 R18, [R1+0xa48] ;  /* 0x000a480001127983 */ /* 0x002ee20000300a00 */
[----:B------:R-:W3:Y:S02]  /*31e70*/  LDL.LU R5, [R1+0x2e8] ;  /* 0x0002e80001057983 */ /* 0x000ee40000300800 */
[----:B----4-:R-:W4:Y:S01]  /*31e80*/  LDL.LU.64 R14, [R1+0xa40] ;  /* 0x000a4000010e7983 */ /* 0x010f220000300a00 */
[----:B------:R-:W-:-:S02]  /*31e90*/  PRMT R0, R29, 0x7632, R0 ;  /* 0x000076321d007816 */ /* 0x000fc40000000000 */
[----:B--2---:R-:W-:Y:S02]  /*31ea0*/  PRMT R28, R22, 0x7632, R28 ;  /* 0x00007632161c7816 */ /* 0x004fe4000000001c */
[----:B------:R-:W2:Y:S04]  /*31eb0*/  LDL.LU R22, [R1+0xa38] ;  /* 0x000a380001167983 */ /* 0x000ea80000300800 */
[----:B------:R0:W-:Y:S01]  /*31ec0*/  STG.E.U16 [R20.64], R28 ;  /* 0x0000001c14007986 */ /* 0x0001e2000c101504 */
[----:B------:R1:W-:Y:S03]  /*31ed0*/  STG.E.U16 [R26.64], R29 ;  /* 0x0000001d1a007986 */ /* 0x0003e6000c101504 */
[----:B0-----:R-:W2:Y:S01]  /*31ee0*/  LDL.LU.64 R20, [R1+0xa30] ;  /* 0x000a300001147983 */ /* 0x001ea20000300a00 */
[----:B------:R-:W2:Y:S02]  /*31ef0*/  LDL.LU R28, [R1+0xa28] ;  /* 0x000a2800011c7983 */ /* 0x000ea40000300800 */
[----:B-1----:R-:W2:Y:S02]  /*31f00*/  LDL.LU.64 R26, [R1+0xa20] ;  /* 0x000a2000011a7983 */ /* 0x002ea40000300a00 */
[----:B------:R-:W3:Y:S01]  /*31f10*/  LDL.LU R29, [R1+0xa1c] ;  /* 0x000a1c00011d7983 */ /* 0x000ee20000300800 */
[----:B------:R0:W-:Y:S04]  /*31f20*/  STG.E.U16 [R2.64], R0 ;  /* 0x0000000002007986 */ /* 0x0001e8000c101504 */
[----:B0-----:R-:W4:Y:S01]  /*31f30*/  LDL.LU.64 R2, [R1+0x180] ;  /* 0x0001800001027983 */ /* 0x001f220000300a00 */
[----:B--2---:R-:W-:-:S03]  /*31f40*/  PRMT R27, R23, 0x7632, R27 ;  /* 0x00007632171b7816 */ /* 0x004fc6000000001b */
[----:B---3--:R0:W-:Y:S04]  /*31f50*/  STG.E.U16 [R28.64], R23 ;  /* 0x000000171c007986 */ /* 0x0081e8000c101504 */
[----:B0-----:R-:W2:Y:S01]  /*31f60*/  LDL.LU R23, [R1+0xa18] ;  /* 0x000a180001177983 */ /* 0x001ea20000300800 */
[----:B------:R-:W3:Y:S02]  /*31f70*/  LDL.LU R29, [R1+0x308] ;  /* 0x00030800011d7983 */ /* 0x000ee40000300800 */
[----:B------:R-:W3:Y:S01]  /*31f80*/  LDL.LU R28, [R1+0x2f8] ;  /* 0x0002f800011c7983 */ /* 0x000ee20000300800 */
[----:B--2---:R0:W-:Y:S04]  /*31f90*/  STG.E.U16 [R22.64], R27 ;  /* 0x0000001b16007986 */ /* 0x0041e8000c101504 */
[----:B0-----:R-:W2:Y:S01]  /*31fa0*/  LDL.LU R27, [R1+0xa14] ;  /* 0x000a1400011b7983 */ /* 0x001ea20000300800 */
[----:B------:R-:W-:Y:S01]  /*31fb0*/  PRMT R0, R25, 0x7632, R0 ;  /* 0x0000763219007816 */ /* 0x000fe20000000000 */
[----:B------:R-:W3:Y:S02]  /*31fc0*/  LDL.LU R23, [R1+0x2d4] ;  /* 0x0002d40001177983 */ /* 0x000ee40000300800 */
[----:B--2---:R0:W-:Y:S04]  /*31fd0*/  STG.E.U16 [R26.64], R25 ;  /* 0x000000191a007986 */ /* 0x0041e8000c101504 */
[----:B0-----:R-:W2:Y:S01]  /*31fe0*/  LDL.LU R25, [R1+0xa10] ;  /* 0x000a100001197983 */ /* 0x001ea20000300800 */
[----:B------:R-:W3:Y:S01]  /*31ff0*/  LDL.LU R27, [R1+0x2d8] ;  /* 0x0002d800011b7983 */ /* 0x000ee20000300800 */
[----:B------:R-:W-:-:S02]  /*32000*/  PRMT R22, R4, 0x7632, R22 ;  /* 0x0000763204167816 */ /* 0x000fc40000000016 */
[----:B--2---:R0:W-:Y:S04]  /*32010*/  STG.E.U16 [R24.64], R0 ;  /* 0x0000000018007986 */ /* 0x0041e8000c101504 */
[----:B0-----:R-:W2:Y:S01]  /*32020*/  LDL.LU.64 R24, [R1+0x178] ;  /* 0x0001780001187983 */ /* 0x001ea20000300a00 */
[----:B------:R0:W-:Y:S01]  /*32030*/  STG.E.U16 [R20.64], R4 ;  /* 0x0000000414007986 */ /* 0x0001e2000c101504 */
[----:B---3--:R-:W-:Y:S02]  /*32040*/  PRMT R0, R23, 0x7632, R0 ;  /* 0x0000763217007816 */ /* 0x008fe40000000000 */
[----:B0-----:R-:W0:Y:S01]  /*32050*/  S2R R4, SR_TID.X ;  /* 0x0000000000047919 */ /* 0x001e220000002100 */
[----:B----4-:R-:W-:Y:S02]  /*32060*/  STG.E.U16 [R14.64], R22 ;  /* 0x000000160e007986 */ /* 0x010fe4000c101504 */
[----:B------:R-:W-:Y:S02]  /*32070*/  STG.E.U16 [R18.64], R23 ;  /* 0x0000001712007986 */ /* 0x000fe4000c101504 */
[----:B------:R1:W-:Y:S01]  /*32080*/  STG.E.U16 [R16.64], R0 ;  /* 0x0000000010007986 */ /* 0x0003e2000c101504 */
[----:B------:R3:W-:Y:S01]  /*32090*/  STG.E.U16 [R10.64], R29 ;  /* 0x0000001d0a007986 */ /* 0x0007e2000c101504 */
[----:B-1----:R-:W-:-:S03]  /*320a0*/  PRMT R0, R29, 0x7632, R0 ;  /* 0x000076321d007816 */ /* 0x002fc60000000000 */
[----:B---3--:R-:W1:Y:S01]  /*320b0*/  S2R R29, SR_TID.X ;  /* 0x00000000001d7919 */ /* 0x008e620000002100 */
[C---:B0-----:R-:W-:Y:S01]  /*320c0*/  LOP3.LUT R23, R4.reuse, 0xff, RZ, 0xc0, !PT ;  /* 0x000000ff04177812 */ /* 0x041fe200078ec0ff */
[----:B------:R-:W-:-:S04]  /*320d0*/  SHF.L.U32 R4, R4, 0xb, RZ ;  /* 0x0000000b04047819 */ /* 0x000fc800000006ff */
[----:B------:R-:W-:-:S04]  /*320e0*/  LOP3.LUT R4, R4, 0x3000, RZ, 0xc0, !PT ;  /* 0x0000300004047812 */ /* 0x000fc800078ec0ff */
[----:B------:R-:W-:-:S05]  /*320f0*/  LEA R4, R23, R4, 0x4 ;  /* 0x0000000417047211 */ /* 0x000fca00078e20ff */
[----:B------:R1:W0:Y:S02]  /*32100*/  LDS.128 R16, [R4] ;  /* 0x0000000004107984 */ /* 0x0002240000000c00 */
[C---:B-1----:R-:W-:Y:S01]  /*32110*/  LOP3.LUT R4, R29.reuse, 0xff, RZ, 0xc0, !PT ;  /* 0x000000ff1d047812 */ /* 0x042fe200078ec0ff */
[----:B------:R-:W-:-:S04]  /*32120*/  SHF.L.U32 R29, R29, 0xb, RZ ;  /* 0x0000000b1d1d7819 */ /* 0x000fc800000006ff */
[----:B------:R-:W-:-:S04]  /*32130*/  LOP3.LUT R29, R29, 0x3000, RZ, 0xc0, !PT ;  /* 0x000030001d1d7812 */ /* 0x000fc800078ec0ff */
[----:B------:R-:W-:Y:S02]  /*32140*/  LEA R29, R4, R29, 0x4 ;  /* 0x0000001d041d7211 */ /* 0x000fe400078e20ff */
[----:B------:R-:W1:Y:S02]  /*32150*/  S2R R4, SR_TID.X ;  /* 0x0000000000047919 */ /* 0x000e640000002100 */
[----:B------:R-:W-:Y:S02]  /*32160*/  LOP3.LUT R29, R29, 0x20, RZ, 0x3c, !PT ;  /* 0x000000201d1d7812 */ /* 0x000fe400078e3cff */
[C---:B-1----:R-:W-:Y:S01]  /*32170*/  LOP3.LUT R23, R4.reuse, 0xff, RZ, 0xc0, !PT ;  /* 0x000000ff04177812 */ /* 0x042fe200078ec0ff */
[----:B------:R-:W-:-:S04]  /*32180*/  SHF.L.U32 R4, R4, 0xb, RZ ;  /* 0x0000000b04047819 */ /* 0x000fc800000006ff */
[----:B------:R-:W-:-:S05]  /*32190*/  LOP3.LUT R4, R4, 0x3000, RZ, 0xc0, !PT ;  /* 0x0000300004047812 */ /* 0x000fca00078ec0ff */
[----:B------:R-:W-:-:S05]  /*321a0*/  IMAD R4, R23, 0x10, R4 ;  /* 0x0000001017047824 */ /* 0x000fca00078e0204 */
[----:B------:R-:W-:Y:S01]  /*321b0*/  LOP3.LUT R4, R4, 0x40, RZ, 0x3c, !PT ;  /* 0x0000004004047812 */ /* 0x000fe200078e3cff */
[----:B0-----:R-:W-:Y:S01]  /*321c0*/  STL.64 [R1+0x9e0], R16 ;  /* 0x0009e01001007387 */ /* 0x001fe20000100a00 */
[----:B------:R-:W-:Y:S03]  /*321d0*/  STL.64 [R1+0x9b0], R18 ;  /* 0x0009b01201007387 */ /* 0x000fe60000100a00 */
[----:B--2---:R0:W-:Y:S01]  /*321e0*/  STG.E.U16 [R24.64], R0 ;  /* 0x0000000018007986 */ /* 0x0041e2000c101504 */
[----:B------:R-:W-:Y:S02]  /*321f0*/  STG.E.U16 [R8.64], R28 ;  /* 0x0000001c08007986 */ /* 0x000fe4000c101504 */
[----:B------:R-:W1:Y:S01]  /*32200*/  LDS.128 R8, [R29] ;  /* 0x000000001d087984 */ /* 0x000e620000000c00 */
[----:B0-----:R-:W-:-:S05]  /*32210*/  PRMT R0, R28, 0x7632, R0 ;  /* 0x000076321c007816 */ /* 0x001fca0000000000 */
[----:B-----5:R-:W-:Y:S02]  /*32220*/  STG.E.U16 [R12.64], R0 ;  /* 0x000000000c007986 */ /* 0x020fe4000c101504 */
[----:B------:R-:W0:Y:S02]  /*32230*/  LDS.128 R12, [R4] ;  /* 0x00000000040c7984 */ /* 0x000e240000000c00 */
[----:B-1----:R-:W-:Y:S02]  /*32240*/  STL.64 [R1+0x9d0], R8 ;  /* 0x0009d00801007387 */ /* 0x002fe40000100a00 */
[----:B------:R-:W-:Y:S02]  /*32250*/  STL.64 [R1+0x9a8], R10 ;  /* 0x0009a80a01007387 */ /* 0x000fe40000100a00 */
[----:B------:R-:W2:Y:S01]  /*32260*/  LDL.LU R24, [R1+0x30c] ;  /* 0x00030c0001187983 */ /* 0x000ea20000300800 */
[----:B0-----:R-:W-:Y:S01]  /*32270*/  STL.64 [R1+0x9c8], R12 ;  /* 0x0009c80c01007387 */ /* 0x001fe20000100a00 */
[----:B------:R0:W-:Y:S02]  /*32280*/  STL.64 [R1+0x9a0], R14 ;  /* 0x0009a00e01007387 */ /* 0x0001e40000100a00 */
[----:B------:R-:W3:Y:S02]  /*32290*/  LDL.LU.64 R18, [R1+0x250] ;  /* 0x0002500001127983 */ /* 0x000ee40000300a00 */
[----:B------:R-:W4:Y:S01]  /*322a0*/  LDL.LU.64 R28, [R1+0x248] ;  /* 0x00024800011c7983 */ /* 0x000f220000300a00 */
[----:B0-----:R-:W5:Y:S01]  /*322b0*/  LDL.LU.64 R14, [R1+0x238] ;  /* 0x00023800010e7983 */ /* 0x001f620000300a00 */
[----:B------:R-:W-:-:S03]  /*322c0*/  PRMT R0, R5, 0x7632, R0 ;  /* 0x0000763205007816 */ /* 0x000fc60000000000 */
[----:B------:R-:W-:Y:S04]  /*322d0*/  STG.E.U16 [R2.64], R5 ;  /* 0x0000000502007986 */ /* 0x000fe8000c101504 */
[----:B------:R-:W-:Y:S04]  /*322e0*/  STG.E.U16 [R6.64], R0 ;  /* 0x0000000006007986 */ /* 0x000fe8000c101504 */
[----:B-----5:R0:W-:Y:S04]  /*322f0*/  STL.64 [R1+0xa08], R14 ;  /* 0x000a080e01007387 */ /* 0x0201e80000100a00 */
[----:B0-----:R-:W2:Y:S01]  /*32300*/  LDL.LU.64 R14, [R1+0x240] ;  /* 0x00024000010e7983 */ /* 0x001ea20000300a00 */
[----:B------:R-:W5:Y:S02]  /*32310*/  LDL.LU.64 R10, [R1+0x230] ;  /* 0x00023000010a7983 */ /* 0x000f640000300a00 */
[----:B------:R-:W2:Y:S02]  /*32320*/  LDL.LU R25, [R1+0x2fc] ;  /* 0x0002fc0001197983 */ /* 0x000ea40000300800 */
[----:B------:R-:W2:Y:S02]  /*32330*/  LDL.LU R7, [R1+0x2dc] ;  /* 0x0002dc0001077983 */ /* 0x000ea40000300800 */
[----:B--2---:R0:W-:Y:S04]  /*32340*/  STL [R1+0x9f0], R7 ;  /* 0x0009f00701007387 */ /* 0x0041e80000100800 */
[----:B0-----:R-:W2:Y:S01]  /*32350*/  LDL.LU R7, [R1+0x2ec] ;  /* 0x0002ec0001077983 */ /* 0x001ea20000300800 */
[----:B------:R-:W2:Y:S03]  /*32360*/  LDL.LU.64 R16, [R1+0x210] ;  /* 0x0002100001107983 */ /* 0x000ea60000300a00 */
[----:B--2---:R0:W-:Y:S04]  /*32370*/  STL.64 [R1+0x9e8], R16 ;  /* 0x0009e81001007387 */ /* 0x0041e80000100a00 */
[----:B0-----:R-:W2:Y:S04]  /*32380*/  LDL.LU.64 R16, [R1+0x218] ;  /* 0x0002180001107983 */ /* 0x001ea80000300a00 */
[----:B------:R-:W0:Y:S04]  /*32390*/  S2R R5, SR_TID.X ;  /* 0x0000000000057919 */ /* 0x000e280000002100 */
[----:B--2---:R1:W-:Y:S04]  /*323a0*/  STL.64 [R1+0x9f8], R16 ;  /* 0x0009f81001007387 */ /* 0x0043e80000100a00 */
[----:B-1----:R-:W2:Y:S01]  /*323b0*/  LDL.LU.64 R16, [R1+0x220] ;  /* 0x0002200001107983 */ /* 0x002ea20000300a00 */
[C---:B0-----:R-:W-:Y:S01]  /*323c0*/  LOP3.LUT R2, R5.reuse, 0xff, RZ, 0xc0, !PT ;  /* 0x000000ff05027812 */ /* 0x041fe200078ec0ff */
[----:B------:R-:W-:-:S04]  /*323d0*/  SHF.L.U32 R5, R5, 0xb, RZ ;  /* 0x0000000b05057819 */ /* 0x000fc800000006ff */
[----:B------:R-:W-:-:S04]  /*323e0*/  LOP3.LUT R5, R5, 0x3000, RZ, 0xc0, !PT ;  /* 0x0000300005057812 */ /* 0x000fc800078ec0ff */
[----:B------:R-:W-:-:S04]  /*323f0*/  LEA R5, R2, R5, 0x4 ;  /* 0x0000000502057211 */ /* 0x000fc800078e20ff */
[----:B------:R-:W-:-:S05]  /*32400*/  LOP3.LUT R5, R5, 0x60, RZ, 0x3c, !PT ;  /* 0x0000006005057812 */ /* 0x000fca00078e3cff */
[----:B------:R-:W0:Y:S04]  /*32410*/  LDS.128 R20, [R5] ;  /* 0x0000000005147984 */ /* 0x000e280000000c00 */
[----:B--2---:R1:W-:Y:S04]  /*32420*/  STL.64 [R1+0xa00], R16 ;  /* 0x000a001001007387 */ /* 0x0043e80000100a00 */
[----:B-1----:R-:W2:Y:S01]  /*32430*/  LDL.LU.64 R16, [R1+0x228] ;  /* 0x0002280001107983 */ /* 0x002ea20000300a00 */
[----:B------:R-:W2:Y:S02]  /*32440*/  LDL.LU.64 R2, [R1+0x208] ;  /* 0x0002080001027983 */ /* 0x000ea40000300a00 */
[----:B------:R-:W2:Y:S02]  /*32450*/  LDL.LU.64 R8, [R1+0x1f8] ;  /* 0x0001f80001087983 */ /* 0x000ea40000300a00 */
[----:B--2---:R1:W-:Y:S04]  /*32460*/  STL.64 [R1+0x9d8], R8 ;  /* 0x0009d80801007387 */ /* 0x0043e80000100a00 */
[----:B-1----:R-:W2:Y:S01]  /*32470*/  LDL.LU.64 R8, [R1+0x200] ;  /* 0x0002000001087983 */ /* 0x002ea20000300a00 */
[----:B------:R-:W2:Y:S02]  /*32480*/  LDL.LU.64 R12, [R1+0x1f0] ;  /* 0x0001f000010c7983 */ /* 0x000ea40000300a00 */
[----:B0-----:R0:W-:Y:S02]  /*32490*/  STL.64 [R1+0x9b8], R20 ;  /* 0x0009b81401007387 */ /* 0x0011e40000100a00 */
[----:B0-----:R-:W2:Y:S01]  /*324a0*/  LDL.LU.64 R20, [R1+0x1e0] ;  /* 0x0001e00001147983 */ /* 0x001ea20000300a00 */
[----:B------:R-:W-:-:S03]  /*324b0*/  PRMT R6, R27, 0x7632, R6 ;  /* 0x000076321b067816 */ /* 0x000fc60000000006 */
[----:B---3--:R-:W-:Y:S04]  /*324c0*/  STG.E.U16 [R18.64], R27 ;  /* 0x0000001b12007986 */ /* 0x008fe8000c101504 */
[----:B----4-:R-:W-:Y:S01]  /*324d0*/  STG.E.U16 [R28.64], R6 ;  /* 0x000000061c007986 */ /* 0x010fe2000c101504 */
[----:B------:R-:W-:Y:S03]  /*324e0*/  STG.E.U16 [R14.64], R24 ;  /* 0x000000180e007986 */ /* 0x000fe6000c101504 */
[----:B--2---:R0:W-:Y:S04]  /*324f0*/  STL.64 [R1+0x9c0], R20 ;  /* 0x0009c01401007387 */ /* 0x0041e80000100a00 */
[----:B0-----:R-:W2:Y:S01]  /*32500*/  LDL.LU.64 R20, [R1+0x1e8] ;  /* 0x0001e80001147983 */ /* 0x001ea20000300a00 */
[----:B------:R-:W3:Y:S02]  /*32510*/  LDL.LU.64 R4, [R1+0x1d8] ;  /* 0x0001d80001047983 */ /* 0x000ee40000300a00 */
[----:B------:R0:W-:Y:S02]  /*32520*/  STL.64 [R1+0x988], R22 ;  /* 0x0009881601007387 */ /* 0x0001e40000100a00 */
[----:B------:R-:W4:Y:S01]  /*32530*/  LDL.LU.64 R18, [R1+0x1d0] ;  /* 0x0001d00001127983 */ /* 0x000f220000300a00 */
[----:B0-----:R-:W2:Y:S01]  /*32540*/  LDL.LU.64 R22, [R1+0x1c8] ;  /* 0x0001c80001167983 */ /* 0x001ea20000300a00 */
[----:B------:R-:W2:Y:S02]  /*32550*/  LDL.LU.64 R26, [R1+0x1c0] ;  /* 0x0001c000011a7983 */ /* 0x000ea40000300a00 */
[----:B------:R-:W2:Y:S02]  /*32560*/  LDL.LU.64 R28, [R1+0x1b8] ;  /* 0x0001b800011c7983 */ /* 0x000ea40000300a00 */
[----:B------:R-:W2:Y:S01]  /*32570*/  LDL.LU.64 R14, [R1+0xa08] ;  /* 0x000a0800010e7983 */ /* 0x000ea20000300a00 */
[----:B------:R-:W-:-:S02]  /*32580*/  PRMT R0, R24, 0x7632, R0 ;  /* 0x0000763218007816 */ /* 0x000fc40000000000 */
[----:B------:R-:W-:-:S03]  /*32590*/  PRMT R6, R25, 0x7632, R6 ;  /* 0x0000763219067816 */ /* 0x000fc60000000006 */
[----:B--2---:R0:W-:Y:S01]  /*325a0*/  STG.E.U16 [R14.64], R0 ;  /* 0x000000000e007986 */ /* 0x0041e2000c101504 */
[----:B-----5:R1:W-:Y:S02]  /*325b0*/  STG.E.U16 [R10.64], R25 ;  /* 0x000000190a007986 */ /* 0x0203e4000c101504 */
[----:B------:R2:W-:Y:S01]  /*325c0*/  STG.E.U16 [R16.64], R6 ;  /* 0x0000000610007986 */ /* 0x0005e2000c101504 */
[----:B0-----:R-:W5:Y:S01]  /*325d0*/  LDL.LU.64 R14, [R1+0x258] ;  /* 0x00025800010e7983 */ /* 0x001f620000300a00 */
[----:B-1----:R-:W3:Y:S02]  /*325e0*/  LDL.LU.64 R10, [R1+0x278] ;  /* 0x00027800010a7983 */ /* 0x002ee40000300a00 */
[----:B------:R-:W3:Y:S02]  /*325f0*/  LDL.LU.64 R24, [R1+0x270] ;  /* 0x0002700001187983 */ /* 0x000ee40000300a00 */
[----:B--2---:R-:W2:Y:S01]  /*32600*/  LDL.LU.64 R16, [R1+0xa00] ;  /* 0x000a000001107983 */ /* 0x004ea20000300a00 */
[----:B------:R-:W-:Y:S01]  /*32610*/  PRMT R0, R7, 0x7632, R0 ;  /* 0x0000763207007816 */ /* 0x000fe20000000000 */
[----:B--2---:R0:W-:Y:S04]  /*32620*/  STG.E.U16 [R16.64], R7 ;  /* 0x0000000710007986 */ /* 0x0041e8000c101504 */
[----:B0-----:R-:W2:Y:S01]  /*32630*/  LDL.LU.64 R16, [R1+0x9f8] ;  /* 0x0009f80001107983 */ /* 0x001ea20000300a00 */
[----:B------:R-:W3:Y:S03]  /*32640*/  LDL.LU R7, [R1+0x9f0] ;  /* 0x0009f00001077983 */ /* 0x000ee60000300800 */
[----:B--2---:R0:W-:Y:S04]  /*32650*/  STG.E.U16 [R16.64], R0 ;  /* 0x0000000010007986 */ /* 0x0041e8000c101504 */
[----:B0-----:R-:W2:Y:S01]  /*32660*/  LDL.LU.64 R16, [R1+0x9e8] ;  /* 0x0009e80001107983 */ /* 0x001ea20000300a00 */
[----:B---3--:R-:W-:-:S03]  /*32670*/  PRMT R6, R7, 0x7632, R6 ;  /* 0x0000763207067816 */ /* 0x008fc60000000006 */
[----:B--2---:R0:W-:Y:S04]  /*32680*/  STG.E.U16 [R16.64], R7 ;  /* 0x0000000710007986 */ /* 0x0041e8000c101504 */
[----:B0-----:R-:W2:Y:S01]  /*32690*/  LDL.LU.64 R16, [R1+0x9e0] ;  /* 0x0009e00001107983 */ /* 0x001ea20000300a00 */
[----:B------:R0:W-:Y:S03]  /*326a0*/  STG.E.U16 [R2.64], R6 ;  /* 0x0000000602007986 */ /* 0x0001e6000c101504 */
[----:B0-----:R-:W3:Y:S04]  /*326b0*/  LDL.LU.64 R2, [R1+0x268] ;  /* 0x0002680001027983 */ /* 0x001ee80000300a00 */
[----:B--2---:R0:W-:Y:S04]  /*326c0*/  STG.E.U16 [R8.64], R16 ;  /* 0x0000001008007986 */ /* 0x0041e8000c101504 */
[----:B0-----:R-:W2:Y:S01]  /*326d0*/  LDL.LU.64 R8, [R1+0x9d8] ;  /* 0x0009d80001087983 */ /* 0x001ea20000300a00 */
[----:B------:R-:W-:-:S05]  /*326e0*/  PRMT R0, R16, 0x7632, R0 ;  /* 0x0000763210007816 */ /* 0x000fca0000000000 */
[----:B--2---:R0:W-:Y:S04]  /*326f0*/  STG.E.U16 [R8.64], R0 ;  /* 0x0000000008007986 */ /* 0x0041e8000c101504 */
[----:B0-----:R-:W2:Y:S02]  /*32700*/  LDL.LU.64 R8, [R1+0x9d0] ;  /* 0x0009d00001087983 */ /* 0x001ea40000300a00 */
[----:B--2---:R-:W-:Y:S02]  /*32710*/  PRMT R6, R8, 0x7632, R6 ;  /* 0x0000763208067816 */ /* 0x004fe40000000006 */
[----:B------:R0:W-:Y:S04]  /*32720*/  STG.E.U16 [R12.64], R8 ;  /* 0x000000080c007986 */ /* 0x0001e8000c101504 */
[----:B------:R1:W-:Y:S04]  /*32730*/  STG.E.U16 [R20.64], R6 ;  /* 0x0000000614007986 */ /* 0x0003e8000c101504 */
[----:B0-----:R-:W2:Y:S04]  /*32740*/  LDL.LU.64 R12, [R1+0x9c8] ;  /* 0x0009c800010c7983 */ /* 0x001ea80000300a00 */
[----:B-1----:R-:W2:Y:S04]  /*32750*/  LDL.LU.64 R20, [R1+0x9c0] ;  /* 0x0009c00001147983 */ /* 0x002ea80000300a00 */
[----:B--2---:R0:W-:Y:S04]  /*32760*/  STG.E.U16 [R20.64], R12 ;  /* 0x0000000c14007986 */ /* 0x0041e8000c101504 */
[----:B0-----:R-:W2:Y:S01]  /*32770*/  LDL.LU.64 R20, [R1+0x9b8] ;  /* 0x0009b80001147983 */ /* 0x001ea20000300a00 */
[----:B------:R-:W-:-:S05]  /*32780*/  PRMT R0, R12, 0x7632, R0 ;  /* 0x000076320c007816 */ /* 0x000fca0000000000 */
[----:B------:R0:W-:Y:S02]  /*32790*/  STG.E.U16 [R4.64], R0 ;  /* 0x0000000004007986 */ /* 0x0001e4000c101504 */
[----:B0-----:R-:W-:Y:S02]  /*327a0*/  PRMT R0, R17, 0x7632, R0 ;  /* 0x0000763211007816 */ /* 0x001fe40000000000 */
[----:B------:R-:W3:Y:S01]  /*327b0*/  LDL.LU.64 R4, [R1+0x280] ;  /* 0x0002800001047983 */ /* 0x000ee20000300a00 */
[----:B--2---:R-:W-:-:S03]  /*327c0*/  PRMT R6, R20, 0x7632, R6 ;  /* 0x0000763214067816 */ /* 0x004fc60000000006 */
[----:B----4-:R0:W-:Y:S04]  /*327d0*/  STG.E.U16 [R18.64], R20 ;  /* 0x0000001412007986 */ /* 0x0101e8000c101504 */
[----:B------:R-:W-:Y:S01]  /*327e0*/  STG.E.U16 [R22.64], R6 ;  /* 0x0000000616007986 */ /* 0x000fe2000c101504 */
[----:B------:R1:W-:Y:S02]  /*327f0*/  STG.E.U16 [R26.64], R17 ;  /* 0x000000111a007986 */ /* 0x0003e4000c101504 */
[----:B------:R2:W-:Y:S02]  /*32800*/  STG.E.U16 [R28.64], R0 ;  /* 0x000000001c007986 */ /* 0x0005e4000c101504 */
[----:B-----5:R-:W-:Y:S01]  /*32810*/  STG.E.U16 [R14.64], R9 ;  /* 0x000000090e007986 */ /* 0x020fe2000c101504 */
[----:B0-----:R-:W4:Y:S04]  /*32820*/  LDL.LU.64 R18, [R1+0x9b0] ;  /* 0x0009b00001127983 */ /* 0x001f280000300a00 */
[----:B-1----:R-:W5:Y:S01]  /*32830*/  LDL.LU.64 R26, [R1+0x2a0] ;  /* 0x0002a000011a7983 */ /* 0x002f620000300a00 */
[----:B--2---:R-:W-:Y:S01]  /*32840*/  PRMT R0, R9, 0x7632, R0 ;  /* 0x0000763209007816 */ /* 0x004fe20000000000 */
[----:B------:R-:W4:Y:S04]  /*32850*/  LDL.LU.64 R28, [R1+0x298] ;  /* 0x00029800011c7983 */ /* 0x000f280000300a00 */
[----:B------:R0:W-:Y:S04]  /*32860*/  STG.E.U16 [R10.64], R0 ;  /* 0x000000000a007986 */ /* 0x0001e8000c101504 */
[----:B0-----:R-:W2:Y:S01]  /*32870*/  LDL.LU.64 R10, [R1+0x290] ;  /* 0x00029000010a7983 */ /* 0x001ea20000300a00 */
[----:B------:R-:W2:Y:S02]  /*32880*/  LDL.LU.64 R14, [R1+0x2a8] ;  /* 0x0002a800010e7983 */ /* 0x000ea40000300a00 */
[----:B------:R-:W2:Y:S02]  /*32890*/  LDL.LU.64 R22, [R1+0x2b0] ;  /* 0x0002b00001167983 */ /* 0x000ea40000300a00 */
[----:B--2---:R0:W-:Y:S04]  /*328a0*/  STL.64 [R1+0x990], R22 ;  /* 0x0009901601007387 */ /* 0x0041e80000100a00 */
[----:B0-----:R-:W2:Y:S01]  /*328b0*/  LDL.LU.64 R22, [R1+0x2b8] ;  /* 0x0002b80001167983 */ /* 0x001ea20000300a00 */
[----:B------:R-:W-:Y:S01]  /*328c0*/  PRMT R6, R13, 0x7632, R6 ;  /* 0x000076320d067816 */ /* 0x000fe20000000006 */
[----:B------:R-:W-:Y:S02]  /*328d0*/  STG.E.U16 [R24.64], R13 ;  /* 0x0000000d18007986 */ /* 0x000fe4000c101504 */
[----:B--2---:R0:W-:Y:S04]  /*328e0*/  STL.64 [R1+0x998], R22 ;  /* 0x0009981601007387 */ /* 0x0041e80000100a00 */
[----:B0-----:R-:W2:Y:S01]  /*328f0*/  LDL.LU.64 R22, [R1+0x2c0] ;  /* 0x0002c00001167983 */ /* 0x001ea20000300a00 */
[----:B------:R0:W-:Y:S03]  /*32900*/  STL [R1+0x968], R12 ;  /* 0x0009680c01007387 */ /* 0x0001e60000100800 */
[----:B0-----:R-:W2:Y:S04]  /*32910*/  LDL.LU.64 R12, [R1+0x1a8] ;  /* 0x0001a800010c7983 */ /* 0x001ea80000300a00 */
[----:B--2---:R0:W-:Y:S04]  /*32920*/  STL.64 [R1+0x970], R12 ;  /* 0x0009700c01007387 */ /* 0x0041e80000100a00 */
[----:B0-----:R-:W2:Y:S04]  /*32930*/  LDL.LU.64 R12, [R1+0x1b0] ;  /* 0x0001b000010c7983 */ /* 0x001ea80000300a00 */
[----:B--2---:R0:W-:Y:S04]  /*32940*/  STL.64 [R1+0x978], R12 ;  /* 0x0009780c01007387 */ /* 0x0041e80000100a00 */
[----:B0-----:R-:W2:Y:S04]  /*32950*/  LDL.LU.64 R12, [R1+0x260] ;  /* 0x00026000010c7983 */ /* 0x001ea80000300a00 */
[----:B---3--:R0:W-:Y:S01]  /*32960*/  STG.E.U16 [R2.64], R6 ;  /* 0x0000000602007986 */ /* 0x0081e2000c101504 */
[----:B------:R-:W-:Y:S01]  /*32970*/  STG.E.U16 [R4.64], R21 ;  /* 0x0000001504007986 */ /* 0x000fe2000c101504 */
[----:B------:R-:W-:-:S05]  /*32980*/  PRMT R0, R21, 0x7632, R0 ;  /* 0x0000763215007816 */ /* 0x000fca0000000000 */
[----:B-----5:R-:W-:Y:S01]  /*32990*/  STG.E.U16 [R26.64], R0 ;  /* 0x000000001a007986 */ /* 0x020fe2000c101504 */
[----:B----4-:R-:W-:Y:S01]  /*329a0*/  STG.E.U16 [R28.64], R18 ;  /* 0x000000121c007986 */ /* 0x010fe2000c101504 */
[----:B0-----:R-:W-:-:S05]  /*329b0*/  PRMT R6, R18, 0x7632, R6 ;  /* 0x0000763212067816 */ /* 0x001fca0000000006 */
[----:B------:R-:W-:Y:S04]  /*329c0*/  STG.E.U16 [R10.64], R6 ;  /* 0x000000060a007986 */ /* 0x000fe8000c101504 */
[----:B--2---:R0:W-:Y:S04]  /*329d0*/  STL.64 [R1+0x980], R12 ;  /* 0x0009800c01007387 */ /* 0x0041e80000100a00 */
[----:B0-----:R-:W2:Y:S01]  /*329e0*/  LDL.LU.64 R12, [R1+0x288] ;  /* 0x00028800010c7983 */ /* 0x001ea20000300a00 */
[----:B------:R-:W3:Y:S02]  /*329f0*/  LDL.LU.64 R2, [R1+0x1a0] ;  /* 0x0001a00001027983 */ /* 0x000ee40000300a00 */
[----:B------:R-:W4:Y:S02]  /*32a00*/  LDL.LU.64 R4, [R1+0x198] ;  /* 0x0001980001047983 */ /* 0x000f240000300a00 */
[----:B------:R-:W5:Y:S01]  /*32a10*/  LDL.LU.64 R20, [R1+0x188] ;  /* 0x0001880001147983 */ /* 0x000f620000300a00 */
[----:B------:R-:W2:Y:S01]  /*32a20*/  LDL.LU R8, [R1+0x6cc] ;  /* 0x0006cc0001087983 */ /* 0x000ea20000300800 */
[----:B------:R-:W2:Y:S02]  /*32a30*/  LDL.LU R7, [R1+0x6c8] ;  /* 0x0006c80001077983 */ /* 0x000ea40000300800 */
[----:B------:R-:W2:Y:S02]  /*32a40*/  LDL.LU R24, [R1+0x6c4] ;  /* 0x0006c40001187983 */ /* 0x000ea40000300800 */
[----:B------:R-:W2:Y:S01]  /*32a50*/  LDL.LU R16, [R1+0x6c0] ;  /* 0x0006c00001107983 */ /* 0x000ea20000300800 */
[----:B------:R-:W2:Y:S01]  /*32a60*/  LDL.LU R25, [R1+0x6d0] ;  /* 0x0006d00001197983 */ /* 0x000ea20000300800 */
[----:B------:R-:W2:Y:S02]  /*32a70*/  LDL.LU R26, [R1+0x6d4] ;  /* 0x0006d400011a7983 */ /* 0x000ea40000300800 */
[----:B------:R-:W2:Y:S02]  /*32a80*/  LDL.LU R28, [R1+0x6d8] ;  /* 0x0006d800011c7983 */ /* 0x000ea40000300800 */
[----:B------:R-:W2:Y:S01]  /*32a90*/  LDL.LU R29, [R1+0x6dc] ;  /* 0x0006dc00011d7983 */ /* 0x000ea20000300800 */
[----:B------:R-:W2:Y:S02]  /*32aa0*/  LDL.LU.64 R10, [R1+0x9a8] ;  /* 0x0009a800010a7983 */ /* 0x000ea40000300a00 */
[----:B--2---:R-:W-:-:S02]  /*32ab0*/  PRMT R0, R10, 0x7632, R0 ;  /* 0x000076320a007816 */ /* 0x004fc40000000000 */
[----:B------:R0:W-:Y:S04]  /*32ac0*/  STG.E.U16 [R14.64], R10 ;  /* 0x0000000a0e007986 */ /* 0x0001e8000c101504 */
[----:B------:R1:W-:Y:S04]  /*32ad0*/  STG.E.U16 [R22.64], R0 ;  /* 0x0000000016007986 */ /* 0x0003e8000c101504 */
[----:B0-----:R-:W2:Y:S04]  /*32ae0*/  LDL.LU.64 R14, [R1+0x9a0] ;  /* 0x0009a000010e7983 */ /* 0x001ea80000300a00 */
[----:B-1----:R-:W2:Y:S04]  /*32af0*/  LDL.LU.64 R22, [R1+0x998] ;  /* 0x0009980001167983 */ /* 0x002ea80000300a00 */
[----:B--2---:R0:W-:Y:S04]  /*32b00*/  STG.E.U16 [R22.64], R14 ;  /* 0x0000000e16007986 */ /* 0x0041e8000c101504 */
[----:B0-----:R-:W2:Y:S01]  /*32b10*/  LDL.LU.64 R22, [R1+0x990] ;  /* 0x0009900001167983 */ /* 0x001ea20000300a00 */
[----:B------:R-:W-:-:S05]  /*32b20*/  PRMT R6, R14, 0x7632, R6 ;  /* 0x000076320e067816 */ /* 0x000fca0000000006 */
[----:B--2---:R0:W-:Y:S04]  /*32b30*/  STG.E.U16 [R22.64], R6 ;  /* 0x0000000616007986 */ /* 0x0041e8000c101504 */
[----:B0-----:R-:W2:Y:S01]  /*32b40*/  LDL.LU.64 R22, [R1+0x988] ;  /* 0x0009880001167983 */ /* 0x001ea20000300a00 */
[----:B------:R-:W3:Y:S03]  /*32b50*/  LDL.LU R27, [R1+0x6a8] ;  /* 0x0006a800011b7983 */ /* 0x000ee60000300800 */
[----:B--2---:R0:W-:Y:S04]  /*32b60*/  STG.E.U16 [R12.64], R22 ;  /* 0x000000160c007986 */ /* 0x0041e8000c101504 */
[----:B0-----:R-:W2:Y:S01]  /*32b70*/  LDL.LU.64 R12, [R1+0x980] ;  /* 0x00098000010c7983 */ /* 0x001ea20000300a00 */
[----:B------:R-:W-:-:S05]  /*32b80*/  PRMT R0, R22, 0x7632, R0 ;  /* 0x0000763216007816 */ /* 0x000fca0000000000 */
[----:B--2---:R0:W-:Y:S04]  /*32b90*/  STG.E.U16 [R12.64], R0 ;  /* 0x000000000c007986 */ /* 0x0041e8000c101504 */
[----:B0-----:R-:W2:Y:S01]  /*32ba0*/  LDL.LU.64 R12, [R1+0x978] ;  /* 0x00097800010c7983 */ /* 0x001ea20000300a00 */
[----:B------:R-:W-:-:S03]  /*32bb0*/  PRMT R6, R19, 0x7632, R6 ;  /* 0x0000763213067816 */ /* 0x000fc60000000006 */
[----:B--2---:R0:W-:Y:S04]  /*32bc0*/  STG.E.U16 [R12.64], R19 ;  /* 0x000000130c007986 */ /* 0x0041e8000c101504 */
[----:B0-----:R-:W2:Y:S01]  /*32bd0*/  LDL.LU.64 R12, [R1+0x970] ;  /* 0x00097000010c7983 */ /* 0x001ea20000300a00 */
[----:B------:R-:W3:Y:S01]  /*32be0*/  LDL.LU.64 R18, [R1+0x190] ;  /* 0x0001900001127983 */ /* 0x000ee20000300a00 */
[----:B------:R-:W-:Y:S02]  /*32bf0*/  PRMT R10, R11, 0x7632, R10 ;  /* 0x000076320b0a7816 */ /* 0x000fe4000000000a */
[----:B--2---:R0:W-:Y:S01]  /*32c00*/  STG.E.U16 [R12.64], R6 ;  /* 0x000000060c007986 */ /* 0x0041e2000c101504 */
[----:B---3--:R1:W-:Y:S02]  /*32c10*/  STG.E.U16 [R2.64], R11 ;  /* 0x0000000b02007986 */ /* 0x0083e4000c101504 */
[----:B----4-:R2:W-:Y:S01]  /*32c20*/  STG.E.U16 [R4.64], R10 ;  /* 0x0000000a04007986 */ /* 0x0105e2000c101504 */
[----:B0-----:R-:W3:Y:S01]  /*32c30*/  LDL.LU R12, [R1+0x968] ;  /* 0x00096800010c7983 */ /* 0x001ee20000300800 */
[----:B-1----:R-:W4:Y:S02]  /*32c40*/  LDL.LU.64 R2, [R1+0x960] ;  /* 0x0009600001027983 */ /* 0x002f240000300a00 */
[----:B--2---:R-:W2:Y:S01]  /*32c50*/  LDL.LU.64 R4, [R1+0x958] ;  /* 0x0009580001047983 */ /* 0x004ea20000300a00 */
[----:B------:R-:W-:-:S02]  /*32c60*/  FSEL R0, R24, -INF , P1 ;  /* 0xff80000018007808 */ /* 0x000fc40000800000 */
[----:B------:R-:W0:Y:S01]  /*32c70*/  S2R R24, SR_TID.X ;  /* 0x0000000000187919 */ /* 0x000e220000002100 */
[----:B------:R-:W-:-:S03]  /*32c80*/  PRMT R14, R23, 0x7632, R14 ;  /* 0x00007632170e7816 */ /* 0x000fc6000000000e */
[----:B------:R-:W-:Y:S01]  /*32c90*/  STG.E.U16 [R18.64], R15 ;  /* 0x0000000f12007986 */ /* 0x000fe2000c101504 */
[----:B------:R-:W-:Y:S02]  /*32ca0*/  FSEL R8, R8, -INF , P3 ;  /* 0xff80000008087808 */ /* 0x000fe40001800000 */
[----:B------:R-:W-:Y:S02]  /*32cb0*/  FSEL R7, R7, -INF , P2 ;  /* 0xff80000007077808 */ /* 0x000fe40001000000 */
[----:B------:R-:W-:Y:S01]  /*32cc0*/  FSEL R9, R16, -INF , P0 ;  /* 0xff80000010097808 */ /* 0x000fe20000000000 */
[----:B------:R-:W-:Y:S02]  /*32cd0*/  FFMA R6, R8, 0.69314718246459960938, R25 ;  /* 0x3f31721808067823 */ /* 0x000fe40000000019 */
[----:B------:R-:W-:Y:S02]  /*32ce0*/  FFMA R7, R7, 0.69314718246459960938, R26 ;  /* 0x3f31721807077823 */ /* 0x000fe4000000001a */
[----:B------:R-:W-:-:S02]  /*32cf0*/  FFMA R8, R0, 0.69314718246459960938, R28 ;  /* 0x3f31721800087823 */ /* 0x000fc4000000001c */
[----:B------:R-:W-:Y:S02]  /*32d00*/  FFMA R9, R9, 0.69314718246459960938, R29 ;  /* 0x3f31721809097823 */ /* 0x000fe4000000001d */
[----:B------:R-:W1:Y:S01]  /*32d10*/  S2R R29, SR_TID.X ;  /* 0x00000000001d7919 */ /* 0x000e620000002100 */
[----:B0-----:R-:W-:-:S04]  /*32d20*/  SHF.L.U32 R13, R24, 0x1, RZ ;  /* 0x00000001180d7819 */ /* 0x001fc800000006ff */
[----:B------:R-:W-:Y:S01]  /*32d30*/  LOP3.LUT R10, R13, 0x1f8, RZ, 0xc0, !PT ;  /* 0x000001f80d0a7812 */ /* 0x000fe200078ec0ff */
[----:B------:R-:W0:Y:S01]  /*32d40*/  S2R R28, SR_CTAID.Y ;  /* 0x00000000001c7919 */ /* 0x000e220000002600 */
[----:B-1----:R-:W-:-:S03]  /*32d50*/  LOP3.LUT R26, R29, 0xff, RZ, 0xc0, !PT ;  /* 0x000000ff1d1a7812 */ /* 0x002fc600078ec0ff */
[----:B------:R-:W1:Y:S01]  /*32d60*/  S2R R29, SR_CTAID.X ;  /* 0x00000000001d7919 */ /* 0x000e620000002500 */
[----:B0-----:R-:W-:Y:S01]  /*32d70*/  IMAD R0, R28, c[0x0][0x1cc], RZ ;  /* 0x000073001c007a24 */ /* 0x001fe200078e02ff */
[----:B-1----:R-:W-:-:S05]  /*32d80*/  LEA R29, R29, R26, 0x8 ;  /* 0x0000001a1d1d7211 */ /* 0x002fca00078e40ff */
[----:B------:R-:W-:Y:S01]  /*32d90*/  IMAD.HI R11, R29, 0x4, RZ ;  /* 0x000000041d0b7827 */ /* 0x000fe200078e02ff */
[----:B---3--:R-:W-:-:S05]  /*32da0*/  PRMT R12, R15, 0x7632, R12 ;  /* 0x000076320f0c7816 */ /* 0x008fca000000000c */
[----:B-----5:R-:W-:Y:S01]  /*32db0*/  STG.E.U16 [R20.64], R12 ;  /* 0x0000000c14007986 */ /* 0x020fe2000c101504 */
[----:B--2---:R0:W-:Y:S02]  /*32dc0*/  STG.E.U16 [R4.64], R23 ;  /* 0x0000001704007986 */ /* 0x0041e4000c101504 */
[----:B----4-:R1:W-:Y:S02]  /*32dd0*/  STG.E.U16 [R2.64], R14 ;  /* 0x0000000e02007986 */ /* 0x0103e4000c101504 */
[----:B------:R-:W-:Y:S06]  /*32de0*/  BAR.SYNC.DEFER_BLOCKING 0x0 ;  /* 0x0000000000007b1d */ /* 0x000fec0000010000 */
[----:B------:R-:W-:Y:S04]  /*32df0*/  STS.64 [R10], R6 ;  /* 0x000000060a007388 */ /* 0x000fe80000000a00 */
[----:B------:R-:W-:Y:S01]  /*32e00*/  STS.64 [R10+0x200], R8 ;  /* 0x000200080a007388 */ /* 0x000fe20000000a00 */
[----:B------:R-:W-:Y:S06]  /*32e10*/  BAR.SYNC.DEFER_BLOCKING 0x0 ;  /* 0x0000000000007b1d */ /* 0x000fec0000010000 */
[----:B------:R-:W2:Y:S01]  /*32e20*/  LDS R13, [R27] ;  /* 0x000000001b0d7984 */ /* 0x000ea20000000800 */
[----:B0-----:R-:W-:-:S02]  /*32e30*/  SHF.L.U32 R5, R29, 0x2, RZ ;  /* 0x000000021d057819 */ /* 0x001fc400000006ff */
[C---:B------:R-:W-:Y:S01]  /*32e40*/  SHF.L.U32 R4, R0.reuse, 0x2, RZ ;  /* 0x0000000200047819 */ /* 0x040fe200000006ff */
[----:B------:R-:W-:-:S03]  /*32e50*/  IMAD.HI R0, R0, 0x4, RZ ;  /* 0x0000000400007827 */ /* 0x000fc600078e02ff */
[----:B-1----:R-:W-:-:S04]  /*32e60*/  IADD3 R2, P0, P1, R5, c[0x0][0x180], R4 ;  /* 0x0000600005027a10 */ /* 0x002fc8000791e004 */
[----:B------:R-:W-:-:S05]  /*32e70*/  IADD3.X R3, R11, c[0x0][0x184], R0, P0, P1 ;  /* 0x000061000b037a10 */ /* 0x000fca00007e2400 */
[----:B--2---:R-:W-:Y:S01]  /*32e80*/  STG.E [R2.64], R13 ;  /* 0x0000000d02007986 */ /* 0x004fe2000c101904 */
[----:B------:R-:W-:Y:S05]  /*32e90*/  EXIT ;  /* 0x000000000000794d */ /* 0x000fea0003800000 */
.L_x_3:
[----:B------:R-:W-:-:S00]  /*32ea0*/  BRA `(.L_x_3) ;  /* 0xfffffff000007947 */ /* 0x000fc0000383ffff */
[----:B------:R-:W-:-:S00]  /*32eb0*/  NOP ;  /* 0x0000000000007918 */ /* 0x000fc00000000000 */
        /* <DEDUP_REMOVED lines=12> */
.L_x_4:


//--------------------- .nv.global.init           --------------------------
	.section	.nv.global.init,"aw",@progbits
.nv.global.init:
	.type		_$_str,@object
	.size		_$_str,(.L_0 - _$_str)
_$_str:
        /*0000*/ 	.byte	0x5f, 0x5f, 0x43, 0x55, 0x44, 0x41, 0x5f, 0x46, 0x54, 0x5a, 0x00
.L_0:


//--------------------- .nv.shared.attn_fwd       --------------------------
	.section	.nv.shared.attn_fwd,"aw",@nobits
	.sectionflags	@""
	.align	16
